//
// Generated by NVIDIA NVVM Compiler
//
// Compiler Build ID: CL-36424714
// Cuda compilation tools, release 13.0, V13.0.88
// Based on NVVM 20.0.0
//

.version 9.0
.target sm_100
.address_size 64

	// .globl	reset
.global .align 4 .b8 precalc_xorwow_matrix[102400];
.global .align 4 .b8 precalc_xorwow_offset_matrix[102400];
.global .align 4 .b8 mrg32k3aM1[2304];
.global .align 4 .b8 mrg32k3aM2[2304];
.global .align 4 .b8 mrg32k3aM1SubSeq[2016];
.global .align 4 .b8 mrg32k3aM2SubSeq[2016];
.global .align 4 .b8 mrg32k3aM1Seq[2304];
.global .align 4 .b8 mrg32k3aM2Seq[2304];
.const .align 8 .b8 __cr_lgamma_table[72];
.const .align 4 .f32 X_DISP = 0f3FC00000;
.const .align 4 .f32 Y_DISP = 0f3FC00000;
.const .align 4 .f32 ANGLE_DISP = 0f3F99999A;
.const .align 4 .f32 MAX_X_VEL = 0f40000000;
.const .align 4 .f32 MAX_Y_VEL = 0f40000000;
.const .align 4 .f32 MAX_ANGLE_VEL = 0f40000000;
.const .align 4 .f32 DISPLACEMENT_COEF = 0f3D75C28F;
.const .align 4 .f32 ANGLE_DISPLACEMENT = 0f3D4CCCCD;
.const .align 4 .f32 BOUNCE_MULTIPLIER = 0f41200000;
.const .align 4 .f32 ROBOT_RADIUS = 0f41A00000;
.const .align 4 .f32 BALL_RADIUS = 0f41200000;
.const .align 4 .f32 BALL_ACCELERATION = 0fBF4CCCCD;
.const .align 4 .f32 BALL_VELOCITY_COEF = 0f40400000;
.const .align 4 .f32 BALL_BOUNCE_MULTIPLIER = 0f3F800000;
.const .align 4 .f32 EPISODE_LENGTH = 0f457A0000;
.extern .shared .align 16 .b8 sh_mem[];
.global .align 4 .b8 __cudart_i2opi_f[24] = {65, 144, 67, 60, 153, 149, 98, 219, 192, 221, 52, 245, 209, 87, 39, 252, 41, 21, 68, 78, 110, 131, 249, 162};

.visible .entry reset(
	.param .u64 .ptr .align 1 reset_param_0,
	.param .u32 reset_param_1,
	.param .u64 .ptr .align 1 reset_param_2,
	.param .u32 reset_param_3,
	.param .u32 reset_param_4,
	.param .u64 .ptr .align 1 reset_param_5,
	.param .u32 reset_param_6
)
{
	.local .align 8 .b8 	__local_depot0[48];
	.reg .b64 	%SP;
	.reg .b64 	%SPL;
	.reg .pred 	%p<67>;
	.reg .b32 	%r<1264>;
	.reg .b32 	%f<19>;
	.reg .b64 	%rd<38>;

	mov.u64 	%SPL, __local_depot0;
	ld.param.u64 	%rd12, [reset_param_0];
	ld.param.u32 	%r554, [reset_param_1];
	ld.param.u32 	%r552, [reset_param_3];
	ld.param.u32 	%r553, [reset_param_4];
	ld.param.u32 	%r555, [reset_param_6];
	cvta.to.global.u64 	%rd1, %rd12;
	add.u64 	%rd2, %SPL, 0;
	mov.u32 	%r556, %ctaid.x;
	mov.u32 	%r1, %ntid.x;
	mov.u32 	%r2, %tid.x;
	mad.lo.s32 	%r3, %r556, %r1, %r2;
	mul.lo.s32 	%r4, %r554, %r3;
	add.s32 	%r557, %r555, %r3;
	xor.b32  	%r558, %r557, -1429050551;
	mul.lo.s32 	%r559, %r558, 1099087573;
	setp.gt.s32 	%p1, %r557, -1;
	selp.b32 	%r560, -644748465, -1947113066, %p1;
	add.s32 	%r561, %r560, %r559;
	add.s32 	%r5, %r561, 6615241;
	add.s32 	%r996, %r559, 123456789;
	st.local.v2.u32 	[%rd2], {%r5, %r996};
	xor.b32  	%r995, %r559, 362436069;
	add.s32 	%r994, %r560, 521288629;
	st.local.v2.u32 	[%rd2+8], {%r995, %r994};
	xor.b32  	%r562, %r560, 88675123;
	add.s32 	%r992, %r559, 5783321;
	st.local.v2.u32 	[%rd2+16], {%r562, %r992};
	setp.eq.s32 	%p2, %r3, 0;
	@%p2 bra 	$L__BB0_115;
	cvt.s64.s32 	%rd37, %r3;
	mov.b32 	%r979, 0;
$L__BB0_2:
	mov.u64 	%rd4, %rd37;
	and.b64  	%rd5, %rd4, 3;
	setp.eq.s64 	%p3, %rd5, 0;
	@%p3 bra 	$L__BB0_114;
	mul.wide.u32 	%rd14, %r979, 3200;
	mov.u64 	%rd15, precalc_xorwow_matrix;
	add.s64 	%rd6, %rd15, %rd14;
	mov.b32 	%r992, 0;
	mov.u32 	%r993, %r992;
	mov.u32 	%r994, %r992;
	mov.u32 	%r995, %r992;
	mov.u32 	%r996, %r992;
	mov.u32 	%r985, %r992;
$L__BB0_4:
	mul.wide.u32 	%rd16, %r985, 4;
	add.s64 	%rd17, %rd2, %rd16;
	ld.local.u32 	%r21, [%rd17+4];
	shl.b32 	%r22, %r985, 5;
	mov.b32 	%r991, 0;
$L__BB0_5:
	.pragma "nounroll";
	shr.u32 	%r566, %r21, %r991;
	and.b32  	%r567, %r566, 1;
	setp.eq.b32 	%p4, %r567, 1;
	not.pred 	%p5, %p4;
	add.s32 	%r568, %r22, %r991;
	mul.lo.s32 	%r569, %r568, 5;
	mul.wide.u32 	%rd18, %r569, 4;
	add.s64 	%rd7, %rd6, %rd18;
	@%p5 bra 	$L__BB0_7;
	ld.global.u32 	%r570, [%rd7];
	xor.b32  	%r996, %r996, %r570;
	ld.global.u32 	%r571, [%rd7+4];
	xor.b32  	%r995, %r995, %r571;
	ld.global.u32 	%r572, [%rd7+8];
	xor.b32  	%r994, %r994, %r572;
	ld.global.u32 	%r573, [%rd7+12];
	xor.b32  	%r993, %r993, %r573;
	ld.global.u32 	%r574, [%rd7+16];
	xor.b32  	%r992, %r992, %r574;
$L__BB0_7:
	and.b32  	%r576, %r566, 2;
	setp.eq.s32 	%p6, %r576, 0;
	@%p6 bra 	$L__BB0_9;
	ld.global.u32 	%r577, [%rd7+20];
	xor.b32  	%r996, %r996, %r577;
	ld.global.u32 	%r578, [%rd7+24];
	xor.b32  	%r995, %r995, %r578;
	ld.global.u32 	%r579, [%rd7+28];
	xor.b32  	%r994, %r994, %r579;
	ld.global.u32 	%r580, [%rd7+32];
	xor.b32  	%r993, %r993, %r580;
	ld.global.u32 	%r581, [%rd7+36];
	xor.b32  	%r992, %r992, %r581;
$L__BB0_9:
	and.b32  	%r583, %r566, 4;
	setp.eq.s32 	%p7, %r583, 0;
	@%p7 bra 	$L__BB0_11;
	ld.global.u32 	%r584, [%rd7+40];
	xor.b32  	%r996, %r996, %r584;
	ld.global.u32 	%r585, [%rd7+44];
	xor.b32  	%r995, %r995, %r585;
	ld.global.u32 	%r586, [%rd7+48];
	xor.b32  	%r994, %r994, %r586;
	ld.global.u32 	%r587, [%rd7+52];
	xor.b32  	%r993, %r993, %r587;
	ld.global.u32 	%r588, [%rd7+56];
	xor.b32  	%r992, %r992, %r588;
$L__BB0_11:
	and.b32  	%r590, %r566, 8;
	setp.eq.s32 	%p8, %r590, 0;
	@%p8 bra 	$L__BB0_13;
	ld.global.u32 	%r591, [%rd7+60];
	xor.b32  	%r996, %r996, %r591;
	ld.global.u32 	%r592, [%rd7+64];
	xor.b32  	%r995, %r995, %r592;
	ld.global.u32 	%r593, [%rd7+68];
	xor.b32  	%r994, %r994, %r593;
	ld.global.u32 	%r594, [%rd7+72];
	xor.b32  	%r993, %r993, %r594;
	ld.global.u32 	%r595, [%rd7+76];
	xor.b32  	%r992, %r992, %r595;
$L__BB0_13:
	and.b32  	%r597, %r566, 16;
	setp.eq.s32 	%p9, %r597, 0;
	@%p9 bra 	$L__BB0_15;
	ld.global.u32 	%r598, [%rd7+80];
	xor.b32  	%r996, %r996, %r598;
	ld.global.u32 	%r599, [%rd7+84];
	xor.b32  	%r995, %r995, %r599;
	ld.global.u32 	%r600, [%rd7+88];
	xor.b32  	%r994, %r994, %r600;
	ld.global.u32 	%r601, [%rd7+92];
	xor.b32  	%r993, %r993, %r601;
	ld.global.u32 	%r602, [%rd7+96];
	xor.b32  	%r992, %r992, %r602;
$L__BB0_15:
	and.b32  	%r604, %r566, 32;
	setp.eq.s32 	%p10, %r604, 0;
	@%p10 bra 	$L__BB0_17;
	ld.global.u32 	%r605, [%rd7+100];
	xor.b32  	%r996, %r996, %r605;
	ld.global.u32 	%r606, [%rd7+104];
	xor.b32  	%r995, %r995, %r606;
	ld.global.u32 	%r607, [%rd7+108];
	xor.b32  	%r994, %r994, %r607;
	ld.global.u32 	%r608, [%rd7+112];
	xor.b32  	%r993, %r993, %r608;
	ld.global.u32 	%r609, [%rd7+116];
	xor.b32  	%r992, %r992, %r609;
$L__BB0_17:
	and.b32  	%r611, %r566, 64;
	setp.eq.s32 	%p11, %r611, 0;
	@%p11 bra 	$L__BB0_19;
	ld.global.u32 	%r612, [%rd7+120];
	xor.b32  	%r996, %r996, %r612;
	ld.global.u32 	%r613, [%rd7+124];
	xor.b32  	%r995, %r995, %r613;
	ld.global.u32 	%r614, [%rd7+128];
	xor.b32  	%r994, %r994, %r614;
	ld.global.u32 	%r615, [%rd7+132];
	xor.b32  	%r993, %r993, %r615;
	ld.global.u32 	%r616, [%rd7+136];
	xor.b32  	%r992, %r992, %r616;
$L__BB0_19:
	and.b32  	%r618, %r566, 128;
	setp.eq.s32 	%p12, %r618, 0;
	@%p12 bra 	$L__BB0_21;
	ld.global.u32 	%r619, [%rd7+140];
	xor.b32  	%r996, %r996, %r619;
	ld.global.u32 	%r620, [%rd7+144];
	xor.b32  	%r995, %r995, %r620;
	ld.global.u32 	%r621, [%rd7+148];
	xor.b32  	%r994, %r994, %r621;
	ld.global.u32 	%r622, [%rd7+152];
	xor.b32  	%r993, %r993, %r622;
	ld.global.u32 	%r623, [%rd7+156];
	xor.b32  	%r992, %r992, %r623;
$L__BB0_21:
	and.b32  	%r625, %r566, 256;
	setp.eq.s32 	%p13, %r625, 0;
	@%p13 bra 	$L__BB0_23;
	ld.global.u32 	%r626, [%rd7+160];
	xor.b32  	%r996, %r996, %r626;
	ld.global.u32 	%r627, [%rd7+164];
	xor.b32  	%r995, %r995, %r627;
	ld.global.u32 	%r628, [%rd7+168];
	xor.b32  	%r994, %r994, %r628;
	ld.global.u32 	%r629, [%rd7+172];
	xor.b32  	%r993, %r993, %r629;
	ld.global.u32 	%r630, [%rd7+176];
	xor.b32  	%r992, %r992, %r630;
$L__BB0_23:
	and.b32  	%r632, %r566, 512;
	setp.eq.s32 	%p14, %r632, 0;
	@%p14 bra 	$L__BB0_25;
	ld.global.u32 	%r633, [%rd7+180];
	xor.b32  	%r996, %r996, %r633;
	ld.global.u32 	%r634, [%rd7+184];
	xor.b32  	%r995, %r995, %r634;
	ld.global.u32 	%r635, [%rd7+188];
	xor.b32  	%r994, %r994, %r635;
	ld.global.u32 	%r636, [%rd7+192];
	xor.b32  	%r993, %r993, %r636;
	ld.global.u32 	%r637, [%rd7+196];
	xor.b32  	%r992, %r992, %r637;
$L__BB0_25:
	and.b32  	%r639, %r566, 1024;
	setp.eq.s32 	%p15, %r639, 0;
	@%p15 bra 	$L__BB0_27;
	ld.global.u32 	%r640, [%rd7+200];
	xor.b32  	%r996, %r996, %r640;
	ld.global.u32 	%r641, [%rd7+204];
	xor.b32  	%r995, %r995, %r641;
	ld.global.u32 	%r642, [%rd7+208];
	xor.b32  	%r994, %r994, %r642;
	ld.global.u32 	%r643, [%rd7+212];
	xor.b32  	%r993, %r993, %r643;
	ld.global.u32 	%r644, [%rd7+216];
	xor.b32  	%r992, %r992, %r644;
$L__BB0_27:
	and.b32  	%r646, %r566, 2048;
	setp.eq.s32 	%p16, %r646, 0;
	@%p16 bra 	$L__BB0_29;
	ld.global.u32 	%r647, [%rd7+220];
	xor.b32  	%r996, %r996, %r647;
	ld.global.u32 	%r648, [%rd7+224];
	xor.b32  	%r995, %r995, %r648;
	ld.global.u32 	%r649, [%rd7+228];
	xor.b32  	%r994, %r994, %r649;
	ld.global.u32 	%r650, [%rd7+232];
	xor.b32  	%r993, %r993, %r650;
	ld.global.u32 	%r651, [%rd7+236];
	xor.b32  	%r992, %r992, %r651;
$L__BB0_29:
	and.b32  	%r653, %r566, 4096;
	setp.eq.s32 	%p17, %r653, 0;
	@%p17 bra 	$L__BB0_31;
	ld.global.u32 	%r654, [%rd7+240];
	xor.b32  	%r996, %r996, %r654;
	ld.global.u32 	%r655, [%rd7+244];
	xor.b32  	%r995, %r995, %r655;
	ld.global.u32 	%r656, [%rd7+248];
	xor.b32  	%r994, %r994, %r656;
	ld.global.u32 	%r657, [%rd7+252];
	xor.b32  	%r993, %r993, %r657;
	ld.global.u32 	%r658, [%rd7+256];
	xor.b32  	%r992, %r992, %r658;
$L__BB0_31:
	and.b32  	%r660, %r566, 8192;
	setp.eq.s32 	%p18, %r660, 0;
	@%p18 bra 	$L__BB0_33;
	ld.global.u32 	%r661, [%rd7+260];
	xor.b32  	%r996, %r996, %r661;
	ld.global.u32 	%r662, [%rd7+264];
	xor.b32  	%r995, %r995, %r662;
	ld.global.u32 	%r663, [%rd7+268];
	xor.b32  	%r994, %r994, %r663;
	ld.global.u32 	%r664, [%rd7+272];
	xor.b32  	%r993, %r993, %r664;
	ld.global.u32 	%r665, [%rd7+276];
	xor.b32  	%r992, %r992, %r665;
$L__BB0_33:
	and.b32  	%r667, %r566, 16384;
	setp.eq.s32 	%p19, %r667, 0;
	@%p19 bra 	$L__BB0_35;
	ld.global.u32 	%r668, [%rd7+280];
	xor.b32  	%r996, %r996, %r668;
	ld.global.u32 	%r669, [%rd7+284];
	xor.b32  	%r995, %r995, %r669;
	ld.global.u32 	%r670, [%rd7+288];
	xor.b32  	%r994, %r994, %r670;
	ld.global.u32 	%r671, [%rd7+292];
	xor.b32  	%r993, %r993, %r671;
	ld.global.u32 	%r672, [%rd7+296];
	xor.b32  	%r992, %r992, %r672;
$L__BB0_35:
	and.b32  	%r674, %r566, 32768;
	setp.eq.s32 	%p20, %r674, 0;
	@%p20 bra 	$L__BB0_37;
	ld.global.u32 	%r675, [%rd7+300];
	xor.b32  	%r996, %r996, %r675;
	ld.global.u32 	%r676, [%rd7+304];
	xor.b32  	%r995, %r995, %r676;
	ld.global.u32 	%r677, [%rd7+308];
	xor.b32  	%r994, %r994, %r677;
	ld.global.u32 	%r678, [%rd7+312];
	xor.b32  	%r993, %r993, %r678;
	ld.global.u32 	%r679, [%rd7+316];
	xor.b32  	%r992, %r992, %r679;
$L__BB0_37:
	add.s32 	%r991, %r991, 16;
	setp.ne.s32 	%p21, %r991, 32;
	@%p21 bra 	$L__BB0_5;
	mad.lo.s32 	%r680, %r985, -31, %r22;
	add.s32 	%r985, %r680, 1;
	setp.ne.s32 	%p22, %r985, 5;
	@%p22 bra 	$L__BB0_4;
	st.local.u32 	[%rd2+4], %r996;
	st.local.v2.u32 	[%rd2+8], {%r995, %r994};
	st.local.v2.u32 	[%rd2+16], {%r993, %r992};
	setp.eq.s64 	%p23, %rd5, 1;
	@%p23 bra 	$L__BB0_114;
	mov.b32 	%r992, 0;
	mov.u32 	%r1085, %r992;
	mov.u32 	%r994, %r992;
	mov.u32 	%r995, %r992;
	mov.u32 	%r996, %r992;
	mov.u32 	%r1077, %r992;
$L__BB0_41:
	mul.wide.u32 	%rd19, %r1077, 4;
	add.s64 	%rd20, %rd2, %rd19;
	ld.local.u32 	%r197, [%rd20+4];
	shl.b32 	%r198, %r1077, 5;
	mov.b32 	%r1083, 0;
$L__BB0_42:
	.pragma "nounroll";
	shr.u32 	%r683, %r197, %r1083;
	and.b32  	%r684, %r683, 1;
	setp.eq.b32 	%p24, %r684, 1;
	not.pred 	%p25, %p24;
	add.s32 	%r685, %r198, %r1083;
	mul.lo.s32 	%r686, %r685, 5;
	mul.wide.u32 	%rd21, %r686, 4;
	add.s64 	%rd8, %rd6, %rd21;
	@%p25 bra 	$L__BB0_44;
	ld.global.u32 	%r687, [%rd8];
	xor.b32  	%r996, %r996, %r687;
	ld.global.u32 	%r688, [%rd8+4];
	xor.b32  	%r995, %r995, %r688;
	ld.global.u32 	%r689, [%rd8+8];
	xor.b32  	%r994, %r994, %r689;
	ld.global.u32 	%r690, [%rd8+12];
	xor.b32  	%r1085, %r1085, %r690;
	ld.global.u32 	%r691, [%rd8+16];
	xor.b32  	%r992, %r992, %r691;
$L__BB0_44:
	and.b32  	%r693, %r683, 2;
	setp.eq.s32 	%p26, %r693, 0;
	@%p26 bra 	$L__BB0_46;
	ld.global.u32 	%r694, [%rd8+20];
	xor.b32  	%r996, %r996, %r694;
	ld.global.u32 	%r695, [%rd8+24];
	xor.b32  	%r995, %r995, %r695;
	ld.global.u32 	%r696, [%rd8+28];
	xor.b32  	%r994, %r994, %r696;
	ld.global.u32 	%r697, [%rd8+32];
	xor.b32  	%r1085, %r1085, %r697;
	ld.global.u32 	%r698, [%rd8+36];
	xor.b32  	%r992, %r992, %r698;
$L__BB0_46:
	and.b32  	%r700, %r683, 4;
	setp.eq.s32 	%p27, %r700, 0;
	@%p27 bra 	$L__BB0_48;
	ld.global.u32 	%r701, [%rd8+40];
	xor.b32  	%r996, %r996, %r701;
	ld.global.u32 	%r702, [%rd8+44];
	xor.b32  	%r995, %r995, %r702;
	ld.global.u32 	%r703, [%rd8+48];
	xor.b32  	%r994, %r994, %r703;
	ld.global.u32 	%r704, [%rd8+52];
	xor.b32  	%r1085, %r1085, %r704;
	ld.global.u32 	%r705, [%rd8+56];
	xor.b32  	%r992, %r992, %r705;
$L__BB0_48:
	and.b32  	%r707, %r683, 8;
	setp.eq.s32 	%p28, %r707, 0;
	@%p28 bra 	$L__BB0_50;
	ld.global.u32 	%r708, [%rd8+60];
	xor.b32  	%r996, %r996, %r708;
	ld.global.u32 	%r709, [%rd8+64];
	xor.b32  	%r995, %r995, %r709;
	ld.global.u32 	%r710, [%rd8+68];
	xor.b32  	%r994, %r994, %r710;
	ld.global.u32 	%r711, [%rd8+72];
	xor.b32  	%r1085, %r1085, %r711;
	ld.global.u32 	%r712, [%rd8+76];
	xor.b32  	%r992, %r992, %r712;
$L__BB0_50:
	and.b32  	%r714, %r683, 16;
	setp.eq.s32 	%p29, %r714, 0;
	@%p29 bra 	$L__BB0_52;
	ld.global.u32 	%r715, [%rd8+80];
	xor.b32  	%r996, %r996, %r715;
	ld.global.u32 	%r716, [%rd8+84];
	xor.b32  	%r995, %r995, %r716;
	ld.global.u32 	%r717, [%rd8+88];
	xor.b32  	%r994, %r994, %r717;
	ld.global.u32 	%r718, [%rd8+92];
	xor.b32  	%r1085, %r1085, %r718;
	ld.global.u32 	%r719, [%rd8+96];
	xor.b32  	%r992, %r992, %r719;
$L__BB0_52:
	and.b32  	%r721, %r683, 32;
	setp.eq.s32 	%p30, %r721, 0;
	@%p30 bra 	$L__BB0_54;
	ld.global.u32 	%r722, [%rd8+100];
	xor.b32  	%r996, %r996, %r722;
	ld.global.u32 	%r723, [%rd8+104];
	xor.b32  	%r995, %r995, %r723;
	ld.global.u32 	%r724, [%rd8+108];
	xor.b32  	%r994, %r994, %r724;
	ld.global.u32 	%r725, [%rd8+112];
	xor.b32  	%r1085, %r1085, %r725;
	ld.global.u32 	%r726, [%rd8+116];
	xor.b32  	%r992, %r992, %r726;
$L__BB0_54:
	and.b32  	%r728, %r683, 64;
	setp.eq.s32 	%p31, %r728, 0;
	@%p31 bra 	$L__BB0_56;
	ld.global.u32 	%r729, [%rd8+120];
	xor.b32  	%r996, %r996, %r729;
	ld.global.u32 	%r730, [%rd8+124];
	xor.b32  	%r995, %r995, %r730;
	ld.global.u32 	%r731, [%rd8+128];
	xor.b32  	%r994, %r994, %r731;
	ld.global.u32 	%r732, [%rd8+132];
	xor.b32  	%r1085, %r1085, %r732;
	ld.global.u32 	%r733, [%rd8+136];
	xor.b32  	%r992, %r992, %r733;
$L__BB0_56:
	and.b32  	%r735, %r683, 128;
	setp.eq.s32 	%p32, %r735, 0;
	@%p32 bra 	$L__BB0_58;
	ld.global.u32 	%r736, [%rd8+140];
	xor.b32  	%r996, %r996, %r736;
	ld.global.u32 	%r737, [%rd8+144];
	xor.b32  	%r995, %r995, %r737;
	ld.global.u32 	%r738, [%rd8+148];
	xor.b32  	%r994, %r994, %r738;
	ld.global.u32 	%r739, [%rd8+152];
	xor.b32  	%r1085, %r1085, %r739;
	ld.global.u32 	%r740, [%rd8+156];
	xor.b32  	%r992, %r992, %r740;
$L__BB0_58:
	and.b32  	%r742, %r683, 256;
	setp.eq.s32 	%p33, %r742, 0;
	@%p33 bra 	$L__BB0_60;
	ld.global.u32 	%r743, [%rd8+160];
	xor.b32  	%r996, %r996, %r743;
	ld.global.u32 	%r744, [%rd8+164];
	xor.b32  	%r995, %r995, %r744;
	ld.global.u32 	%r745, [%rd8+168];
	xor.b32  	%r994, %r994, %r745;
	ld.global.u32 	%r746, [%rd8+172];
	xor.b32  	%r1085, %r1085, %r746;
	ld.global.u32 	%r747, [%rd8+176];
	xor.b32  	%r992, %r992, %r747;
$L__BB0_60:
	and.b32  	%r749, %r683, 512;
	setp.eq.s32 	%p34, %r749, 0;
	@%p34 bra 	$L__BB0_62;
	ld.global.u32 	%r750, [%rd8+180];
	xor.b32  	%r996, %r996, %r750;
	ld.global.u32 	%r751, [%rd8+184];
	xor.b32  	%r995, %r995, %r751;
	ld.global.u32 	%r752, [%rd8+188];
	xor.b32  	%r994, %r994, %r752;
	ld.global.u32 	%r753, [%rd8+192];
	xor.b32  	%r1085, %r1085, %r753;
	ld.global.u32 	%r754, [%rd8+196];
	xor.b32  	%r992, %r992, %r754;
$L__BB0_62:
	and.b32  	%r756, %r683, 1024;
	setp.eq.s32 	%p35, %r756, 0;
	@%p35 bra 	$L__BB0_64;
	ld.global.u32 	%r757, [%rd8+200];
	xor.b32  	%r996, %r996, %r757;
	ld.global.u32 	%r758, [%rd8+204];
	xor.b32  	%r995, %r995, %r758;
	ld.global.u32 	%r759, [%rd8+208];
	xor.b32  	%r994, %r994, %r759;
	ld.global.u32 	%r760, [%rd8+212];
	xor.b32  	%r1085, %r1085, %r760;
	ld.global.u32 	%r761, [%rd8+216];
	xor.b32  	%r992, %r992, %r761;
$L__BB0_64:
	and.b32  	%r763, %r683, 2048;
	setp.eq.s32 	%p36, %r763, 0;
	@%p36 bra 	$L__BB0_66;
	ld.global.u32 	%r764, [%rd8+220];
	xor.b32  	%r996, %r996, %r764;
	ld.global.u32 	%r765, [%rd8+224];
	xor.b32  	%r995, %r995, %r765;
	ld.global.u32 	%r766, [%rd8+228];
	xor.b32  	%r994, %r994, %r766;
	ld.global.u32 	%r767, [%rd8+232];
	xor.b32  	%r1085, %r1085, %r767;
	ld.global.u32 	%r768, [%rd8+236];
	xor.b32  	%r992, %r992, %r768;
$L__BB0_66:
	and.b32  	%r770, %r683, 4096;
	setp.eq.s32 	%p37, %r770, 0;
	@%p37 bra 	$L__BB0_68;
	ld.global.u32 	%r771, [%rd8+240];
	xor.b32  	%r996, %r996, %r771;
	ld.global.u32 	%r772, [%rd8+244];
	xor.b32  	%r995, %r995, %r772;
	ld.global.u32 	%r773, [%rd8+248];
	xor.b32  	%r994, %r994, %r773;
	ld.global.u32 	%r774, [%rd8+252];
	xor.b32  	%r1085, %r1085, %r774;
	ld.global.u32 	%r775, [%rd8+256];
	xor.b32  	%r992, %r992, %r775;
$L__BB0_68:
	and.b32  	%r777, %r683, 8192;
	setp.eq.s32 	%p38, %r777, 0;
	@%p38 bra 	$L__BB0_70;
	ld.global.u32 	%r778, [%rd8+260];
	xor.b32  	%r996, %r996, %r778;
	ld.global.u32 	%r779, [%rd8+264];
	xor.b32  	%r995, %r995, %r779;
	ld.global.u32 	%r780, [%rd8+268];
	xor.b32  	%r994, %r994, %r780;
	ld.global.u32 	%r781, [%rd8+272];
	xor.b32  	%r1085, %r1085, %r781;
	ld.global.u32 	%r782, [%rd8+276];
	xor.b32  	%r992, %r992, %r782;
$L__BB0_70:
	and.b32  	%r784, %r683, 16384;
	setp.eq.s32 	%p39, %r784, 0;
	@%p39 bra 	$L__BB0_72;
	ld.global.u32 	%r785, [%rd8+280];
	xor.b32  	%r996, %r996, %r785;
	ld.global.u32 	%r786, [%rd8+284];
	xor.b32  	%r995, %r995, %r786;
	ld.global.u32 	%r787, [%rd8+288];
	xor.b32  	%r994, %r994, %r787;
	ld.global.u32 	%r788, [%rd8+292];
	xor.b32  	%r1085, %r1085, %r788;
	ld.global.u32 	%r789, [%rd8+296];
	xor.b32  	%r992, %r992, %r789;
$L__BB0_72:
	and.b32  	%r791, %r683, 32768;
	setp.eq.s32 	%p40, %r791, 0;
	@%p40 bra 	$L__BB0_74;
	ld.global.u32 	%r792, [%rd8+300];
	xor.b32  	%r996, %r996, %r792;
	ld.global.u32 	%r793, [%rd8+304];
	xor.b32  	%r995, %r995, %r793;
	ld.global.u32 	%r794, [%rd8+308];
	xor.b32  	%r994, %r994, %r794;
	ld.global.u32 	%r795, [%rd8+312];
	xor.b32  	%r1085, %r1085, %r795;
	ld.global.u32 	%r796, [%rd8+316];
	xor.b32  	%r992, %r992, %r796;
$L__BB0_74:
	add.s32 	%r1083, %r1083, 16;
	setp.ne.s32 	%p41, %r1083, 32;
	@%p41 bra 	$L__BB0_42;
	mad.lo.s32 	%r797, %r1077, -31, %r198;
	add.s32 	%r1077, %r797, 1;
	setp.ne.s32 	%p42, %r1077, 5;
	@%p42 bra 	$L__BB0_41;
	st.local.u32 	[%rd2+4], %r996;
	st.local.v2.u32 	[%rd2+8], {%r995, %r994};
	st.local.v2.u32 	[%rd2+16], {%r1085, %r992};
	setp.ne.s64 	%p43, %rd5, 3;
	@%p43 bra 	$L__BB0_114;
	mov.b32 	%r992, 0;
	mov.u32 	%r1177, %r992;
	mov.u32 	%r994, %r992;
	mov.u32 	%r995, %r992;
	mov.u32 	%r996, %r992;
	mov.u32 	%r1169, %r992;
$L__BB0_78:
	mul.wide.u32 	%rd22, %r1169, 4;
	add.s64 	%rd23, %rd2, %rd22;
	ld.local.u32 	%r373, [%rd23+4];
	shl.b32 	%r374, %r1169, 5;
	mov.b32 	%r1175, 0;
$L__BB0_79:
	.pragma "nounroll";
	shr.u32 	%r800, %r373, %r1175;
	and.b32  	%r801, %r800, 1;
	setp.eq.b32 	%p44, %r801, 1;
	not.pred 	%p45, %p44;
	add.s32 	%r802, %r374, %r1175;
	mul.lo.s32 	%r803, %r802, 5;
	mul.wide.u32 	%rd24, %r803, 4;
	add.s64 	%rd9, %rd6, %rd24;
	@%p45 bra 	$L__BB0_81;
	ld.global.u32 	%r804, [%rd9];
	xor.b32  	%r996, %r996, %r804;
	ld.global.u32 	%r805, [%rd9+4];
	xor.b32  	%r995, %r995, %r805;
	ld.global.u32 	%r806, [%rd9+8];
	xor.b32  	%r994, %r994, %r806;
	ld.global.u32 	%r807, [%rd9+12];
	xor.b32  	%r1177, %r1177, %r807;
	ld.global.u32 	%r808, [%rd9+16];
	xor.b32  	%r992, %r992, %r808;
$L__BB0_81:
	and.b32  	%r810, %r800, 2;
	setp.eq.s32 	%p46, %r810, 0;
	@%p46 bra 	$L__BB0_83;
	ld.global.u32 	%r811, [%rd9+20];
	xor.b32  	%r996, %r996, %r811;
	ld.global.u32 	%r812, [%rd9+24];
	xor.b32  	%r995, %r995, %r812;
	ld.global.u32 	%r813, [%rd9+28];
	xor.b32  	%r994, %r994, %r813;
	ld.global.u32 	%r814, [%rd9+32];
	xor.b32  	%r1177, %r1177, %r814;
	ld.global.u32 	%r815, [%rd9+36];
	xor.b32  	%r992, %r992, %r815;
$L__BB0_83:
	and.b32  	%r817, %r800, 4;
	setp.eq.s32 	%p47, %r817, 0;
	@%p47 bra 	$L__BB0_85;
	ld.global.u32 	%r818, [%rd9+40];
	xor.b32  	%r996, %r996, %r818;
	ld.global.u32 	%r819, [%rd9+44];
	xor.b32  	%r995, %r995, %r819;
	ld.global.u32 	%r820, [%rd9+48];
	xor.b32  	%r994, %r994, %r820;
	ld.global.u32 	%r821, [%rd9+52];
	xor.b32  	%r1177, %r1177, %r821;
	ld.global.u32 	%r822, [%rd9+56];
	xor.b32  	%r992, %r992, %r822;
$L__BB0_85:
	and.b32  	%r824, %r800, 8;
	setp.eq.s32 	%p48, %r824, 0;
	@%p48 bra 	$L__BB0_87;
	ld.global.u32 	%r825, [%rd9+60];
	xor.b32  	%r996, %r996, %r825;
	ld.global.u32 	%r826, [%rd9+64];
	xor.b32  	%r995, %r995, %r826;
	ld.global.u32 	%r827, [%rd9+68];
	xor.b32  	%r994, %r994, %r827;
	ld.global.u32 	%r828, [%rd9+72];
	xor.b32  	%r1177, %r1177, %r828;
	ld.global.u32 	%r829, [%rd9+76];
	xor.b32  	%r992, %r992, %r829;
$L__BB0_87:
	and.b32  	%r831, %r800, 16;
	setp.eq.s32 	%p49, %r831, 0;
	@%p49 bra 	$L__BB0_89;
	ld.global.u32 	%r832, [%rd9+80];
	xor.b32  	%r996, %r996, %r832;
	ld.global.u32 	%r833, [%rd9+84];
	xor.b32  	%r995, %r995, %r833;
	ld.global.u32 	%r834, [%rd9+88];
	xor.b32  	%r994, %r994, %r834;
	ld.global.u32 	%r835, [%rd9+92];
	xor.b32  	%r1177, %r1177, %r835;
	ld.global.u32 	%r836, [%rd9+96];
	xor.b32  	%r992, %r992, %r836;
$L__BB0_89:
	and.b32  	%r838, %r800, 32;
	setp.eq.s32 	%p50, %r838, 0;
	@%p50 bra 	$L__BB0_91;
	ld.global.u32 	%r839, [%rd9+100];
	xor.b32  	%r996, %r996, %r839;
	ld.global.u32 	%r840, [%rd9+104];
	xor.b32  	%r995, %r995, %r840;
	ld.global.u32 	%r841, [%rd9+108];
	xor.b32  	%r994, %r994, %r841;
	ld.global.u32 	%r842, [%rd9+112];
	xor.b32  	%r1177, %r1177, %r842;
	ld.global.u32 	%r843, [%rd9+116];
	xor.b32  	%r992, %r992, %r843;
$L__BB0_91:
	and.b32  	%r845, %r800, 64;
	setp.eq.s32 	%p51, %r845, 0;
	@%p51 bra 	$L__BB0_93;
	ld.global.u32 	%r846, [%rd9+120];
	xor.b32  	%r996, %r996, %r846;
	ld.global.u32 	%r847, [%rd9+124];
	xor.b32  	%r995, %r995, %r847;
	ld.global.u32 	%r848, [%rd9+128];
	xor.b32  	%r994, %r994, %r848;
	ld.global.u32 	%r849, [%rd9+132];
	xor.b32  	%r1177, %r1177, %r849;
	ld.global.u32 	%r850, [%rd9+136];
	xor.b32  	%r992, %r992, %r850;
$L__BB0_93:
	and.b32  	%r852, %r800, 128;
	setp.eq.s32 	%p52, %r852, 0;
	@%p52 bra 	$L__BB0_95;
	ld.global.u32 	%r853, [%rd9+140];
	xor.b32  	%r996, %r996, %r853;
	ld.global.u32 	%r854, [%rd9+144];
	xor.b32  	%r995, %r995, %r854;
	ld.global.u32 	%r855, [%rd9+148];
	xor.b32  	%r994, %r994, %r855;
	ld.global.u32 	%r856, [%rd9+152];
	xor.b32  	%r1177, %r1177, %r856;
	ld.global.u32 	%r857, [%rd9+156];
	xor.b32  	%r992, %r992, %r857;
$L__BB0_95:
	and.b32  	%r859, %r800, 256;
	setp.eq.s32 	%p53, %r859, 0;
	@%p53 bra 	$L__BB0_97;
	ld.global.u32 	%r860, [%rd9+160];
	xor.b32  	%r996, %r996, %r860;
	ld.global.u32 	%r861, [%rd9+164];
	xor.b32  	%r995, %r995, %r861;
	ld.global.u32 	%r862, [%rd9+168];
	xor.b32  	%r994, %r994, %r862;
	ld.global.u32 	%r863, [%rd9+172];
	xor.b32  	%r1177, %r1177, %r863;
	ld.global.u32 	%r864, [%rd9+176];
	xor.b32  	%r992, %r992, %r864;
$L__BB0_97:
	and.b32  	%r866, %r800, 512;
	setp.eq.s32 	%p54, %r866, 0;
	@%p54 bra 	$L__BB0_99;
	ld.global.u32 	%r867, [%rd9+180];
	xor.b32  	%r996, %r996, %r867;
	ld.global.u32 	%r868, [%rd9+184];
	xor.b32  	%r995, %r995, %r868;
	ld.global.u32 	%r869, [%rd9+188];
	xor.b32  	%r994, %r994, %r869;
	ld.global.u32 	%r870, [%rd9+192];
	xor.b32  	%r1177, %r1177, %r870;
	ld.global.u32 	%r871, [%rd9+196];
	xor.b32  	%r992, %r992, %r871;
$L__BB0_99:
	and.b32  	%r873, %r800, 1024;
	setp.eq.s32 	%p55, %r873, 0;
	@%p55 bra 	$L__BB0_101;
	ld.global.u32 	%r874, [%rd9+200];
	xor.b32  	%r996, %r996, %r874;
	ld.global.u32 	%r875, [%rd9+204];
	xor.b32  	%r995, %r995, %r875;
	ld.global.u32 	%r876, [%rd9+208];
	xor.b32  	%r994, %r994, %r876;
	ld.global.u32 	%r877, [%rd9+212];
	xor.b32  	%r1177, %r1177, %r877;
	ld.global.u32 	%r878, [%rd9+216];
	xor.b32  	%r992, %r992, %r878;
$L__BB0_101:
	and.b32  	%r880, %r800, 2048;
	setp.eq.s32 	%p56, %r880, 0;
	@%p56 bra 	$L__BB0_103;
	ld.global.u32 	%r881, [%rd9+220];
	xor.b32  	%r996, %r996, %r881;
	ld.global.u32 	%r882, [%rd9+224];
	xor.b32  	%r995, %r995, %r882;
	ld.global.u32 	%r883, [%rd9+228];
	xor.b32  	%r994, %r994, %r883;
	ld.global.u32 	%r884, [%rd9+232];
	xor.b32  	%r1177, %r1177, %r884;
	ld.global.u32 	%r885, [%rd9+236];
	xor.b32  	%r992, %r992, %r885;
$L__BB0_103:
	and.b32  	%r887, %r800, 4096;
	setp.eq.s32 	%p57, %r887, 0;
	@%p57 bra 	$L__BB0_105;
	ld.global.u32 	%r888, [%rd9+240];
	xor.b32  	%r996, %r996, %r888;
	ld.global.u32 	%r889, [%rd9+244];
	xor.b32  	%r995, %r995, %r889;
	ld.global.u32 	%r890, [%rd9+248];
	xor.b32  	%r994, %r994, %r890;
	ld.global.u32 	%r891, [%rd9+252];
	xor.b32  	%r1177, %r1177, %r891;
	ld.global.u32 	%r892, [%rd9+256];
	xor.b32  	%r992, %r992, %r892;
$L__BB0_105:
	and.b32  	%r894, %r800, 8192;
	setp.eq.s32 	%p58, %r894, 0;
	@%p58 bra 	$L__BB0_107;
	ld.global.u32 	%r895, [%rd9+260];
	xor.b32  	%r996, %r996, %r895;
	ld.global.u32 	%r896, [%rd9+264];
	xor.b32  	%r995, %r995, %r896;
	ld.global.u32 	%r897, [%rd9+268];
	xor.b32  	%r994, %r994, %r897;
	ld.global.u32 	%r898, [%rd9+272];
	xor.b32  	%r1177, %r1177, %r898;
	ld.global.u32 	%r899, [%rd9+276];
	xor.b32  	%r992, %r992, %r899;
$L__BB0_107:
	and.b32  	%r901, %r800, 16384;
	setp.eq.s32 	%p59, %r901, 0;
	@%p59 bra 	$L__BB0_109;
	ld.global.u32 	%r902, [%rd9+280];
	xor.b32  	%r996, %r996, %r902;
	ld.global.u32 	%r903, [%rd9+284];
	xor.b32  	%r995, %r995, %r903;
	ld.global.u32 	%r904, [%rd9+288];
	xor.b32  	%r994, %r994, %r904;
	ld.global.u32 	%r905, [%rd9+292];
	xor.b32  	%r1177, %r1177, %r905;
	ld.global.u32 	%r906, [%rd9+296];
	xor.b32  	%r992, %r992, %r906;
$L__BB0_109:
	and.b32  	%r908, %r800, 32768;
	setp.eq.s32 	%p60, %r908, 0;
	@%p60 bra 	$L__BB0_111;
	ld.global.u32 	%r909, [%rd9+300];
	xor.b32  	%r996, %r996, %r909;
	ld.global.u32 	%r910, [%rd9+304];
	xor.b32  	%r995, %r995, %r910;
	ld.global.u32 	%r911, [%rd9+308];
	xor.b32  	%r994, %r994, %r911;
	ld.global.u32 	%r912, [%rd9+312];
	xor.b32  	%r1177, %r1177, %r912;
	ld.global.u32 	%r913, [%rd9+316];
	xor.b32  	%r992, %r992, %r913;
$L__BB0_111:
	add.s32 	%r1175, %r1175, 16;
	setp.ne.s32 	%p61, %r1175, 32;
	@%p61 bra 	$L__BB0_79;
	mad.lo.s32 	%r914, %r1169, -31, %r374;
	add.s32 	%r1169, %r914, 1;
	setp.ne.s32 	%p62, %r1169, 5;
	@%p62 bra 	$L__BB0_78;
	st.local.u32 	[%rd2+4], %r996;
	st.local.v2.u32 	[%rd2+8], {%r995, %r994};
	st.local.v2.u32 	[%rd2+16], {%r1177, %r992};
$L__BB0_114:
	shr.u64 	%rd37, %rd4, 2;
	add.s32 	%r979, %r979, 1;
	setp.gt.u64 	%p63, %rd4, 3;
	@%p63 bra 	$L__BB0_2;
$L__BB0_115:
	setp.ne.s32 	%p64, %r2, 0;
	@%p64 bra 	$L__BB0_117;
	ld.param.u64 	%rd36, [reset_param_2];
	cvta.to.global.u64 	%rd31, %rd36;
	mul.wide.u32 	%rd32, %r1, 4;
	add.s64 	%rd33, %rd31, %rd32;
	mov.b32 	%r974, 0;
	st.global.u32 	[%rd33], %r974;
	mul.wide.s32 	%rd34, %r4, 4;
	add.s64 	%rd35, %rd1, %rd34;
	st.global.u32 	[%rd35], %r974;
	st.global.u32 	[%rd35+4], %r974;
	st.global.u32 	[%rd35+8], %r974;
	st.global.u32 	[%rd35+12], %r974;
	st.global.u32 	[%rd35+16], %r974;
	st.global.u32 	[%rd35+20], %r974;
	st.global.u32 	[%rd35+24], %r974;
	bra.uni 	$L__BB0_122;
$L__BB0_117:
	setp.ge.u32 	%p65, %r2, %r552;
	@%p65 bra 	$L__BB0_119;
	mul.wide.s32 	%rd29, %r4, 4;
	add.s64 	%rd30, %rd1, %rd29;
	shr.u32 	%r946, %r996, 2;
	xor.b32  	%r947, %r946, %r996;
	shl.b32 	%r948, %r992, 4;
	shl.b32 	%r949, %r947, 1;
	xor.b32  	%r950, %r949, %r948;
	xor.b32  	%r951, %r950, %r947;
	xor.b32  	%r952, %r951, %r992;
	add.s32 	%r953, %r5, %r952;
	add.s32 	%r954, %r953, 362437;
	cvt.rn.f32.u32 	%f10, %r954;
	fma.rn.f32 	%f11, %f10, 0f2F800000, 0f2F000000;
	fma.rn.f32 	%f12, %f11, 0f458CA000, 0fC58CA000;
	st.global.f32 	[%rd30], %f12;
	shr.u32 	%r955, %r995, 2;
	xor.b32  	%r956, %r955, %r995;
	shl.b32 	%r957, %r952, 4;
	shl.b32 	%r958, %r956, 1;
	xor.b32  	%r959, %r958, %r957;
	xor.b32  	%r960, %r959, %r956;
	xor.b32  	%r961, %r960, %r952;
	add.s32 	%r962, %r5, %r961;
	add.s32 	%r963, %r962, 724874;
	cvt.rn.f32.u32 	%f13, %r963;
	fma.rn.f32 	%f14, %f13, 0f2F800000, 0f2F000000;
	fma.rn.f32 	%f15, %f14, 0f45BB8000, 0fC53B8000;
	st.global.f32 	[%rd30+4], %f15;
	shr.u32 	%r964, %r994, 2;
	xor.b32  	%r965, %r964, %r994;
	shl.b32 	%r966, %r961, 4;
	shl.b32 	%r967, %r965, 1;
	xor.b32  	%r968, %r967, %r966;
	xor.b32  	%r969, %r968, %r965;
	xor.b32  	%r970, %r969, %r961;
	add.s32 	%r971, %r5, %r970;
	add.s32 	%r972, %r971, 1087311;
	cvt.rn.f32.u32 	%f16, %r972;
	fma.rn.f32 	%f17, %f16, 0f2F800000, 0f2F000000;
	fma.rn.f32 	%f18, %f17, 0f40C90FDB, 0fC0490FDB;
	st.global.f32 	[%rd30+8], %f18;
	mov.b32 	%r973, 0;
	st.global.u32 	[%rd30+12], %r973;
	st.global.u32 	[%rd30+16], %r973;
	st.global.u32 	[%rd30+20], %r973;
	st.global.u32 	[%rd30+24], %r973;
	bra.uni 	$L__BB0_122;
$L__BB0_119:
	add.s32 	%r915, %r553, %r552;
	setp.ge.u32 	%p66, %r2, %r915;
	@%p66 bra 	$L__BB0_121;
	mul.wide.s32 	%rd27, %r4, 4;
	add.s64 	%rd28, %rd1, %rd27;
	shr.u32 	%r918, %r996, 2;
	xor.b32  	%r919, %r918, %r996;
	shl.b32 	%r920, %r992, 4;
	shl.b32 	%r921, %r919, 1;
	xor.b32  	%r922, %r921, %r920;
	xor.b32  	%r923, %r922, %r919;
	xor.b32  	%r924, %r923, %r992;
	add.s32 	%r925, %r5, %r924;
	add.s32 	%r926, %r925, 362437;
	cvt.rn.f32.u32 	%f1, %r926;
	fma.rn.f32 	%f2, %f1, 0f2F800000, 0f2F000000;
	fma.rn.f32 	%f3, %f2, 0f458CA000, 0fC58CA000;
	st.global.f32 	[%rd28], %f3;
	shr.u32 	%r927, %r995, 2;
	xor.b32  	%r928, %r927, %r995;
	shl.b32 	%r929, %r924, 4;
	shl.b32 	%r930, %r928, 1;
	xor.b32  	%r931, %r930, %r929;
	xor.b32  	%r932, %r931, %r928;
	xor.b32  	%r933, %r932, %r924;
	add.s32 	%r934, %r5, %r933;
	add.s32 	%r935, %r934, 724874;
	cvt.rn.f32.u32 	%f4, %r935;
	fma.rn.f32 	%f5, %f4, 0f2F800000, 0f2F000000;
	fma.rn.f32 	%f6, %f5, 0f45BB8000, 0fC53B8000;
	st.global.f32 	[%rd28+4], %f6;
	shr.u32 	%r936, %r994, 2;
	xor.b32  	%r937, %r936, %r994;
	shl.b32 	%r938, %r933, 4;
	shl.b32 	%r939, %r937, 1;
	xor.b32  	%r940, %r939, %r938;
	xor.b32  	%r941, %r940, %r937;
	xor.b32  	%r942, %r941, %r933;
	add.s32 	%r943, %r5, %r942;
	add.s32 	%r944, %r943, 1087311;
	cvt.rn.f32.u32 	%f7, %r944;
	fma.rn.f32 	%f8, %f7, 0f2F800000, 0f2F000000;
	fma.rn.f32 	%f9, %f8, 0f40C90FDB, 0fC0490FDB;
	st.global.f32 	[%rd28+8], %f9;
	mov.b32 	%r945, 0;
	st.global.u32 	[%rd28+12], %r945;
	st.global.u32 	[%rd28+16], %r945;
	st.global.u32 	[%rd28+20], %r945;
	st.global.u32 	[%rd28+24], %r945;
	bra.uni 	$L__BB0_122;
$L__BB0_121:
	mul.wide.s32 	%rd25, %r4, 4;
	add.s64 	%rd26, %rd1, %rd25;
	mov.b32 	%r916, 1140457472;
	st.global.u32 	[%rd26], %r916;
	mov.b32 	%r917, 0;
	st.global.u32 	[%rd26+4], %r917;
	st.global.u32 	[%rd26+8], %r917;
	st.global.u32 	[%rd26+12], %r917;
	st.global.u32 	[%rd26+16], %r917;
	st.global.u32 	[%rd26+20], %r917;
$L__BB0_122:
	ret;

}
	// .globl	sample
.visible .entry sample(
	.param .u64 .ptr .align 1 sample_param_0,
	.param .u32 sample_param_1,
	.param .u32 sample_param_2
)
{
	.local .align 8 .b8 	__local_depot1[48];
	.reg .b64 	%SP;
	.reg .b64 	%SPL;
	.reg .pred 	%p<65>;
	.reg .b32 	%r<1234>;
	.reg .b32 	%f<11>;
	.reg .b64 	%rd<27>;

	mov.u64 	%SPL, __local_depot1;
	ld.param.u64 	%rd10, [sample_param_0];
	ld.param.u32 	%r552, [sample_param_1];
	ld.param.u32 	%r553, [sample_param_2];
	mov.u32 	%r1, %tid.x;
	mov.u32 	%r2, %ntid.x;
	add.s32 	%r554, %r2, -1;
	setp.ge.u32 	%p1, %r1, %r554;
	@%p1 bra 	$L__BB1_117;
	add.u64 	%rd1, %SPL, 0;
	mov.u32 	%r555, %ctaid.x;
	mul.lo.s32 	%r556, %r555, %r2;
	add.s32 	%r3, %r556, %r1;
	sub.s32 	%r557, %r556, %r555;
	add.s32 	%r558, %r557, %r1;
	mul.lo.s32 	%r4, %r558, %r552;
	add.s32 	%r559, %r553, %r3;
	cvt.rn.f32.s32 	%f1, %r559;
	cvt.rmi.s32.f32 	%r560, %f1;
	xor.b32  	%r561, %r560, -1429050551;
	mul.lo.s32 	%r562, %r561, 1099087573;
	setp.gt.s32 	%p2, %r560, -1;
	selp.b32 	%r563, -644748465, -1947113066, %p2;
	add.s32 	%r564, %r563, %r562;
	add.s32 	%r5, %r564, 6615241;
	add.s32 	%r966, %r562, 123456789;
	st.local.v2.u32 	[%rd1], {%r5, %r966};
	xor.b32  	%r965, %r562, 362436069;
	add.s32 	%r964, %r563, 521288629;
	st.local.v2.u32 	[%rd1+8], {%r965, %r964};
	xor.b32  	%r565, %r563, 88675123;
	add.s32 	%r962, %r562, 5783321;
	st.local.v2.u32 	[%rd1+16], {%r565, %r962};
	setp.eq.s32 	%p3, %r3, 0;
	@%p3 bra 	$L__BB1_116;
	cvt.s64.s32 	%rd26, %r3;
	mov.b32 	%r949, 0;
	mov.u64 	%rd13, precalc_xorwow_matrix;
$L__BB1_3:
	mov.u64 	%rd3, %rd26;
	and.b64  	%rd4, %rd3, 3;
	setp.eq.s64 	%p4, %rd4, 0;
	@%p4 bra 	$L__BB1_115;
	mul.wide.u32 	%rd12, %r949, 3200;
	add.s64 	%rd5, %rd13, %rd12;
	mov.b32 	%r962, 0;
	mov.u32 	%r963, %r962;
	mov.u32 	%r964, %r962;
	mov.u32 	%r965, %r962;
	mov.u32 	%r966, %r962;
	mov.u32 	%r955, %r962;
$L__BB1_5:
	mul.wide.u32 	%rd14, %r955, 4;
	add.s64 	%rd15, %rd1, %rd14;
	ld.local.u32 	%r21, [%rd15+4];
	shl.b32 	%r22, %r955, 5;
	mov.b32 	%r961, 0;
$L__BB1_6:
	.pragma "nounroll";
	shr.u32 	%r569, %r21, %r961;
	and.b32  	%r570, %r569, 1;
	setp.eq.b32 	%p5, %r570, 1;
	not.pred 	%p6, %p5;
	add.s32 	%r571, %r22, %r961;
	mul.lo.s32 	%r572, %r571, 5;
	mul.wide.u32 	%rd16, %r572, 4;
	add.s64 	%rd6, %rd5, %rd16;
	@%p6 bra 	$L__BB1_8;
	ld.global.u32 	%r573, [%rd6];
	xor.b32  	%r966, %r966, %r573;
	ld.global.u32 	%r574, [%rd6+4];
	xor.b32  	%r965, %r965, %r574;
	ld.global.u32 	%r575, [%rd6+8];
	xor.b32  	%r964, %r964, %r575;
	ld.global.u32 	%r576, [%rd6+12];
	xor.b32  	%r963, %r963, %r576;
	ld.global.u32 	%r577, [%rd6+16];
	xor.b32  	%r962, %r962, %r577;
$L__BB1_8:
	and.b32  	%r579, %r569, 2;
	setp.eq.s32 	%p7, %r579, 0;
	@%p7 bra 	$L__BB1_10;
	ld.global.u32 	%r580, [%rd6+20];
	xor.b32  	%r966, %r966, %r580;
	ld.global.u32 	%r581, [%rd6+24];
	xor.b32  	%r965, %r965, %r581;
	ld.global.u32 	%r582, [%rd6+28];
	xor.b32  	%r964, %r964, %r582;
	ld.global.u32 	%r583, [%rd6+32];
	xor.b32  	%r963, %r963, %r583;
	ld.global.u32 	%r584, [%rd6+36];
	xor.b32  	%r962, %r962, %r584;
$L__BB1_10:
	and.b32  	%r586, %r569, 4;
	setp.eq.s32 	%p8, %r586, 0;
	@%p8 bra 	$L__BB1_12;
	ld.global.u32 	%r587, [%rd6+40];
	xor.b32  	%r966, %r966, %r587;
	ld.global.u32 	%r588, [%rd6+44];
	xor.b32  	%r965, %r965, %r588;
	ld.global.u32 	%r589, [%rd6+48];
	xor.b32  	%r964, %r964, %r589;
	ld.global.u32 	%r590, [%rd6+52];
	xor.b32  	%r963, %r963, %r590;
	ld.global.u32 	%r591, [%rd6+56];
	xor.b32  	%r962, %r962, %r591;
$L__BB1_12:
	and.b32  	%r593, %r569, 8;
	setp.eq.s32 	%p9, %r593, 0;
	@%p9 bra 	$L__BB1_14;
	ld.global.u32 	%r594, [%rd6+60];
	xor.b32  	%r966, %r966, %r594;
	ld.global.u32 	%r595, [%rd6+64];
	xor.b32  	%r965, %r965, %r595;
	ld.global.u32 	%r596, [%rd6+68];
	xor.b32  	%r964, %r964, %r596;
	ld.global.u32 	%r597, [%rd6+72];
	xor.b32  	%r963, %r963, %r597;
	ld.global.u32 	%r598, [%rd6+76];
	xor.b32  	%r962, %r962, %r598;
$L__BB1_14:
	and.b32  	%r600, %r569, 16;
	setp.eq.s32 	%p10, %r600, 0;
	@%p10 bra 	$L__BB1_16;
	ld.global.u32 	%r601, [%rd6+80];
	xor.b32  	%r966, %r966, %r601;
	ld.global.u32 	%r602, [%rd6+84];
	xor.b32  	%r965, %r965, %r602;
	ld.global.u32 	%r603, [%rd6+88];
	xor.b32  	%r964, %r964, %r603;
	ld.global.u32 	%r604, [%rd6+92];
	xor.b32  	%r963, %r963, %r604;
	ld.global.u32 	%r605, [%rd6+96];
	xor.b32  	%r962, %r962, %r605;
$L__BB1_16:
	and.b32  	%r607, %r569, 32;
	setp.eq.s32 	%p11, %r607, 0;
	@%p11 bra 	$L__BB1_18;
	ld.global.u32 	%r608, [%rd6+100];
	xor.b32  	%r966, %r966, %r608;
	ld.global.u32 	%r609, [%rd6+104];
	xor.b32  	%r965, %r965, %r609;
	ld.global.u32 	%r610, [%rd6+108];
	xor.b32  	%r964, %r964, %r610;
	ld.global.u32 	%r611, [%rd6+112];
	xor.b32  	%r963, %r963, %r611;
	ld.global.u32 	%r612, [%rd6+116];
	xor.b32  	%r962, %r962, %r612;
$L__BB1_18:
	and.b32  	%r614, %r569, 64;
	setp.eq.s32 	%p12, %r614, 0;
	@%p12 bra 	$L__BB1_20;
	ld.global.u32 	%r615, [%rd6+120];
	xor.b32  	%r966, %r966, %r615;
	ld.global.u32 	%r616, [%rd6+124];
	xor.b32  	%r965, %r965, %r616;
	ld.global.u32 	%r617, [%rd6+128];
	xor.b32  	%r964, %r964, %r617;
	ld.global.u32 	%r618, [%rd6+132];
	xor.b32  	%r963, %r963, %r618;
	ld.global.u32 	%r619, [%rd6+136];
	xor.b32  	%r962, %r962, %r619;
$L__BB1_20:
	and.b32  	%r621, %r569, 128;
	setp.eq.s32 	%p13, %r621, 0;
	@%p13 bra 	$L__BB1_22;
	ld.global.u32 	%r622, [%rd6+140];
	xor.b32  	%r966, %r966, %r622;
	ld.global.u32 	%r623, [%rd6+144];
	xor.b32  	%r965, %r965, %r623;
	ld.global.u32 	%r624, [%rd6+148];
	xor.b32  	%r964, %r964, %r624;
	ld.global.u32 	%r625, [%rd6+152];
	xor.b32  	%r963, %r963, %r625;
	ld.global.u32 	%r626, [%rd6+156];
	xor.b32  	%r962, %r962, %r626;
$L__BB1_22:
	and.b32  	%r628, %r569, 256;
	setp.eq.s32 	%p14, %r628, 0;
	@%p14 bra 	$L__BB1_24;
	ld.global.u32 	%r629, [%rd6+160];
	xor.b32  	%r966, %r966, %r629;
	ld.global.u32 	%r630, [%rd6+164];
	xor.b32  	%r965, %r965, %r630;
	ld.global.u32 	%r631, [%rd6+168];
	xor.b32  	%r964, %r964, %r631;
	ld.global.u32 	%r632, [%rd6+172];
	xor.b32  	%r963, %r963, %r632;
	ld.global.u32 	%r633, [%rd6+176];
	xor.b32  	%r962, %r962, %r633;
$L__BB1_24:
	and.b32  	%r635, %r569, 512;
	setp.eq.s32 	%p15, %r635, 0;
	@%p15 bra 	$L__BB1_26;
	ld.global.u32 	%r636, [%rd6+180];
	xor.b32  	%r966, %r966, %r636;
	ld.global.u32 	%r637, [%rd6+184];
	xor.b32  	%r965, %r965, %r637;
	ld.global.u32 	%r638, [%rd6+188];
	xor.b32  	%r964, %r964, %r638;
	ld.global.u32 	%r639, [%rd6+192];
	xor.b32  	%r963, %r963, %r639;
	ld.global.u32 	%r640, [%rd6+196];
	xor.b32  	%r962, %r962, %r640;
$L__BB1_26:
	and.b32  	%r642, %r569, 1024;
	setp.eq.s32 	%p16, %r642, 0;
	@%p16 bra 	$L__BB1_28;
	ld.global.u32 	%r643, [%rd6+200];
	xor.b32  	%r966, %r966, %r643;
	ld.global.u32 	%r644, [%rd6+204];
	xor.b32  	%r965, %r965, %r644;
	ld.global.u32 	%r645, [%rd6+208];
	xor.b32  	%r964, %r964, %r645;
	ld.global.u32 	%r646, [%rd6+212];
	xor.b32  	%r963, %r963, %r646;
	ld.global.u32 	%r647, [%rd6+216];
	xor.b32  	%r962, %r962, %r647;
$L__BB1_28:
	and.b32  	%r649, %r569, 2048;
	setp.eq.s32 	%p17, %r649, 0;
	@%p17 bra 	$L__BB1_30;
	ld.global.u32 	%r650, [%rd6+220];
	xor.b32  	%r966, %r966, %r650;
	ld.global.u32 	%r651, [%rd6+224];
	xor.b32  	%r965, %r965, %r651;
	ld.global.u32 	%r652, [%rd6+228];
	xor.b32  	%r964, %r964, %r652;
	ld.global.u32 	%r653, [%rd6+232];
	xor.b32  	%r963, %r963, %r653;
	ld.global.u32 	%r654, [%rd6+236];
	xor.b32  	%r962, %r962, %r654;
$L__BB1_30:
	and.b32  	%r656, %r569, 4096;
	setp.eq.s32 	%p18, %r656, 0;
	@%p18 bra 	$L__BB1_32;
	ld.global.u32 	%r657, [%rd6+240];
	xor.b32  	%r966, %r966, %r657;
	ld.global.u32 	%r658, [%rd6+244];
	xor.b32  	%r965, %r965, %r658;
	ld.global.u32 	%r659, [%rd6+248];
	xor.b32  	%r964, %r964, %r659;
	ld.global.u32 	%r660, [%rd6+252];
	xor.b32  	%r963, %r963, %r660;
	ld.global.u32 	%r661, [%rd6+256];
	xor.b32  	%r962, %r962, %r661;
$L__BB1_32:
	and.b32  	%r663, %r569, 8192;
	setp.eq.s32 	%p19, %r663, 0;
	@%p19 bra 	$L__BB1_34;
	ld.global.u32 	%r664, [%rd6+260];
	xor.b32  	%r966, %r966, %r664;
	ld.global.u32 	%r665, [%rd6+264];
	xor.b32  	%r965, %r965, %r665;
	ld.global.u32 	%r666, [%rd6+268];
	xor.b32  	%r964, %r964, %r666;
	ld.global.u32 	%r667, [%rd6+272];
	xor.b32  	%r963, %r963, %r667;
	ld.global.u32 	%r668, [%rd6+276];
	xor.b32  	%r962, %r962, %r668;
$L__BB1_34:
	and.b32  	%r670, %r569, 16384;
	setp.eq.s32 	%p20, %r670, 0;
	@%p20 bra 	$L__BB1_36;
	ld.global.u32 	%r671, [%rd6+280];
	xor.b32  	%r966, %r966, %r671;
	ld.global.u32 	%r672, [%rd6+284];
	xor.b32  	%r965, %r965, %r672;
	ld.global.u32 	%r673, [%rd6+288];
	xor.b32  	%r964, %r964, %r673;
	ld.global.u32 	%r674, [%rd6+292];
	xor.b32  	%r963, %r963, %r674;
	ld.global.u32 	%r675, [%rd6+296];
	xor.b32  	%r962, %r962, %r675;
$L__BB1_36:
	and.b32  	%r677, %r569, 32768;
	setp.eq.s32 	%p21, %r677, 0;
	@%p21 bra 	$L__BB1_38;
	ld.global.u32 	%r678, [%rd6+300];
	xor.b32  	%r966, %r966, %r678;
	ld.global.u32 	%r679, [%rd6+304];
	xor.b32  	%r965, %r965, %r679;
	ld.global.u32 	%r680, [%rd6+308];
	xor.b32  	%r964, %r964, %r680;
	ld.global.u32 	%r681, [%rd6+312];
	xor.b32  	%r963, %r963, %r681;
	ld.global.u32 	%r682, [%rd6+316];
	xor.b32  	%r962, %r962, %r682;
$L__BB1_38:
	add.s32 	%r961, %r961, 16;
	setp.ne.s32 	%p22, %r961, 32;
	@%p22 bra 	$L__BB1_6;
	mad.lo.s32 	%r683, %r955, -31, %r22;
	add.s32 	%r955, %r683, 1;
	setp.ne.s32 	%p23, %r955, 5;
	@%p23 bra 	$L__BB1_5;
	st.local.u32 	[%rd1+4], %r966;
	st.local.v2.u32 	[%rd1+8], {%r965, %r964};
	st.local.v2.u32 	[%rd1+16], {%r963, %r962};
	setp.eq.s64 	%p24, %rd4, 1;
	@%p24 bra 	$L__BB1_115;
	mov.b32 	%r962, 0;
	mov.u32 	%r1055, %r962;
	mov.u32 	%r964, %r962;
	mov.u32 	%r965, %r962;
	mov.u32 	%r966, %r962;
	mov.u32 	%r1047, %r962;
$L__BB1_42:
	mul.wide.u32 	%rd17, %r1047, 4;
	add.s64 	%rd18, %rd1, %rd17;
	ld.local.u32 	%r197, [%rd18+4];
	shl.b32 	%r198, %r1047, 5;
	mov.b32 	%r1053, 0;
$L__BB1_43:
	.pragma "nounroll";
	shr.u32 	%r686, %r197, %r1053;
	and.b32  	%r687, %r686, 1;
	setp.eq.b32 	%p25, %r687, 1;
	not.pred 	%p26, %p25;
	add.s32 	%r688, %r198, %r1053;
	mul.lo.s32 	%r689, %r688, 5;
	mul.wide.u32 	%rd19, %r689, 4;
	add.s64 	%rd7, %rd5, %rd19;
	@%p26 bra 	$L__BB1_45;
	ld.global.u32 	%r690, [%rd7];
	xor.b32  	%r966, %r966, %r690;
	ld.global.u32 	%r691, [%rd7+4];
	xor.b32  	%r965, %r965, %r691;
	ld.global.u32 	%r692, [%rd7+8];
	xor.b32  	%r964, %r964, %r692;
	ld.global.u32 	%r693, [%rd7+12];
	xor.b32  	%r1055, %r1055, %r693;
	ld.global.u32 	%r694, [%rd7+16];
	xor.b32  	%r962, %r962, %r694;
$L__BB1_45:
	and.b32  	%r696, %r686, 2;
	setp.eq.s32 	%p27, %r696, 0;
	@%p27 bra 	$L__BB1_47;
	ld.global.u32 	%r697, [%rd7+20];
	xor.b32  	%r966, %r966, %r697;
	ld.global.u32 	%r698, [%rd7+24];
	xor.b32  	%r965, %r965, %r698;
	ld.global.u32 	%r699, [%rd7+28];
	xor.b32  	%r964, %r964, %r699;
	ld.global.u32 	%r700, [%rd7+32];
	xor.b32  	%r1055, %r1055, %r700;
	ld.global.u32 	%r701, [%rd7+36];
	xor.b32  	%r962, %r962, %r701;
$L__BB1_47:
	and.b32  	%r703, %r686, 4;
	setp.eq.s32 	%p28, %r703, 0;
	@%p28 bra 	$L__BB1_49;
	ld.global.u32 	%r704, [%rd7+40];
	xor.b32  	%r966, %r966, %r704;
	ld.global.u32 	%r705, [%rd7+44];
	xor.b32  	%r965, %r965, %r705;
	ld.global.u32 	%r706, [%rd7+48];
	xor.b32  	%r964, %r964, %r706;
	ld.global.u32 	%r707, [%rd7+52];
	xor.b32  	%r1055, %r1055, %r707;
	ld.global.u32 	%r708, [%rd7+56];
	xor.b32  	%r962, %r962, %r708;
$L__BB1_49:
	and.b32  	%r710, %r686, 8;
	setp.eq.s32 	%p29, %r710, 0;
	@%p29 bra 	$L__BB1_51;
	ld.global.u32 	%r711, [%rd7+60];
	xor.b32  	%r966, %r966, %r711;
	ld.global.u32 	%r712, [%rd7+64];
	xor.b32  	%r965, %r965, %r712;
	ld.global.u32 	%r713, [%rd7+68];
	xor.b32  	%r964, %r964, %r713;
	ld.global.u32 	%r714, [%rd7+72];
	xor.b32  	%r1055, %r1055, %r714;
	ld.global.u32 	%r715, [%rd7+76];
	xor.b32  	%r962, %r962, %r715;
$L__BB1_51:
	and.b32  	%r717, %r686, 16;
	setp.eq.s32 	%p30, %r717, 0;
	@%p30 bra 	$L__BB1_53;
	ld.global.u32 	%r718, [%rd7+80];
	xor.b32  	%r966, %r966, %r718;
	ld.global.u32 	%r719, [%rd7+84];
	xor.b32  	%r965, %r965, %r719;
	ld.global.u32 	%r720, [%rd7+88];
	xor.b32  	%r964, %r964, %r720;
	ld.global.u32 	%r721, [%rd7+92];
	xor.b32  	%r1055, %r1055, %r721;
	ld.global.u32 	%r722, [%rd7+96];
	xor.b32  	%r962, %r962, %r722;
$L__BB1_53:
	and.b32  	%r724, %r686, 32;
	setp.eq.s32 	%p31, %r724, 0;
	@%p31 bra 	$L__BB1_55;
	ld.global.u32 	%r725, [%rd7+100];
	xor.b32  	%r966, %r966, %r725;
	ld.global.u32 	%r726, [%rd7+104];
	xor.b32  	%r965, %r965, %r726;
	ld.global.u32 	%r727, [%rd7+108];
	xor.b32  	%r964, %r964, %r727;
	ld.global.u32 	%r728, [%rd7+112];
	xor.b32  	%r1055, %r1055, %r728;
	ld.global.u32 	%r729, [%rd7+116];
	xor.b32  	%r962, %r962, %r729;
$L__BB1_55:
	and.b32  	%r731, %r686, 64;
	setp.eq.s32 	%p32, %r731, 0;
	@%p32 bra 	$L__BB1_57;
	ld.global.u32 	%r732, [%rd7+120];
	xor.b32  	%r966, %r966, %r732;
	ld.global.u32 	%r733, [%rd7+124];
	xor.b32  	%r965, %r965, %r733;
	ld.global.u32 	%r734, [%rd7+128];
	xor.b32  	%r964, %r964, %r734;
	ld.global.u32 	%r735, [%rd7+132];
	xor.b32  	%r1055, %r1055, %r735;
	ld.global.u32 	%r736, [%rd7+136];
	xor.b32  	%r962, %r962, %r736;
$L__BB1_57:
	and.b32  	%r738, %r686, 128;
	setp.eq.s32 	%p33, %r738, 0;
	@%p33 bra 	$L__BB1_59;
	ld.global.u32 	%r739, [%rd7+140];
	xor.b32  	%r966, %r966, %r739;
	ld.global.u32 	%r740, [%rd7+144];
	xor.b32  	%r965, %r965, %r740;
	ld.global.u32 	%r741, [%rd7+148];
	xor.b32  	%r964, %r964, %r741;
	ld.global.u32 	%r742, [%rd7+152];
	xor.b32  	%r1055, %r1055, %r742;
	ld.global.u32 	%r743, [%rd7+156];
	xor.b32  	%r962, %r962, %r743;
$L__BB1_59:
	and.b32  	%r745, %r686, 256;
	setp.eq.s32 	%p34, %r745, 0;
	@%p34 bra 	$L__BB1_61;
	ld.global.u32 	%r746, [%rd7+160];
	xor.b32  	%r966, %r966, %r746;
	ld.global.u32 	%r747, [%rd7+164];
	xor.b32  	%r965, %r965, %r747;
	ld.global.u32 	%r748, [%rd7+168];
	xor.b32  	%r964, %r964, %r748;
	ld.global.u32 	%r749, [%rd7+172];
	xor.b32  	%r1055, %r1055, %r749;
	ld.global.u32 	%r750, [%rd7+176];
	xor.b32  	%r962, %r962, %r750;
$L__BB1_61:
	and.b32  	%r752, %r686, 512;
	setp.eq.s32 	%p35, %r752, 0;
	@%p35 bra 	$L__BB1_63;
	ld.global.u32 	%r753, [%rd7+180];
	xor.b32  	%r966, %r966, %r753;
	ld.global.u32 	%r754, [%rd7+184];
	xor.b32  	%r965, %r965, %r754;
	ld.global.u32 	%r755, [%rd7+188];
	xor.b32  	%r964, %r964, %r755;
	ld.global.u32 	%r756, [%rd7+192];
	xor.b32  	%r1055, %r1055, %r756;
	ld.global.u32 	%r757, [%rd7+196];
	xor.b32  	%r962, %r962, %r757;
$L__BB1_63:
	and.b32  	%r759, %r686, 1024;
	setp.eq.s32 	%p36, %r759, 0;
	@%p36 bra 	$L__BB1_65;
	ld.global.u32 	%r760, [%rd7+200];
	xor.b32  	%r966, %r966, %r760;
	ld.global.u32 	%r761, [%rd7+204];
	xor.b32  	%r965, %r965, %r761;
	ld.global.u32 	%r762, [%rd7+208];
	xor.b32  	%r964, %r964, %r762;
	ld.global.u32 	%r763, [%rd7+212];
	xor.b32  	%r1055, %r1055, %r763;
	ld.global.u32 	%r764, [%rd7+216];
	xor.b32  	%r962, %r962, %r764;
$L__BB1_65:
	and.b32  	%r766, %r686, 2048;
	setp.eq.s32 	%p37, %r766, 0;
	@%p37 bra 	$L__BB1_67;
	ld.global.u32 	%r767, [%rd7+220];
	xor.b32  	%r966, %r966, %r767;
	ld.global.u32 	%r768, [%rd7+224];
	xor.b32  	%r965, %r965, %r768;
	ld.global.u32 	%r769, [%rd7+228];
	xor.b32  	%r964, %r964, %r769;
	ld.global.u32 	%r770, [%rd7+232];
	xor.b32  	%r1055, %r1055, %r770;
	ld.global.u32 	%r771, [%rd7+236];
	xor.b32  	%r962, %r962, %r771;
$L__BB1_67:
	and.b32  	%r773, %r686, 4096;
	setp.eq.s32 	%p38, %r773, 0;
	@%p38 bra 	$L__BB1_69;
	ld.global.u32 	%r774, [%rd7+240];
	xor.b32  	%r966, %r966, %r774;
	ld.global.u32 	%r775, [%rd7+244];
	xor.b32  	%r965, %r965, %r775;
	ld.global.u32 	%r776, [%rd7+248];
	xor.b32  	%r964, %r964, %r776;
	ld.global.u32 	%r777, [%rd7+252];
	xor.b32  	%r1055, %r1055, %r777;
	ld.global.u32 	%r778, [%rd7+256];
	xor.b32  	%r962, %r962, %r778;
$L__BB1_69:
	and.b32  	%r780, %r686, 8192;
	setp.eq.s32 	%p39, %r780, 0;
	@%p39 bra 	$L__BB1_71;
	ld.global.u32 	%r781, [%rd7+260];
	xor.b32  	%r966, %r966, %r781;
	ld.global.u32 	%r782, [%rd7+264];
	xor.b32  	%r965, %r965, %r782;
	ld.global.u32 	%r783, [%rd7+268];
	xor.b32  	%r964, %r964, %r783;
	ld.global.u32 	%r784, [%rd7+272];
	xor.b32  	%r1055, %r1055, %r784;
	ld.global.u32 	%r785, [%rd7+276];
	xor.b32  	%r962, %r962, %r785;
$L__BB1_71:
	and.b32  	%r787, %r686, 16384;
	setp.eq.s32 	%p40, %r787, 0;
	@%p40 bra 	$L__BB1_73;
	ld.global.u32 	%r788, [%rd7+280];
	xor.b32  	%r966, %r966, %r788;
	ld.global.u32 	%r789, [%rd7+284];
	xor.b32  	%r965, %r965, %r789;
	ld.global.u32 	%r790, [%rd7+288];
	xor.b32  	%r964, %r964, %r790;
	ld.global.u32 	%r791, [%rd7+292];
	xor.b32  	%r1055, %r1055, %r791;
	ld.global.u32 	%r792, [%rd7+296];
	xor.b32  	%r962, %r962, %r792;
$L__BB1_73:
	and.b32  	%r794, %r686, 32768;
	setp.eq.s32 	%p41, %r794, 0;
	@%p41 bra 	$L__BB1_75;
	ld.global.u32 	%r795, [%rd7+300];
	xor.b32  	%r966, %r966, %r795;
	ld.global.u32 	%r796, [%rd7+304];
	xor.b32  	%r965, %r965, %r796;
	ld.global.u32 	%r797, [%rd7+308];
	xor.b32  	%r964, %r964, %r797;
	ld.global.u32 	%r798, [%rd7+312];
	xor.b32  	%r1055, %r1055, %r798;
	ld.global.u32 	%r799, [%rd7+316];
	xor.b32  	%r962, %r962, %r799;
$L__BB1_75:
	add.s32 	%r1053, %r1053, 16;
	setp.ne.s32 	%p42, %r1053, 32;
	@%p42 bra 	$L__BB1_43;
	mad.lo.s32 	%r800, %r1047, -31, %r198;
	add.s32 	%r1047, %r800, 1;
	setp.ne.s32 	%p43, %r1047, 5;
	@%p43 bra 	$L__BB1_42;
	st.local.u32 	[%rd1+4], %r966;
	st.local.v2.u32 	[%rd1+8], {%r965, %r964};
	st.local.v2.u32 	[%rd1+16], {%r1055, %r962};
	setp.ne.s64 	%p44, %rd4, 3;
	@%p44 bra 	$L__BB1_115;
	mov.b32 	%r962, 0;
	mov.u32 	%r1147, %r962;
	mov.u32 	%r964, %r962;
	mov.u32 	%r965, %r962;
	mov.u32 	%r966, %r962;
	mov.u32 	%r1139, %r962;
$L__BB1_79:
	mul.wide.u32 	%rd20, %r1139, 4;
	add.s64 	%rd21, %rd1, %rd20;
	ld.local.u32 	%r373, [%rd21+4];
	shl.b32 	%r374, %r1139, 5;
	mov.b32 	%r1145, 0;
$L__BB1_80:
	.pragma "nounroll";
	shr.u32 	%r803, %r373, %r1145;
	and.b32  	%r804, %r803, 1;
	setp.eq.b32 	%p45, %r804, 1;
	not.pred 	%p46, %p45;
	add.s32 	%r805, %r374, %r1145;
	mul.lo.s32 	%r806, %r805, 5;
	mul.wide.u32 	%rd22, %r806, 4;
	add.s64 	%rd8, %rd5, %rd22;
	@%p46 bra 	$L__BB1_82;
	ld.global.u32 	%r807, [%rd8];
	xor.b32  	%r966, %r966, %r807;
	ld.global.u32 	%r808, [%rd8+4];
	xor.b32  	%r965, %r965, %r808;
	ld.global.u32 	%r809, [%rd8+8];
	xor.b32  	%r964, %r964, %r809;
	ld.global.u32 	%r810, [%rd8+12];
	xor.b32  	%r1147, %r1147, %r810;
	ld.global.u32 	%r811, [%rd8+16];
	xor.b32  	%r962, %r962, %r811;
$L__BB1_82:
	and.b32  	%r813, %r803, 2;
	setp.eq.s32 	%p47, %r813, 0;
	@%p47 bra 	$L__BB1_84;
	ld.global.u32 	%r814, [%rd8+20];
	xor.b32  	%r966, %r966, %r814;
	ld.global.u32 	%r815, [%rd8+24];
	xor.b32  	%r965, %r965, %r815;
	ld.global.u32 	%r816, [%rd8+28];
	xor.b32  	%r964, %r964, %r816;
	ld.global.u32 	%r817, [%rd8+32];
	xor.b32  	%r1147, %r1147, %r817;
	ld.global.u32 	%r818, [%rd8+36];
	xor.b32  	%r962, %r962, %r818;
$L__BB1_84:
	and.b32  	%r820, %r803, 4;
	setp.eq.s32 	%p48, %r820, 0;
	@%p48 bra 	$L__BB1_86;
	ld.global.u32 	%r821, [%rd8+40];
	xor.b32  	%r966, %r966, %r821;
	ld.global.u32 	%r822, [%rd8+44];
	xor.b32  	%r965, %r965, %r822;
	ld.global.u32 	%r823, [%rd8+48];
	xor.b32  	%r964, %r964, %r823;
	ld.global.u32 	%r824, [%rd8+52];
	xor.b32  	%r1147, %r1147, %r824;
	ld.global.u32 	%r825, [%rd8+56];
	xor.b32  	%r962, %r962, %r825;
$L__BB1_86:
	and.b32  	%r827, %r803, 8;
	setp.eq.s32 	%p49, %r827, 0;
	@%p49 bra 	$L__BB1_88;
	ld.global.u32 	%r828, [%rd8+60];
	xor.b32  	%r966, %r966, %r828;
	ld.global.u32 	%r829, [%rd8+64];
	xor.b32  	%r965, %r965, %r829;
	ld.global.u32 	%r830, [%rd8+68];
	xor.b32  	%r964, %r964, %r830;
	ld.global.u32 	%r831, [%rd8+72];
	xor.b32  	%r1147, %r1147, %r831;
	ld.global.u32 	%r832, [%rd8+76];
	xor.b32  	%r962, %r962, %r832;
$L__BB1_88:
	and.b32  	%r834, %r803, 16;
	setp.eq.s32 	%p50, %r834, 0;
	@%p50 bra 	$L__BB1_90;
	ld.global.u32 	%r835, [%rd8+80];
	xor.b32  	%r966, %r966, %r835;
	ld.global.u32 	%r836, [%rd8+84];
	xor.b32  	%r965, %r965, %r836;
	ld.global.u32 	%r837, [%rd8+88];
	xor.b32  	%r964, %r964, %r837;
	ld.global.u32 	%r838, [%rd8+92];
	xor.b32  	%r1147, %r1147, %r838;
	ld.global.u32 	%r839, [%rd8+96];
	xor.b32  	%r962, %r962, %r839;
$L__BB1_90:
	and.b32  	%r841, %r803, 32;
	setp.eq.s32 	%p51, %r841, 0;
	@%p51 bra 	$L__BB1_92;
	ld.global.u32 	%r842, [%rd8+100];
	xor.b32  	%r966, %r966, %r842;
	ld.global.u32 	%r843, [%rd8+104];
	xor.b32  	%r965, %r965, %r843;
	ld.global.u32 	%r844, [%rd8+108];
	xor.b32  	%r964, %r964, %r844;
	ld.global.u32 	%r845, [%rd8+112];
	xor.b32  	%r1147, %r1147, %r845;
	ld.global.u32 	%r846, [%rd8+116];
	xor.b32  	%r962, %r962, %r846;
$L__BB1_92:
	and.b32  	%r848, %r803, 64;
	setp.eq.s32 	%p52, %r848, 0;
	@%p52 bra 	$L__BB1_94;
	ld.global.u32 	%r849, [%rd8+120];
	xor.b32  	%r966, %r966, %r849;
	ld.global.u32 	%r850, [%rd8+124];
	xor.b32  	%r965, %r965, %r850;
	ld.global.u32 	%r851, [%rd8+128];
	xor.b32  	%r964, %r964, %r851;
	ld.global.u32 	%r852, [%rd8+132];
	xor.b32  	%r1147, %r1147, %r852;
	ld.global.u32 	%r853, [%rd8+136];
	xor.b32  	%r962, %r962, %r853;
$L__BB1_94:
	and.b32  	%r855, %r803, 128;
	setp.eq.s32 	%p53, %r855, 0;
	@%p53 bra 	$L__BB1_96;
	ld.global.u32 	%r856, [%rd8+140];
	xor.b32  	%r966, %r966, %r856;
	ld.global.u32 	%r857, [%rd8+144];
	xor.b32  	%r965, %r965, %r857;
	ld.global.u32 	%r858, [%rd8+148];
	xor.b32  	%r964, %r964, %r858;
	ld.global.u32 	%r859, [%rd8+152];
	xor.b32  	%r1147, %r1147, %r859;
	ld.global.u32 	%r860, [%rd8+156];
	xor.b32  	%r962, %r962, %r860;
$L__BB1_96:
	and.b32  	%r862, %r803, 256;
	setp.eq.s32 	%p54, %r862, 0;
	@%p54 bra 	$L__BB1_98;
	ld.global.u32 	%r863, [%rd8+160];
	xor.b32  	%r966, %r966, %r863;
	ld.global.u32 	%r864, [%rd8+164];
	xor.b32  	%r965, %r965, %r864;
	ld.global.u32 	%r865, [%rd8+168];
	xor.b32  	%r964, %r964, %r865;
	ld.global.u32 	%r866, [%rd8+172];
	xor.b32  	%r1147, %r1147, %r866;
	ld.global.u32 	%r867, [%rd8+176];
	xor.b32  	%r962, %r962, %r867;
$L__BB1_98:
	and.b32  	%r869, %r803, 512;
	setp.eq.s32 	%p55, %r869, 0;
	@%p55 bra 	$L__BB1_100;
	ld.global.u32 	%r870, [%rd8+180];
	xor.b32  	%r966, %r966, %r870;
	ld.global.u32 	%r871, [%rd8+184];
	xor.b32  	%r965, %r965, %r871;
	ld.global.u32 	%r872, [%rd8+188];
	xor.b32  	%r964, %r964, %r872;
	ld.global.u32 	%r873, [%rd8+192];
	xor.b32  	%r1147, %r1147, %r873;
	ld.global.u32 	%r874, [%rd8+196];
	xor.b32  	%r962, %r962, %r874;
$L__BB1_100:
	and.b32  	%r876, %r803, 1024;
	setp.eq.s32 	%p56, %r876, 0;
	@%p56 bra 	$L__BB1_102;
	ld.global.u32 	%r877, [%rd8+200];
	xor.b32  	%r966, %r966, %r877;
	ld.global.u32 	%r878, [%rd8+204];
	xor.b32  	%r965, %r965, %r878;
	ld.global.u32 	%r879, [%rd8+208];
	xor.b32  	%r964, %r964, %r879;
	ld.global.u32 	%r880, [%rd8+212];
	xor.b32  	%r1147, %r1147, %r880;
	ld.global.u32 	%r881, [%rd8+216];
	xor.b32  	%r962, %r962, %r881;
$L__BB1_102:
	and.b32  	%r883, %r803, 2048;
	setp.eq.s32 	%p57, %r883, 0;
	@%p57 bra 	$L__BB1_104;
	ld.global.u32 	%r884, [%rd8+220];
	xor.b32  	%r966, %r966, %r884;
	ld.global.u32 	%r885, [%rd8+224];
	xor.b32  	%r965, %r965, %r885;
	ld.global.u32 	%r886, [%rd8+228];
	xor.b32  	%r964, %r964, %r886;
	ld.global.u32 	%r887, [%rd8+232];
	xor.b32  	%r1147, %r1147, %r887;
	ld.global.u32 	%r888, [%rd8+236];
	xor.b32  	%r962, %r962, %r888;
$L__BB1_104:
	and.b32  	%r890, %r803, 4096;
	setp.eq.s32 	%p58, %r890, 0;
	@%p58 bra 	$L__BB1_106;
	ld.global.u32 	%r891, [%rd8+240];
	xor.b32  	%r966, %r966, %r891;
	ld.global.u32 	%r892, [%rd8+244];
	xor.b32  	%r965, %r965, %r892;
	ld.global.u32 	%r893, [%rd8+248];
	xor.b32  	%r964, %r964, %r893;
	ld.global.u32 	%r894, [%rd8+252];
	xor.b32  	%r1147, %r1147, %r894;
	ld.global.u32 	%r895, [%rd8+256];
	xor.b32  	%r962, %r962, %r895;
$L__BB1_106:
	and.b32  	%r897, %r803, 8192;
	setp.eq.s32 	%p59, %r897, 0;
	@%p59 bra 	$L__BB1_108;
	ld.global.u32 	%r898, [%rd8+260];
	xor.b32  	%r966, %r966, %r898;
	ld.global.u32 	%r899, [%rd8+264];
	xor.b32  	%r965, %r965, %r899;
	ld.global.u32 	%r900, [%rd8+268];
	xor.b32  	%r964, %r964, %r900;
	ld.global.u32 	%r901, [%rd8+272];
	xor.b32  	%r1147, %r1147, %r901;
	ld.global.u32 	%r902, [%rd8+276];
	xor.b32  	%r962, %r962, %r902;
$L__BB1_108:
	and.b32  	%r904, %r803, 16384;
	setp.eq.s32 	%p60, %r904, 0;
	@%p60 bra 	$L__BB1_110;
	ld.global.u32 	%r905, [%rd8+280];
	xor.b32  	%r966, %r966, %r905;
	ld.global.u32 	%r906, [%rd8+284];
	xor.b32  	%r965, %r965, %r906;
	ld.global.u32 	%r907, [%rd8+288];
	xor.b32  	%r964, %r964, %r907;
	ld.global.u32 	%r908, [%rd8+292];
	xor.b32  	%r1147, %r1147, %r908;
	ld.global.u32 	%r909, [%rd8+296];
	xor.b32  	%r962, %r962, %r909;
$L__BB1_110:
	and.b32  	%r911, %r803, 32768;
	setp.eq.s32 	%p61, %r911, 0;
	@%p61 bra 	$L__BB1_112;
	ld.global.u32 	%r912, [%rd8+300];
	xor.b32  	%r966, %r966, %r912;
	ld.global.u32 	%r913, [%rd8+304];
	xor.b32  	%r965, %r965, %r913;
	ld.global.u32 	%r914, [%rd8+308];
	xor.b32  	%r964, %r964, %r914;
	ld.global.u32 	%r915, [%rd8+312];
	xor.b32  	%r1147, %r1147, %r915;
	ld.global.u32 	%r916, [%rd8+316];
	xor.b32  	%r962, %r962, %r916;
$L__BB1_112:
	add.s32 	%r1145, %r1145, 16;
	setp.ne.s32 	%p62, %r1145, 32;
	@%p62 bra 	$L__BB1_80;
	mad.lo.s32 	%r917, %r1139, -31, %r374;
	add.s32 	%r1139, %r917, 1;
	setp.ne.s32 	%p63, %r1139, 5;
	@%p63 bra 	$L__BB1_79;
	st.local.u32 	[%rd1+4], %r966;
	st.local.v2.u32 	[%rd1+8], {%r965, %r964};
	st.local.v2.u32 	[%rd1+16], {%r1147, %r962};
$L__BB1_115:
	shr.u64 	%rd26, %rd3, 2;
	add.s32 	%r949, %r949, 1;
	setp.gt.u64 	%p64, %rd3, 3;
	@%p64 bra 	$L__BB1_3;
$L__BB1_116:
	shr.u32 	%r918, %r966, 2;
	xor.b32  	%r919, %r918, %r966;
	shl.b32 	%r920, %r962, 4;
	shl.b32 	%r921, %r919, 1;
	xor.b32  	%r922, %r921, %r920;
	xor.b32  	%r923, %r922, %r919;
	xor.b32  	%r924, %r923, %r962;
	add.s32 	%r925, %r5, %r924;
	add.s32 	%r926, %r925, 362437;
	cvt.rn.f32.u32 	%f2, %r926;
	fma.rn.f32 	%f3, %f2, 0f2F800000, 0f2F000000;
	fma.rn.f32 	%f4, %f3, 0f40000000, 0fBF800000;
	cvta.to.global.u64 	%rd23, %rd10;
	mul.wide.s32 	%rd24, %r4, 4;
	add.s64 	%rd25, %rd23, %rd24;
	st.global.f32 	[%rd25], %f4;
	shr.u32 	%r927, %r965, 2;
	xor.b32  	%r928, %r927, %r965;
	shl.b32 	%r929, %r924, 4;
	shl.b32 	%r930, %r928, 1;
	xor.b32  	%r931, %r930, %r929;
	xor.b32  	%r932, %r931, %r928;
	xor.b32  	%r933, %r932, %r924;
	add.s32 	%r934, %r5, %r933;
	add.s32 	%r935, %r934, 724874;
	cvt.rn.f32.u32 	%f5, %r935;
	fma.rn.f32 	%f6, %f5, 0f2F800000, 0f2F000000;
	fma.rn.f32 	%f7, %f6, 0f40000000, 0fBF800000;
	st.global.f32 	[%rd25+4], %f7;
	shr.u32 	%r936, %r964, 2;
	xor.b32  	%r937, %r936, %r964;
	shl.b32 	%r938, %r933, 4;
	shl.b32 	%r939, %r937, 1;
	xor.b32  	%r940, %r939, %r938;
	xor.b32  	%r941, %r940, %r937;
	xor.b32  	%r942, %r941, %r933;
	add.s32 	%r943, %r5, %r942;
	add.s32 	%r944, %r943, 1087311;
	cvt.rn.f32.u32 	%f8, %r944;
	fma.rn.f32 	%f9, %f8, 0f2F800000, 0f2F000000;
	fma.rn.f32 	%f10, %f9, 0f40C90FDB, 0fC0490FDB;
	st.global.f32 	[%rd25+8], %f10;
$L__BB1_117:
	ret;

}
	// .globl	step2
.visible .entry step2(
	.param .u64 .ptr .align 1 step2_param_0,
	.param .u32 step2_param_1,
	.param .u64 .ptr .align 1 step2_param_2,
	.param .u32 step2_param_3,
	.param .u32 step2_param_4,
	.param .u64 .ptr .align 1 step2_param_5,
	.param .u32 step2_param_6,
	.param .u32 step2_param_7,
	.param .u64 .ptr .align 1 step2_param_8,
	.param .u32 step2_param_9,
	.param .u64 .ptr .align 1 step2_param_10,
	.param .u64 .ptr .align 1 step2_param_11,
	.param .u64 .ptr .align 1 step2_param_12,
	.param .u64 .ptr .align 1 step2_param_13,
	.param .u64 .ptr .align 1 step2_param_14
)
{


	ret;

}
	// .globl	step
.visible .entry step(
	.param .u64 .ptr .align 1 step_param_0,
	.param .u32 step_param_1,
	.param .u64 .ptr .align 1 step_param_2,
	.param .u32 step_param_3,
	.param .u32 step_param_4,
	.param .u64 .ptr .align 1 step_param_5,
	.param .u64 .ptr .align 1 step_param_6,
	.param .u32 step_param_7,
	.param .u32 step_param_8,
	.param .u64 .ptr .align 1 step_param_9,
	.param .u32 step_param_10,
	.param .u64 .ptr .align 1 step_param_11,
	.param .u64 .ptr .align 1 step_param_12,
	.param .u64 .ptr .align 1 step_param_13,
	.param .u64 .ptr .align 1 step_param_14,
	.param .u64 .ptr .align 1 step_param_15
)
{
	.local .align 8 .b8 	__local_depot3[80];
	.reg .b64 	%SP;
	.reg .b64 	%SPL;
	.reg .pred 	%p<716>;
	.reg .b16 	%rs<3>;
	.reg .b32 	%r<4094>;
	.reg .b32 	%f<2162>;
	.reg .b64 	%rd<1360>;
	.reg .b64 	%fd<172>;

	mov.u64 	%SPL, __local_depot3;
	ld.param.u64 	%rd481, [step_param_0];
	ld.param.u32 	%r1526, [step_param_1];
	ld.param.u64 	%rd482, [step_param_2];
	ld.param.u32 	%r1527, [step_param_3];
	ld.param.u64 	%rd483, [step_param_5];
	ld.param.u64 	%rd484, [step_param_6];
	ld.param.u64 	%rd485, [step_param_9];
	ld.param.u64 	%rd486, [step_param_11];
	cvta.to.global.u64 	%rd1, %rd481;
	cvta.to.global.u64 	%rd2, %rd482;
	cvta.to.global.u64 	%rd3, %rd483;
	cvta.to.global.u64 	%rd4, %rd486;
	cvta.to.global.u64 	%rd5, %rd484;
	cvta.to.global.u64 	%rd6, %rd485;
	add.u64 	%rd7, %SPL, 32;
	add.u64 	%rd8, %SPL, 32;
	add.u64 	%rd9, %SPL, 32;
	add.u64 	%rd10, %SPL, 32;
	add.u64 	%rd11, %SPL, 32;
	add.u64 	%rd12, %SPL, 32;
	add.u64 	%rd13, %SPL, 32;
	add.u64 	%rd14, %SPL, 32;
	add.u64 	%rd15, %SPL, 32;
	add.u64 	%rd16, %SPL, 32;
	add.u64 	%rd17, %SPL, 32;
	add.u64 	%rd18, %SPL, 32;
	add.u64 	%rd19, %SPL, 32;
	add.u64 	%rd20, %SPL, 32;
	add.u64 	%rd21, %SPL, 32;
	add.u64 	%rd22, %SPL, 32;
	add.u64 	%rd23, %SPL, 32;
	add.u64 	%rd24, %SPL, 32;
	add.u64 	%rd25, %SPL, 32;
	add.u64 	%rd26, %SPL, 32;
	add.u64 	%rd27, %SPL, 32;
	add.u64 	%rd28, %SPL, 32;
	add.u64 	%rd29, %SPL, 32;
	add.u64 	%rd30, %SPL, 32;
	add.u64 	%rd31, %SPL, 32;
	add.u64 	%rd32, %SPL, 32;
	add.u64 	%rd33, %SPL, 32;
	add.u64 	%rd34, %SPL, 32;
	add.u64 	%rd35, %SPL, 32;
	add.u64 	%rd36, %SPL, 32;
	add.u64 	%rd37, %SPL, 32;
	add.u64 	%rd38, %SPL, 32;
	add.u64 	%rd39, %SPL, 32;
	add.u64 	%rd40, %SPL, 32;
	add.u64 	%rd41, %SPL, 32;
	add.u64 	%rd42, %SPL, 32;
	add.u64 	%rd43, %SPL, 32;
	add.u64 	%rd44, %SPL, 32;
	add.u64 	%rd45, %SPL, 32;
	add.u64 	%rd46, %SPL, 32;
	add.u64 	%rd47, %SPL, 32;
	add.u64 	%rd48, %SPL, 32;
	add.u64 	%rd49, %SPL, 32;
	add.u64 	%rd50, %SPL, 32;
	add.u64 	%rd51, %SPL, 32;
	add.u64 	%rd52, %SPL, 32;
	add.u64 	%rd53, %SPL, 32;
	add.u64 	%rd54, %SPL, 32;
	add.u64 	%rd55, %SPL, 32;
	add.u64 	%rd56, %SPL, 32;
	add.u64 	%rd57, %SPL, 32;
	add.u64 	%rd58, %SPL, 32;
	add.u64 	%rd59, %SPL, 32;
	add.u64 	%rd60, %SPL, 32;
	add.u64 	%rd61, %SPL, 0;
	add.u64 	%rd62, %SPL, 0;
	add.u64 	%rd63, %SPL, 32;
	add.u64 	%rd64, %SPL, 32;
	add.u64 	%rd65, %SPL, 32;
	add.u64 	%rd66, %SPL, 32;
	add.u64 	%rd67, %SPL, 32;
	add.u64 	%rd68, %SPL, 32;
	add.u64 	%rd69, %SPL, 32;
	add.u64 	%rd70, %SPL, 32;
	add.u64 	%rd71, %SPL, 32;
	add.u64 	%rd72, %SPL, 32;
	add.u64 	%rd73, %SPL, 32;
	mov.u32 	%r1, %ctaid.x;
	mov.u32 	%r2, %ntid.x;
	mul.lo.s32 	%r3, %r1, %r2;
	mov.u32 	%r4, %tid.x;
	mul.lo.s32 	%r5, %r1526, %r2;
	mul.lo.s32 	%r6, %r1526, %r4;
	mul.lo.s32 	%r7, %r1527, %r4;
	mad.lo.s32 	%r8, %r1526, %r3, %r6;
	add.s32 	%r9, %r2, -1;
	sub.s32 	%r10, %r3, %r1;
	mul.lo.s32 	%r11, %r10, %r1527;
	add.s32 	%r12, %r11, %r7;
	setp.lt.s32 	%p6, %r1526, 1;
	@%p6 bra 	$L__BB3_13;
	ld.param.u32 	%r3463, [step_param_1];
	and.b32  	%r13, %r3463, 15;
	setp.lt.u32 	%p7, %r3463, 16;
	mov.b32 	%r3505, 0;
	@%p7 bra 	$L__BB3_4;
	ld.param.u32 	%r3464, [step_param_1];
	and.b32  	%r3505, %r3464, 2147483632;
	neg.s32 	%r3503, %r3505;
	add.s64 	%rd74, %rd1, 32;
	shl.b32 	%r1533, %r6, 2;
	mov.u32 	%r1534, sh_mem;
	add.s32 	%r1535, %r1533, %r1534;
	add.s32 	%r3501, %r1535, 32;
	mov.u32 	%r3502, %r8;
$L__BB3_3:
	.pragma "nounroll";
	mul.wide.s32 	%rd554, %r3502, 4;
	add.s64 	%rd555, %rd74, %rd554;
	ld.global.f32 	%f341, [%rd555+-32];
	st.shared.f32 	[%r3501+-32], %f341;
	ld.global.f32 	%f342, [%rd555+-28];
	st.shared.f32 	[%r3501+-28], %f342;
	ld.global.f32 	%f343, [%rd555+-24];
	st.shared.f32 	[%r3501+-24], %f343;
	ld.global.f32 	%f344, [%rd555+-20];
	st.shared.f32 	[%r3501+-20], %f344;
	ld.global.f32 	%f345, [%rd555+-16];
	st.shared.f32 	[%r3501+-16], %f345;
	ld.global.f32 	%f346, [%rd555+-12];
	st.shared.f32 	[%r3501+-12], %f346;
	ld.global.f32 	%f347, [%rd555+-8];
	st.shared.f32 	[%r3501+-8], %f347;
	ld.global.f32 	%f348, [%rd555+-4];
	st.shared.f32 	[%r3501+-4], %f348;
	ld.global.f32 	%f349, [%rd555];
	st.shared.f32 	[%r3501], %f349;
	ld.global.f32 	%f350, [%rd555+4];
	st.shared.f32 	[%r3501+4], %f350;
	ld.global.f32 	%f351, [%rd555+8];
	st.shared.f32 	[%r3501+8], %f351;
	ld.global.f32 	%f352, [%rd555+12];
	st.shared.f32 	[%r3501+12], %f352;
	ld.global.f32 	%f353, [%rd555+16];
	st.shared.f32 	[%r3501+16], %f353;
	ld.global.f32 	%f354, [%rd555+20];
	st.shared.f32 	[%r3501+20], %f354;
	ld.global.f32 	%f355, [%rd555+24];
	st.shared.f32 	[%r3501+24], %f355;
	ld.global.f32 	%f356, [%rd555+28];
	st.shared.f32 	[%r3501+28], %f356;
	add.s32 	%r3503, %r3503, 16;
	add.s32 	%r3502, %r3502, 16;
	add.s32 	%r3501, %r3501, 64;
	setp.ne.s32 	%p8, %r3503, 0;
	@%p8 bra 	$L__BB3_3;
$L__BB3_4:
	setp.eq.s32 	%p9, %r13, 0;
	@%p9 bra 	$L__BB3_13;
	ld.param.u32 	%r3465, [step_param_1];
	and.b32  	%r24, %r3465, 7;
	setp.lt.u32 	%p10, %r13, 8;
	@%p10 bra 	$L__BB3_7;
	add.s32 	%r1536, %r3505, %r8;
	mul.wide.s32 	%rd556, %r1536, 4;
	add.s64 	%rd557, %rd1, %rd556;
	ld.global.f32 	%f357, [%rd557];
	add.s32 	%r1537, %r3505, %r6;
	shl.b32 	%r1538, %r1537, 2;
	mov.u32 	%r1539, sh_mem;
	add.s32 	%r1540, %r1539, %r1538;
	st.shared.f32 	[%r1540], %f357;
	ld.global.f32 	%f358, [%rd557+4];
	st.shared.f32 	[%r1540+4], %f358;
	ld.global.f32 	%f359, [%rd557+8];
	st.shared.f32 	[%r1540+8], %f359;
	ld.global.f32 	%f360, [%rd557+12];
	st.shared.f32 	[%r1540+12], %f360;
	ld.global.f32 	%f361, [%rd557+16];
	st.shared.f32 	[%r1540+16], %f361;
	ld.global.f32 	%f362, [%rd557+20];
	st.shared.f32 	[%r1540+20], %f362;
	ld.global.f32 	%f363, [%rd557+24];
	st.shared.f32 	[%r1540+24], %f363;
	ld.global.f32 	%f364, [%rd557+28];
	st.shared.f32 	[%r1540+28], %f364;
	add.s32 	%r3505, %r3505, 8;
$L__BB3_7:
	setp.eq.s32 	%p11, %r24, 0;
	@%p11 bra 	$L__BB3_13;
	ld.param.u32 	%r3466, [step_param_1];
	and.b32  	%r27, %r3466, 3;
	setp.lt.u32 	%p12, %r24, 4;
	@%p12 bra 	$L__BB3_10;
	add.s32 	%r1541, %r3505, %r8;
	mul.wide.s32 	%rd558, %r1541, 4;
	add.s64 	%rd559, %rd1, %rd558;
	ld.global.f32 	%f365, [%rd559];
	add.s32 	%r1542, %r3505, %r6;
	shl.b32 	%r1543, %r1542, 2;
	mov.u32 	%r1544, sh_mem;
	add.s32 	%r1545, %r1544, %r1543;
	st.shared.f32 	[%r1545], %f365;
	ld.global.f32 	%f366, [%rd559+4];
	st.shared.f32 	[%r1545+4], %f366;
	ld.global.f32 	%f367, [%rd559+8];
	st.shared.f32 	[%r1545+8], %f367;
	ld.global.f32 	%f368, [%rd559+12];
	st.shared.f32 	[%r1545+12], %f368;
	add.s32 	%r3505, %r3505, 4;
$L__BB3_10:
	setp.eq.s32 	%p13, %r27, 0;
	@%p13 bra 	$L__BB3_13;
	add.s32 	%r1546, %r3505, %r6;
	shl.b32 	%r1547, %r1546, 2;
	mov.u32 	%r1548, sh_mem;
	add.s32 	%r3509, %r1548, %r1547;
	add.s32 	%r3508, %r3505, %r8;
	neg.s32 	%r3507, %r27;
$L__BB3_12:
	.pragma "nounroll";
	mul.wide.s32 	%rd560, %r3508, 4;
	add.s64 	%rd561, %rd1, %rd560;
	ld.global.f32 	%f369, [%rd561];
	st.shared.f32 	[%r3509], %f369;
	add.s32 	%r3509, %r3509, 4;
	add.s32 	%r3508, %r3508, 1;
	add.s32 	%r3507, %r3507, 1;
	setp.ne.s32 	%p14, %r3507, 0;
	@%p14 bra 	$L__BB3_12;
$L__BB3_13:
	ld.param.u32 	%r3498, [step_param_8];
	ld.param.u32 	%r3489, [step_param_7];
	ld.param.u32 	%r3478, [step_param_3];
	shl.b32 	%r1549, %r5, 2;
	mov.u32 	%r1550, sh_mem;
	add.s32 	%r39, %r1550, %r1549;
	add.s32 	%r40, %r3498, %r3489;
	setp.ge.u32 	%p15, %r4, %r40;
	setp.lt.s32 	%p16, %r3478, 1;
	or.pred  	%p17, %p15, %p16;
	@%p17 bra 	$L__BB3_26;
	ld.param.u32 	%r3479, [step_param_3];
	and.b32  	%r41, %r3479, 15;
	setp.lt.u32 	%p18, %r3479, 16;
	mov.b32 	%r3514, 0;
	@%p18 bra 	$L__BB3_17;
	ld.param.u32 	%r3480, [step_param_3];
	and.b32  	%r3514, %r3480, 2147483632;
	neg.s32 	%r3512, %r3514;
	add.s64 	%rd75, %rd2, 32;
	shl.b32 	%r1552, %r7, 2;
	shl.b32 	%r1553, %r5, 2;
	add.s32 	%r1554, %r1552, %r1553;
	mov.u32 	%r1555, sh_mem;
	add.s32 	%r1556, %r1554, %r1555;
	add.s32 	%r3510, %r1556, 32;
	mov.u32 	%r3511, %r12;
$L__BB3_16:
	.pragma "nounroll";
	mul.wide.s32 	%rd562, %r3511, 4;
	add.s64 	%rd563, %rd75, %rd562;
	ld.global.f32 	%f370, [%rd563+-32];
	st.shared.f32 	[%r3510+-32], %f370;
	ld.global.f32 	%f371, [%rd563+-28];
	st.shared.f32 	[%r3510+-28], %f371;
	ld.global.f32 	%f372, [%rd563+-24];
	st.shared.f32 	[%r3510+-24], %f372;
	ld.global.f32 	%f373, [%rd563+-20];
	st.shared.f32 	[%r3510+-20], %f373;
	ld.global.f32 	%f374, [%rd563+-16];
	st.shared.f32 	[%r3510+-16], %f374;
	ld.global.f32 	%f375, [%rd563+-12];
	st.shared.f32 	[%r3510+-12], %f375;
	ld.global.f32 	%f376, [%rd563+-8];
	st.shared.f32 	[%r3510+-8], %f376;
	ld.global.f32 	%f377, [%rd563+-4];
	st.shared.f32 	[%r3510+-4], %f377;
	ld.global.f32 	%f378, [%rd563];
	st.shared.f32 	[%r3510], %f378;
	ld.global.f32 	%f379, [%rd563+4];
	st.shared.f32 	[%r3510+4], %f379;
	ld.global.f32 	%f380, [%rd563+8];
	st.shared.f32 	[%r3510+8], %f380;
	ld.global.f32 	%f381, [%rd563+12];
	st.shared.f32 	[%r3510+12], %f381;
	ld.global.f32 	%f382, [%rd563+16];
	st.shared.f32 	[%r3510+16], %f382;
	ld.global.f32 	%f383, [%rd563+20];
	st.shared.f32 	[%r3510+20], %f383;
	ld.global.f32 	%f384, [%rd563+24];
	st.shared.f32 	[%r3510+24], %f384;
	ld.global.f32 	%f385, [%rd563+28];
	st.shared.f32 	[%r3510+28], %f385;
	add.s32 	%r3512, %r3512, 16;
	add.s32 	%r3511, %r3511, 16;
	add.s32 	%r3510, %r3510, 64;
	setp.ne.s32 	%p19, %r3512, 0;
	@%p19 bra 	$L__BB3_16;
$L__BB3_17:
	setp.eq.s32 	%p20, %r41, 0;
	@%p20 bra 	$L__BB3_26;
	ld.param.u32 	%r3481, [step_param_3];
	and.b32  	%r52, %r3481, 7;
	setp.lt.u32 	%p21, %r41, 8;
	@%p21 bra 	$L__BB3_20;
	add.s32 	%r1557, %r3514, %r12;
	mul.wide.s32 	%rd564, %r1557, 4;
	add.s64 	%rd565, %rd2, %rd564;
	ld.global.f32 	%f386, [%rd565];
	add.s32 	%r1558, %r3514, %r7;
	shl.b32 	%r1559, %r1558, 2;
	add.s32 	%r1560, %r39, %r1559;
	st.shared.f32 	[%r1560], %f386;
	ld.global.f32 	%f387, [%rd565+4];
	st.shared.f32 	[%r1560+4], %f387;
	ld.global.f32 	%f388, [%rd565+8];
	st.shared.f32 	[%r1560+8], %f388;
	ld.global.f32 	%f389, [%rd565+12];
	st.shared.f32 	[%r1560+12], %f389;
	ld.global.f32 	%f390, [%rd565+16];
	st.shared.f32 	[%r1560+16], %f390;
	ld.global.f32 	%f391, [%rd565+20];
	st.shared.f32 	[%r1560+20], %f391;
	ld.global.f32 	%f392, [%rd565+24];
	st.shared.f32 	[%r1560+24], %f392;
	ld.global.f32 	%f393, [%rd565+28];
	st.shared.f32 	[%r1560+28], %f393;
	add.s32 	%r3514, %r3514, 8;
$L__BB3_20:
	setp.eq.s32 	%p22, %r52, 0;
	@%p22 bra 	$L__BB3_26;
	ld.param.u32 	%r3482, [step_param_3];
	and.b32  	%r55, %r3482, 3;
	setp.lt.u32 	%p23, %r52, 4;
	@%p23 bra 	$L__BB3_23;
	add.s32 	%r1561, %r3514, %r12;
	mul.wide.s32 	%rd566, %r1561, 4;
	add.s64 	%rd567, %rd2, %rd566;
	ld.global.f32 	%f394, [%rd567];
	add.s32 	%r1562, %r3514, %r7;
	shl.b32 	%r1563, %r1562, 2;
	add.s32 	%r1564, %r39, %r1563;
	st.shared.f32 	[%r1564], %f394;
	ld.global.f32 	%f395, [%rd567+4];
	st.shared.f32 	[%r1564+4], %f395;
	ld.global.f32 	%f396, [%rd567+8];
	st.shared.f32 	[%r1564+8], %f396;
	ld.global.f32 	%f397, [%rd567+12];
	st.shared.f32 	[%r1564+12], %f397;
	add.s32 	%r3514, %r3514, 4;
$L__BB3_23:
	setp.eq.s32 	%p24, %r55, 0;
	@%p24 bra 	$L__BB3_26;
	shl.b32 	%r1565, %r5, 2;
	add.s32 	%r1566, %r3514, %r7;
	shl.b32 	%r1567, %r1566, 2;
	add.s32 	%r1568, %r1565, %r1567;
	mov.u32 	%r1569, sh_mem;
	add.s32 	%r3518, %r1569, %r1568;
	add.s32 	%r3517, %r3514, %r12;
	neg.s32 	%r3516, %r55;
$L__BB3_25:
	.pragma "nounroll";
	mul.wide.s32 	%rd568, %r3517, 4;
	add.s64 	%rd569, %rd2, %rd568;
	ld.global.f32 	%f398, [%rd569];
	st.shared.f32 	[%r3518], %f398;
	add.s32 	%r3518, %r3518, 4;
	add.s32 	%r3517, %r3517, 1;
	add.s32 	%r3516, %r3516, 1;
	setp.ne.s32 	%p25, %r3516, 0;
	@%p25 bra 	$L__BB3_25;
$L__BB3_26:
	neg.s32 	%r1570, %r4;
	setp.ne.s32 	%p26, %r3, %r1570;
	@%p26 bra 	$L__BB3_28;
	ld.global.u32 	%r1571, [%rd6];
	add.s32 	%r1572, %r1571, 1;
	st.global.u32 	[%rd6], %r1572;
$L__BB3_28:
	ld.param.u32 	%r3490, [step_param_7];
	bar.sync 	0;
	setp.ge.u32 	%p27, %r4, %r3490;
	shl.b32 	%r1573, %r6, 2;
	mov.u32 	%r1574, sh_mem;
	add.s32 	%r67, %r1574, %r1573;
	@%p27 bra 	$L__BB3_63;
	shl.b32 	%r1662, %r7, 2;
	add.s32 	%r68, %r39, %r1662;
	ld.shared.f32 	%f508, [%r68+12];
	cvt.f64.f32 	%fd26, %f508;
	setp.gt.f64 	%p62, %fd26, 0d3FE999999999999A;
	@%p62 bra 	$L__BB3_98;
	ld.shared.f32 	%f509, [%r68];
	ld.const.f32 	%f510, [X_DISP];
	mul.f32 	%f511, %f509, %f510;
	ld.const.f32 	%f512, [MAX_X_VEL];
	cvt.f64.f32 	%fd27, %f512;
	mul.f64 	%fd28, %fd27, 0dBFD3333333333333;
	cvt.rn.f32.f64 	%f513, %fd28;
	min.f32 	%f514, %f511, %f512;
	max.f32 	%f515, %f513, %f514;
	ld.shared.f32 	%f516, [%r67+12];
	add.f32 	%f1, %f516, %f515;
	st.shared.f32 	[%r67+12], %f1;
	ld.shared.f32 	%f517, [%r68+4];
	ld.const.f32 	%f518, [Y_DISP];
	mul.f32 	%f519, %f517, %f518;
	ld.const.f32 	%f520, [MAX_Y_VEL];
	mul.f32 	%f521, %f520, 0fBF000000;
	mul.f32 	%f522, %f520, 0f3F000000;
	min.f32 	%f523, %f519, %f522;
	max.f32 	%f524, %f521, %f523;
	ld.shared.f32 	%f525, [%r67+16];
	add.f32 	%f2, %f525, %f524;
	st.shared.f32 	[%r67+16], %f2;
	ld.shared.f32 	%f526, [%r68+8];
	ld.const.f32 	%f527, [ANGLE_DISP];
	mul.f32 	%f528, %f526, %f527;
	ld.const.f32 	%f529, [MAX_ANGLE_VEL];
	mul.f32 	%f530, %f529, 0fBF000000;
	mul.f32 	%f531, %f529, 0f3F000000;
	min.f32 	%f532, %f528, %f531;
	max.f32 	%f533, %f530, %f532;
	ld.shared.f32 	%f534, [%r67+20];
	add.f32 	%f3, %f534, %f533;
	st.shared.f32 	[%r67+20], %f3;
	ld.shared.f32 	%f4, [%r67];
	ld.shared.f32 	%f5, [%r67+8];
	mul.f32 	%f535, %f5, 0f3F22F983;
	cvt.rni.s32.f32 	%r3534, %f535;
	cvt.rn.f32.s32 	%f536, %r3534;
	fma.rn.f32 	%f537, %f536, 0fBFC90FDA, %f5;
	fma.rn.f32 	%f538, %f536, 0fB3A22168, %f537;
	fma.rn.f32 	%f2087, %f536, 0fA7C234C5, %f538;
	abs.f32 	%f7, %f5;
	setp.ltu.f32 	%p63, %f7, 0f47CE4780;
	mov.u32 	%r3522, %r3534;
	mov.f32 	%f2084, %f2087;
	@%p63 bra 	$L__BB3_38;
	setp.neu.f32 	%p64, %f7, 0f7F800000;
	@%p64 bra 	$L__BB3_33;
	mov.f32 	%f541, 0f00000000;
	mul.rn.f32 	%f2084, %f5, %f541;
	mov.b32 	%r3522, 0;
	bra.uni 	$L__BB3_38;
$L__BB3_33:
	mov.b32 	%r70, %f5;
	shl.b32 	%r1664, %r70, 8;
	or.b32  	%r71, %r1664, -2147483648;
	mov.b64 	%rd1203, 0;
	mov.b32 	%r3519, 0;
	mov.u64 	%rd1201, __cudart_i2opi_f;
	mov.u64 	%rd1202, %rd73;
$L__BB3_34:
	.pragma "nounroll";
	ld.global.nc.u32 	%r1665, [%rd1201];
	mad.wide.u32 	%rd604, %r1665, %r71, %rd1203;
	shr.u64 	%rd1203, %rd604, 32;
	st.local.u32 	[%rd1202], %rd604;
	add.s32 	%r3519, %r3519, 1;
	add.s64 	%rd1202, %rd1202, 4;
	add.s64 	%rd1201, %rd1201, 4;
	setp.ne.s32 	%p65, %r3519, 6;
	@%p65 bra 	$L__BB3_34;
	shr.u32 	%r1666, %r70, 23;
	st.local.u32 	[%rd73+24], %rd1203;
	and.b32  	%r74, %r1666, 31;
	and.b32  	%r1667, %r1666, 224;
	add.s32 	%r1668, %r1667, -128;
	shr.u32 	%r1669, %r1668, 5;
	mul.wide.u32 	%rd605, %r1669, 4;
	sub.s64 	%rd82, %rd73, %rd605;
	ld.local.u32 	%r3520, [%rd82+24];
	ld.local.u32 	%r3521, [%rd82+20];
	setp.eq.s32 	%p66, %r74, 0;
	@%p66 bra 	$L__BB3_37;
	shf.l.wrap.b32 	%r3520, %r3521, %r3520, %r74;
	ld.local.u32 	%r1670, [%rd82+16];
	shf.l.wrap.b32 	%r3521, %r1670, %r3521, %r74;
$L__BB3_37:
	shr.u32 	%r1671, %r3520, 30;
	shf.l.wrap.b32 	%r1672, %r3521, %r3520, 2;
	shl.b32 	%r1673, %r3521, 2;
	shr.u32 	%r1674, %r1672, 31;
	add.s32 	%r1675, %r1674, %r1671;
	neg.s32 	%r1676, %r1675;
	setp.lt.s32 	%p67, %r70, 0;
	selp.b32 	%r3522, %r1676, %r1675, %p67;
	xor.b32  	%r1677, %r1672, %r70;
	shr.s32 	%r1678, %r1672, 31;
	xor.b32  	%r1679, %r1678, %r1672;
	xor.b32  	%r1680, %r1678, %r1673;
	cvt.u64.u32 	%rd606, %r1679;
	shl.b64 	%rd607, %rd606, 32;
	cvt.u64.u32 	%rd608, %r1680;
	or.b64  	%rd609, %rd607, %rd608;
	cvt.rn.f64.s64 	%fd29, %rd609;
	mul.f64 	%fd30, %fd29, 0d3BF921FB54442D19;
	cvt.rn.f32.f64 	%f539, %fd30;
	neg.f32 	%f540, %f539;
	setp.lt.s32 	%p68, %r1677, 0;
	selp.f32 	%f2084, %f540, %f539, %p68;
$L__BB3_38:
	add.s32 	%r1682, %r3522, 1;
	mul.rn.f32 	%f542, %f2084, %f2084;
	and.b32  	%r1683, %r3522, 1;
	setp.eq.b32 	%p70, %r1683, 1;
	selp.f32 	%f543, %f2084, 0f3F800000, %p70;
	fma.rn.f32 	%f544, %f542, %f543, 0f00000000;
	fma.rn.f32 	%f545, %f542, 0f37CBAC00, 0fBAB607ED;
	selp.f32 	%f546, 0fB94D4153, %f545, %p70;
	selp.f32 	%f547, 0f3C0885E4, 0f3D2AAABB, %p70;
	fma.rn.f32 	%f548, %f546, %f542, %f547;
	selp.f32 	%f549, 0fBE2AAAA8, 0fBEFFFFFF, %p70;
	fma.rn.f32 	%f550, %f548, %f542, %f549;
	fma.rn.f32 	%f551, %f550, %f544, %f543;
	and.b32  	%r1684, %r1682, 2;
	setp.eq.s32 	%p71, %r1684, 0;
	mov.f32 	%f552, 0f00000000;
	sub.f32 	%f553, %f552, %f551;
	selp.f32 	%f554, %f551, %f553, %p71;
	mul.f32 	%f11, %f1, %f554;
	mov.u32 	%r3526, %r3534;
	mov.f32 	%f2085, %f2087;
	@%p63 bra 	$L__BB3_46;
	setp.neu.f32 	%p72, %f7, 0f7F800000;
	@%p72 bra 	$L__BB3_41;
	mov.f32 	%f557, 0f00000000;
	mul.rn.f32 	%f2085, %f5, %f557;
	mov.b32 	%r3526, 0;
	bra.uni 	$L__BB3_46;
$L__BB3_41:
	mov.b32 	%r83, %f5;
	shl.b32 	%r1686, %r83, 8;
	or.b32  	%r84, %r1686, -2147483648;
	mov.b64 	%rd1206, 0;
	mov.b32 	%r3523, 0;
	mov.u64 	%rd1204, __cudart_i2opi_f;
	mov.u64 	%rd1205, %rd72;
$L__BB3_42:
	.pragma "nounroll";
	ld.global.nc.u32 	%r1687, [%rd1204];
	mad.wide.u32 	%rd612, %r1687, %r84, %rd1206;
	shr.u64 	%rd1206, %rd612, 32;
	st.local.u32 	[%rd1205], %rd612;
	add.s32 	%r3523, %r3523, 1;
	add.s64 	%rd1205, %rd1205, 4;
	add.s64 	%rd1204, %rd1204, 4;
	setp.ne.s32 	%p73, %r3523, 6;
	@%p73 bra 	$L__BB3_42;
	shr.u32 	%r1688, %r83, 23;
	st.local.u32 	[%rd72+24], %rd1206;
	and.b32  	%r87, %r1688, 31;
	and.b32  	%r1689, %r1688, 224;
	add.s32 	%r1690, %r1689, -128;
	shr.u32 	%r1691, %r1690, 5;
	mul.wide.u32 	%rd613, %r1691, 4;
	sub.s64 	%rd89, %rd72, %rd613;
	ld.local.u32 	%r3524, [%rd89+24];
	ld.local.u32 	%r3525, [%rd89+20];
	setp.eq.s32 	%p74, %r87, 0;
	@%p74 bra 	$L__BB3_45;
	shf.l.wrap.b32 	%r3524, %r3525, %r3524, %r87;
	ld.local.u32 	%r1692, [%rd89+16];
	shf.l.wrap.b32 	%r3525, %r1692, %r3525, %r87;
$L__BB3_45:
	shr.u32 	%r1693, %r3524, 30;
	shf.l.wrap.b32 	%r1694, %r3525, %r3524, 2;
	shl.b32 	%r1695, %r3525, 2;
	shr.u32 	%r1696, %r1694, 31;
	add.s32 	%r1697, %r1696, %r1693;
	neg.s32 	%r1698, %r1697;
	setp.lt.s32 	%p75, %r83, 0;
	selp.b32 	%r3526, %r1698, %r1697, %p75;
	xor.b32  	%r1699, %r1694, %r83;
	shr.s32 	%r1700, %r1694, 31;
	xor.b32  	%r1701, %r1700, %r1694;
	xor.b32  	%r1702, %r1700, %r1695;
	cvt.u64.u32 	%rd614, %r1701;
	shl.b64 	%rd615, %rd614, 32;
	cvt.u64.u32 	%rd616, %r1702;
	or.b64  	%rd617, %rd615, %rd616;
	cvt.rn.f64.s64 	%fd31, %rd617;
	mul.f64 	%fd32, %fd31, 0d3BF921FB54442D19;
	cvt.rn.f32.f64 	%f555, %fd32;
	neg.f32 	%f556, %f555;
	setp.lt.s32 	%p76, %r1699, 0;
	selp.f32 	%f2085, %f556, %f555, %p76;
$L__BB3_46:
	add.s32 	%r1704, %r3526, 1;
	mul.rn.f32 	%f558, %f2085, %f2085;
	and.b32  	%r1705, %r3526, 1;
	setp.eq.b32 	%p78, %r1705, 1;
	selp.f32 	%f559, %f2085, 0f3F800000, %p78;
	fma.rn.f32 	%f560, %f558, %f559, 0f00000000;
	fma.rn.f32 	%f561, %f558, 0f37CBAC00, 0fBAB607ED;
	selp.f32 	%f562, 0fB94D4153, %f561, %p78;
	selp.f32 	%f563, 0f3C0885E4, 0f3D2AAABB, %p78;
	fma.rn.f32 	%f564, %f562, %f558, %f563;
	selp.f32 	%f565, 0fBE2AAAA8, 0fBEFFFFFF, %p78;
	fma.rn.f32 	%f566, %f564, %f558, %f565;
	fma.rn.f32 	%f567, %f566, %f560, %f559;
	and.b32  	%r1706, %r1704, 2;
	setp.eq.s32 	%p79, %r1706, 0;
	mov.f32 	%f568, 0f00000000;
	sub.f32 	%f569, %f568, %f567;
	selp.f32 	%f570, %f567, %f569, %p79;
	cvt.f64.f32 	%fd33, %f570;
	add.f64 	%fd34, %fd33, 0d3FF921FB54442D18;
	cvt.f64.f32 	%fd1, %f2;
	cvt.f64.f32 	%fd35, %f11;
	fma.rn.f64 	%fd36, %fd34, %fd1, %fd35;
	cvt.f64.f32 	%fd37, %f4;
	fma.rn.f64 	%fd38, %fd36, 0d4059000000000000, %fd37;
	cvt.rn.f32.f64 	%f15, %fd38;
	ld.shared.f32 	%f16, [%r67+4];
	mov.u32 	%r3530, %r3534;
	mov.f32 	%f2086, %f2087;
	@%p63 bra 	$L__BB3_54;
	setp.neu.f32 	%p80, %f7, 0f7F800000;
	@%p80 bra 	$L__BB3_49;
	mov.f32 	%f573, 0f00000000;
	mul.rn.f32 	%f2086, %f5, %f573;
	mov.b32 	%r3530, 0;
	bra.uni 	$L__BB3_54;
$L__BB3_49:
	mov.b32 	%r96, %f5;
	shl.b32 	%r1708, %r96, 8;
	or.b32  	%r97, %r1708, -2147483648;
	mov.b64 	%rd1209, 0;
	mov.b32 	%r3527, 0;
	mov.u64 	%rd1207, __cudart_i2opi_f;
	mov.u64 	%rd1208, %rd71;
$L__BB3_50:
	.pragma "nounroll";
	ld.global.nc.u32 	%r1709, [%rd1207];
	mad.wide.u32 	%rd620, %r1709, %r97, %rd1209;
	shr.u64 	%rd1209, %rd620, 32;
	st.local.u32 	[%rd1208], %rd620;
	add.s32 	%r3527, %r3527, 1;
	add.s64 	%rd1208, %rd1208, 4;
	add.s64 	%rd1207, %rd1207, 4;
	setp.ne.s32 	%p81, %r3527, 6;
	@%p81 bra 	$L__BB3_50;
	shr.u32 	%r1710, %r96, 23;
	st.local.u32 	[%rd71+24], %rd1209;
	and.b32  	%r100, %r1710, 31;
	and.b32  	%r1711, %r1710, 224;
	add.s32 	%r1712, %r1711, -128;
	shr.u32 	%r1713, %r1712, 5;
	mul.wide.u32 	%rd621, %r1713, 4;
	sub.s64 	%rd96, %rd71, %rd621;
	ld.local.u32 	%r3528, [%rd96+24];
	ld.local.u32 	%r3529, [%rd96+20];
	setp.eq.s32 	%p82, %r100, 0;
	@%p82 bra 	$L__BB3_53;
	shf.l.wrap.b32 	%r3528, %r3529, %r3528, %r100;
	ld.local.u32 	%r1714, [%rd96+16];
	shf.l.wrap.b32 	%r3529, %r1714, %r3529, %r100;
$L__BB3_53:
	shr.u32 	%r1715, %r3528, 30;
	shf.l.wrap.b32 	%r1716, %r3529, %r3528, 2;
	shl.b32 	%r1717, %r3529, 2;
	shr.u32 	%r1718, %r1716, 31;
	add.s32 	%r1719, %r1718, %r1715;
	neg.s32 	%r1720, %r1719;
	setp.lt.s32 	%p83, %r96, 0;
	selp.b32 	%r3530, %r1720, %r1719, %p83;
	xor.b32  	%r1721, %r1716, %r96;
	shr.s32 	%r1722, %r1716, 31;
	xor.b32  	%r1723, %r1722, %r1716;
	xor.b32  	%r1724, %r1722, %r1717;
	cvt.u64.u32 	%rd622, %r1723;
	shl.b64 	%rd623, %rd622, 32;
	cvt.u64.u32 	%rd624, %r1724;
	or.b64  	%rd625, %rd623, %rd624;
	cvt.rn.f64.s64 	%fd39, %rd625;
	mul.f64 	%fd40, %fd39, 0d3BF921FB54442D19;
	cvt.rn.f32.f64 	%f571, %fd40;
	neg.f32 	%f572, %f571;
	setp.lt.s32 	%p84, %r1721, 0;
	selp.f32 	%f2086, %f572, %f571, %p84;
$L__BB3_54:
	mul.rn.f32 	%f574, %f2086, %f2086;
	and.b32  	%r1726, %r3530, 1;
	setp.eq.b32 	%p86, %r1726, 1;
	selp.f32 	%f575, 0f3F800000, %f2086, %p86;
	fma.rn.f32 	%f576, %f574, %f575, 0f00000000;
	fma.rn.f32 	%f577, %f574, 0f37CBAC00, 0fBAB607ED;
	selp.f32 	%f578, %f577, 0fB94D4153, %p86;
	selp.f32 	%f579, 0f3D2AAABB, 0f3C0885E4, %p86;
	fma.rn.f32 	%f580, %f578, %f574, %f579;
	selp.f32 	%f581, 0fBEFFFFFF, 0fBE2AAAA8, %p86;
	fma.rn.f32 	%f582, %f580, %f574, %f581;
	fma.rn.f32 	%f583, %f582, %f576, %f575;
	and.b32  	%r1727, %r3530, 2;
	setp.eq.s32 	%p87, %r1727, 0;
	mov.f32 	%f584, 0f00000000;
	sub.f32 	%f585, %f584, %f583;
	selp.f32 	%f586, %f583, %f585, %p87;
	mul.f32 	%f20, %f1, %f586;
	@%p63 bra 	$L__BB3_62;
	setp.neu.f32 	%p88, %f7, 0f7F800000;
	@%p88 bra 	$L__BB3_57;
	mov.f32 	%f589, 0f00000000;
	mul.rn.f32 	%f2087, %f5, %f589;
	mov.b32 	%r3534, 0;
	bra.uni 	$L__BB3_62;
$L__BB3_57:
	mov.b32 	%r109, %f5;
	shl.b32 	%r1729, %r109, 8;
	or.b32  	%r110, %r1729, -2147483648;
	mov.b64 	%rd1212, 0;
	mov.b32 	%r3531, 0;
	mov.u64 	%rd1210, __cudart_i2opi_f;
	mov.u64 	%rd1211, %rd70;
$L__BB3_58:
	.pragma "nounroll";
	ld.global.nc.u32 	%r1730, [%rd1210];
	mad.wide.u32 	%rd628, %r1730, %r110, %rd1212;
	shr.u64 	%rd1212, %rd628, 32;
	st.local.u32 	[%rd1211], %rd628;
	add.s32 	%r3531, %r3531, 1;
	add.s64 	%rd1211, %rd1211, 4;
	add.s64 	%rd1210, %rd1210, 4;
	setp.ne.s32 	%p89, %r3531, 6;
	@%p89 bra 	$L__BB3_58;
	shr.u32 	%r1731, %r109, 23;
	st.local.u32 	[%rd70+24], %rd1212;
	and.b32  	%r113, %r1731, 31;
	and.b32  	%r1732, %r1731, 224;
	add.s32 	%r1733, %r1732, -128;
	shr.u32 	%r1734, %r1733, 5;
	mul.wide.u32 	%rd629, %r1734, 4;
	sub.s64 	%rd103, %rd70, %rd629;
	ld.local.u32 	%r3532, [%rd103+24];
	ld.local.u32 	%r3533, [%rd103+20];
	setp.eq.s32 	%p90, %r113, 0;
	@%p90 bra 	$L__BB3_61;
	shf.l.wrap.b32 	%r3532, %r3533, %r3532, %r113;
	ld.local.u32 	%r1735, [%rd103+16];
	shf.l.wrap.b32 	%r3533, %r1735, %r3533, %r113;
$L__BB3_61:
	shr.u32 	%r1736, %r3532, 30;
	shf.l.wrap.b32 	%r1737, %r3533, %r3532, 2;
	shl.b32 	%r1738, %r3533, 2;
	shr.u32 	%r1739, %r1737, 31;
	add.s32 	%r1740, %r1739, %r1736;
	neg.s32 	%r1741, %r1740;
	setp.lt.s32 	%p91, %r109, 0;
	selp.b32 	%r3534, %r1741, %r1740, %p91;
	xor.b32  	%r1742, %r1737, %r109;
	shr.s32 	%r1743, %r1737, 31;
	xor.b32  	%r1744, %r1743, %r1737;
	xor.b32  	%r1745, %r1743, %r1738;
	cvt.u64.u32 	%rd630, %r1744;
	shl.b64 	%rd631, %rd630, 32;
	cvt.u64.u32 	%rd632, %r1745;
	or.b64  	%rd633, %rd631, %rd632;
	cvt.rn.f64.s64 	%fd41, %rd633;
	mul.f64 	%fd42, %fd41, 0d3BF921FB54442D19;
	cvt.rn.f32.f64 	%f587, %fd42;
	neg.f32 	%f588, %f587;
	setp.lt.s32 	%p92, %r1742, 0;
	selp.f32 	%f2087, %f588, %f587, %p92;
$L__BB3_62:
	mul.rn.f32 	%f590, %f2087, %f2087;
	and.b32  	%r1747, %r3534, 1;
	setp.eq.b32 	%p93, %r1747, 1;
	selp.f32 	%f591, 0f3F800000, %f2087, %p93;
	fma.rn.f32 	%f592, %f590, %f591, 0f00000000;
	fma.rn.f32 	%f593, %f590, 0f37CBAC00, 0fBAB607ED;
	selp.f32 	%f594, %f593, 0fB94D4153, %p93;
	selp.f32 	%f595, 0f3D2AAABB, 0f3C0885E4, %p93;
	fma.rn.f32 	%f596, %f594, %f590, %f595;
	selp.f32 	%f597, 0fBEFFFFFF, 0fBE2AAAA8, %p93;
	fma.rn.f32 	%f598, %f596, %f590, %f597;
	fma.rn.f32 	%f599, %f598, %f592, %f591;
	and.b32  	%r1748, %r3534, 2;
	setp.eq.s32 	%p94, %r1748, 0;
	mov.f32 	%f600, 0f00000000;
	sub.f32 	%f601, %f600, %f599;
	selp.f32 	%f602, %f599, %f601, %p94;
	cvt.f64.f32 	%fd43, %f602;
	add.f64 	%fd44, %fd43, 0d3FF921FB54442D18;
	cvt.f64.f32 	%fd45, %f20;
	fma.rn.f64 	%fd46, %fd44, %fd1, %fd45;
	cvt.f64.f32 	%fd47, %f16;
	fma.rn.f64 	%fd48, %fd46, 0d4059000000000000, %fd47;
	cvt.rn.f32.f64 	%f603, %fd48;
	ld.const.f32 	%f604, [DISPLACEMENT_COEF];
	mov.f32 	%f605, 0f3F800000;
	sub.f32 	%f606, %f605, %f604;
	mul.f32 	%f607, %f4, %f606;
	fma.rn.f32 	%f608, %f604, %f15, %f607;
	mul.f32 	%f609, %f604, %f603;
	fma.rn.f32 	%f610, %f16, %f606, %f609;
	ld.const.f32 	%f611, [ANGLE_DISPLACEMENT];
	fma.rn.f32 	%f612, %f3, %f611, %f5;
	st.shared.f32 	[%r67+8], %f612;
	min.f32 	%f613, %f608, 0f45A28000;
	max.f32 	%f614, %f613, 0fC5A28000;
	st.shared.f32 	[%r67], %f614;
	min.f32 	%f615, %f610, 0f45674000;
	max.f32 	%f616, %f615, 0fC5674000;
	st.shared.f32 	[%r67+4], %f616;
	bra.uni 	$L__BB3_98;
$L__BB3_63:
	@%p15 bra 	$L__BB3_98;
	shl.b32 	%r1575, %r7, 2;
	add.s32 	%r122, %r39, %r1575;
	ld.shared.f32 	%f399, [%r122+12];
	cvt.f64.f32 	%fd3, %f399;
	setp.gt.f64 	%p29, %fd3, 0d3FE999999999999A;
	@%p29 bra 	$L__BB3_98;
	ld.shared.f32 	%f400, [%r122];
	ld.const.f32 	%f401, [X_DISP];
	mul.f32 	%f402, %f400, %f401;
	ld.const.f32 	%f403, [MAX_X_VEL];
	cvt.f64.f32 	%fd4, %f403;
	mul.f64 	%fd5, %fd4, 0dBFD3333333333333;
	cvt.rn.f32.f64 	%f404, %fd5;
	min.f32 	%f405, %f402, %f403;
	max.f32 	%f406, %f404, %f405;
	ld.shared.f32 	%f407, [%r67+12];
	add.f32 	%f24, %f407, %f406;
	st.shared.f32 	[%r67+12], %f24;
	ld.shared.f32 	%f408, [%r122+4];
	ld.const.f32 	%f409, [Y_DISP];
	mul.f32 	%f410, %f408, %f409;
	ld.const.f32 	%f411, [MAX_Y_VEL];
	mul.f32 	%f412, %f411, 0fBF000000;
	mul.f32 	%f413, %f411, 0f3F000000;
	min.f32 	%f414, %f410, %f413;
	max.f32 	%f415, %f412, %f414;
	ld.shared.f32 	%f416, [%r67+16];
	add.f32 	%f25, %f416, %f415;
	st.shared.f32 	[%r67+16], %f25;
	ld.shared.f32 	%f417, [%r122+8];
	ld.const.f32 	%f418, [ANGLE_DISP];
	mul.f32 	%f419, %f417, %f418;
	ld.const.f32 	%f420, [MAX_ANGLE_VEL];
	mul.f32 	%f421, %f420, 0fBF000000;
	mul.f32 	%f422, %f420, 0f3F000000;
	min.f32 	%f423, %f419, %f422;
	max.f32 	%f424, %f421, %f423;
	ld.shared.f32 	%f425, [%r67+20];
	add.f32 	%f26, %f425, %f424;
	st.shared.f32 	[%r67+20], %f26;
	ld.shared.f32 	%f27, [%r67];
	ld.shared.f32 	%f28, [%r67+8];
	mul.f32 	%f426, %f28, 0f3F22F983;
	cvt.rni.s32.f32 	%r3550, %f426;
	cvt.rn.f32.s32 	%f427, %r3550;
	fma.rn.f32 	%f428, %f427, 0fBFC90FDA, %f28;
	fma.rn.f32 	%f429, %f427, 0fB3A22168, %f428;
	fma.rn.f32 	%f2091, %f427, 0fA7C234C5, %f429;
	abs.f32 	%f30, %f28;
	setp.ltu.f32 	%p30, %f30, 0f47CE4780;
	mov.u32 	%r3538, %r3550;
	mov.f32 	%f2088, %f2091;
	@%p30 bra 	$L__BB3_73;
	setp.neu.f32 	%p31, %f30, 0f7F800000;
	@%p31 bra 	$L__BB3_68;
	mov.f32 	%f432, 0f00000000;
	mul.rn.f32 	%f2088, %f28, %f432;
	mov.b32 	%r3538, 0;
	bra.uni 	$L__BB3_73;
$L__BB3_68:
	mov.b32 	%r124, %f28;
	shl.b32 	%r1577, %r124, 8;
	or.b32  	%r125, %r1577, -2147483648;
	mov.b64 	%rd1215, 0;
	mov.b32 	%r3535, 0;
	mov.u64 	%rd1213, __cudart_i2opi_f;
	mov.u64 	%rd1214, %rd69;
$L__BB3_69:
	.pragma "nounroll";
	ld.global.nc.u32 	%r1578, [%rd1213];
	mad.wide.u32 	%rd572, %r1578, %r125, %rd1215;
	shr.u64 	%rd1215, %rd572, 32;
	st.local.u32 	[%rd1214], %rd572;
	add.s32 	%r3535, %r3535, 1;
	add.s64 	%rd1214, %rd1214, 4;
	add.s64 	%rd1213, %rd1213, 4;
	setp.ne.s32 	%p32, %r3535, 6;
	@%p32 bra 	$L__BB3_69;
	shr.u32 	%r1579, %r124, 23;
	st.local.u32 	[%rd69+24], %rd1215;
	and.b32  	%r128, %r1579, 31;
	and.b32  	%r1580, %r1579, 224;
	add.s32 	%r1581, %r1580, -128;
	shr.u32 	%r1582, %r1581, 5;
	mul.wide.u32 	%rd573, %r1582, 4;
	sub.s64 	%rd110, %rd69, %rd573;
	ld.local.u32 	%r3536, [%rd110+24];
	ld.local.u32 	%r3537, [%rd110+20];
	setp.eq.s32 	%p33, %r128, 0;
	@%p33 bra 	$L__BB3_72;
	shf.l.wrap.b32 	%r3536, %r3537, %r3536, %r128;
	ld.local.u32 	%r1583, [%rd110+16];
	shf.l.wrap.b32 	%r3537, %r1583, %r3537, %r128;
$L__BB3_72:
	shr.u32 	%r1584, %r3536, 30;
	shf.l.wrap.b32 	%r1585, %r3537, %r3536, 2;
	shl.b32 	%r1586, %r3537, 2;
	shr.u32 	%r1587, %r1585, 31;
	add.s32 	%r1588, %r1587, %r1584;
	neg.s32 	%r1589, %r1588;
	setp.lt.s32 	%p34, %r124, 0;
	selp.b32 	%r3538, %r1589, %r1588, %p34;
	xor.b32  	%r1590, %r1585, %r124;
	shr.s32 	%r1591, %r1585, 31;
	xor.b32  	%r1592, %r1591, %r1585;
	xor.b32  	%r1593, %r1591, %r1586;
	cvt.u64.u32 	%rd574, %r1592;
	shl.b64 	%rd575, %rd574, 32;
	cvt.u64.u32 	%rd576, %r1593;
	or.b64  	%rd577, %rd575, %rd576;
	cvt.rn.f64.s64 	%fd6, %rd577;
	mul.f64 	%fd7, %fd6, 0d3BF921FB54442D19;
	cvt.rn.f32.f64 	%f430, %fd7;
	neg.f32 	%f431, %f430;
	setp.lt.s32 	%p35, %r1590, 0;
	selp.f32 	%f2088, %f431, %f430, %p35;
$L__BB3_73:
	add.s32 	%r1595, %r3538, 1;
	mul.rn.f32 	%f433, %f2088, %f2088;
	and.b32  	%r1596, %r3538, 1;
	setp.eq.b32 	%p37, %r1596, 1;
	selp.f32 	%f434, %f2088, 0f3F800000, %p37;
	fma.rn.f32 	%f435, %f433, %f434, 0f00000000;
	fma.rn.f32 	%f436, %f433, 0f37CBAC00, 0fBAB607ED;
	selp.f32 	%f437, 0fB94D4153, %f436, %p37;
	selp.f32 	%f438, 0f3C0885E4, 0f3D2AAABB, %p37;
	fma.rn.f32 	%f439, %f437, %f433, %f438;
	selp.f32 	%f440, 0fBE2AAAA8, 0fBEFFFFFF, %p37;
	fma.rn.f32 	%f441, %f439, %f433, %f440;
	fma.rn.f32 	%f442, %f441, %f435, %f434;
	and.b32  	%r1597, %r1595, 2;
	setp.eq.s32 	%p38, %r1597, 0;
	mov.f32 	%f443, 0f00000000;
	sub.f32 	%f444, %f443, %f442;
	selp.f32 	%f445, %f442, %f444, %p38;
	mul.f32 	%f34, %f24, %f445;
	mov.u32 	%r3542, %r3550;
	mov.f32 	%f2089, %f2091;
	@%p30 bra 	$L__BB3_81;
	setp.neu.f32 	%p39, %f30, 0f7F800000;
	@%p39 bra 	$L__BB3_76;
	mov.f32 	%f448, 0f00000000;
	mul.rn.f32 	%f2089, %f28, %f448;
	mov.b32 	%r3542, 0;
	bra.uni 	$L__BB3_81;
$L__BB3_76:
	mov.b32 	%r137, %f28;
	shl.b32 	%r1599, %r137, 8;
	or.b32  	%r138, %r1599, -2147483648;
	mov.b64 	%rd1218, 0;
	mov.b32 	%r3539, 0;
	mov.u64 	%rd1216, __cudart_i2opi_f;
	mov.u64 	%rd1217, %rd68;
$L__BB3_77:
	.pragma "nounroll";
	ld.global.nc.u32 	%r1600, [%rd1216];
	mad.wide.u32 	%rd580, %r1600, %r138, %rd1218;
	shr.u64 	%rd1218, %rd580, 32;
	st.local.u32 	[%rd1217], %rd580;
	add.s32 	%r3539, %r3539, 1;
	add.s64 	%rd1217, %rd1217, 4;
	add.s64 	%rd1216, %rd1216, 4;
	setp.ne.s32 	%p40, %r3539, 6;
	@%p40 bra 	$L__BB3_77;
	shr.u32 	%r1601, %r137, 23;
	st.local.u32 	[%rd68+24], %rd1218;
	and.b32  	%r141, %r1601, 31;
	and.b32  	%r1602, %r1601, 224;
	add.s32 	%r1603, %r1602, -128;
	shr.u32 	%r1604, %r1603, 5;
	mul.wide.u32 	%rd581, %r1604, 4;
	sub.s64 	%rd117, %rd68, %rd581;
	ld.local.u32 	%r3540, [%rd117+24];
	ld.local.u32 	%r3541, [%rd117+20];
	setp.eq.s32 	%p41, %r141, 0;
	@%p41 bra 	$L__BB3_80;
	shf.l.wrap.b32 	%r3540, %r3541, %r3540, %r141;
	ld.local.u32 	%r1605, [%rd117+16];
	shf.l.wrap.b32 	%r3541, %r1605, %r3541, %r141;
$L__BB3_80:
	shr.u32 	%r1606, %r3540, 30;
	shf.l.wrap.b32 	%r1607, %r3541, %r3540, 2;
	shl.b32 	%r1608, %r3541, 2;
	shr.u32 	%r1609, %r1607, 31;
	add.s32 	%r1610, %r1609, %r1606;
	neg.s32 	%r1611, %r1610;
	setp.lt.s32 	%p42, %r137, 0;
	selp.b32 	%r3542, %r1611, %r1610, %p42;
	xor.b32  	%r1612, %r1607, %r137;
	shr.s32 	%r1613, %r1607, 31;
	xor.b32  	%r1614, %r1613, %r1607;
	xor.b32  	%r1615, %r1613, %r1608;
	cvt.u64.u32 	%rd582, %r1614;
	shl.b64 	%rd583, %rd582, 32;
	cvt.u64.u32 	%rd584, %r1615;
	or.b64  	%rd585, %rd583, %rd584;
	cvt.rn.f64.s64 	%fd8, %rd585;
	mul.f64 	%fd9, %fd8, 0d3BF921FB54442D19;
	cvt.rn.f32.f64 	%f446, %fd9;
	neg.f32 	%f447, %f446;
	setp.lt.s32 	%p43, %r1612, 0;
	selp.f32 	%f2089, %f447, %f446, %p43;
$L__BB3_81:
	add.s32 	%r1617, %r3542, 1;
	mul.rn.f32 	%f449, %f2089, %f2089;
	and.b32  	%r1618, %r3542, 1;
	setp.eq.b32 	%p45, %r1618, 1;
	selp.f32 	%f450, %f2089, 0f3F800000, %p45;
	fma.rn.f32 	%f451, %f449, %f450, 0f00000000;
	fma.rn.f32 	%f452, %f449, 0f37CBAC00, 0fBAB607ED;
	selp.f32 	%f453, 0fB94D4153, %f452, %p45;
	selp.f32 	%f454, 0f3C0885E4, 0f3D2AAABB, %p45;
	fma.rn.f32 	%f455, %f453, %f449, %f454;
	selp.f32 	%f456, 0fBE2AAAA8, 0fBEFFFFFF, %p45;
	fma.rn.f32 	%f457, %f455, %f449, %f456;
	fma.rn.f32 	%f458, %f457, %f451, %f450;
	and.b32  	%r1619, %r1617, 2;
	setp.eq.s32 	%p46, %r1619, 0;
	mov.f32 	%f459, 0f00000000;
	sub.f32 	%f460, %f459, %f458;
	selp.f32 	%f461, %f458, %f460, %p46;
	cvt.f64.f32 	%fd10, %f461;
	add.f64 	%fd11, %fd10, 0d3FF921FB54442D18;
	cvt.f64.f32 	%fd2, %f25;
	cvt.f64.f32 	%fd12, %f34;
	fma.rn.f64 	%fd13, %fd11, %fd2, %fd12;
	cvt.f64.f32 	%fd14, %f27;
	fma.rn.f64 	%fd15, %fd13, 0d4059000000000000, %fd14;
	cvt.rn.f32.f64 	%f38, %fd15;
	ld.shared.f32 	%f39, [%r67+4];
	mov.u32 	%r3546, %r3550;
	mov.f32 	%f2090, %f2091;
	@%p30 bra 	$L__BB3_89;
	setp.neu.f32 	%p47, %f30, 0f7F800000;
	@%p47 bra 	$L__BB3_84;
	mov.f32 	%f464, 0f00000000;
	mul.rn.f32 	%f2090, %f28, %f464;
	mov.b32 	%r3546, 0;
	bra.uni 	$L__BB3_89;
$L__BB3_84:
	mov.b32 	%r150, %f28;
	shl.b32 	%r1621, %r150, 8;
	or.b32  	%r151, %r1621, -2147483648;
	mov.b64 	%rd1221, 0;
	mov.b32 	%r3543, 0;
	mov.u64 	%rd1219, __cudart_i2opi_f;
	mov.u64 	%rd1220, %rd67;
$L__BB3_85:
	.pragma "nounroll";
	ld.global.nc.u32 	%r1622, [%rd1219];
	mad.wide.u32 	%rd588, %r1622, %r151, %rd1221;
	shr.u64 	%rd1221, %rd588, 32;
	st.local.u32 	[%rd1220], %rd588;
	add.s32 	%r3543, %r3543, 1;
	add.s64 	%rd1220, %rd1220, 4;
	add.s64 	%rd1219, %rd1219, 4;
	setp.ne.s32 	%p48, %r3543, 6;
	@%p48 bra 	$L__BB3_85;
	shr.u32 	%r1623, %r150, 23;
	st.local.u32 	[%rd67+24], %rd1221;
	and.b32  	%r154, %r1623, 31;
	and.b32  	%r1624, %r1623, 224;
	add.s32 	%r1625, %r1624, -128;
	shr.u32 	%r1626, %r1625, 5;
	mul.wide.u32 	%rd589, %r1626, 4;
	sub.s64 	%rd124, %rd67, %rd589;
	ld.local.u32 	%r3544, [%rd124+24];
	ld.local.u32 	%r3545, [%rd124+20];
	setp.eq.s32 	%p49, %r154, 0;
	@%p49 bra 	$L__BB3_88;
	shf.l.wrap.b32 	%r3544, %r3545, %r3544, %r154;
	ld.local.u32 	%r1627, [%rd124+16];
	shf.l.wrap.b32 	%r3545, %r1627, %r3545, %r154;
$L__BB3_88:
	shr.u32 	%r1628, %r3544, 30;
	shf.l.wrap.b32 	%r1629, %r3545, %r3544, 2;
	shl.b32 	%r1630, %r3545, 2;
	shr.u32 	%r1631, %r1629, 31;
	add.s32 	%r1632, %r1631, %r1628;
	neg.s32 	%r1633, %r1632;
	setp.lt.s32 	%p50, %r150, 0;
	selp.b32 	%r3546, %r1633, %r1632, %p50;
	xor.b32  	%r1634, %r1629, %r150;
	shr.s32 	%r1635, %r1629, 31;
	xor.b32  	%r1636, %r1635, %r1629;
	xor.b32  	%r1637, %r1635, %r1630;
	cvt.u64.u32 	%rd590, %r1636;
	shl.b64 	%rd591, %rd590, 32;
	cvt.u64.u32 	%rd592, %r1637;
	or.b64  	%rd593, %rd591, %rd592;
	cvt.rn.f64.s64 	%fd16, %rd593;
	mul.f64 	%fd17, %fd16, 0d3BF921FB54442D19;
	cvt.rn.f32.f64 	%f462, %fd17;
	neg.f32 	%f463, %f462;
	setp.lt.s32 	%p51, %r1634, 0;
	selp.f32 	%f2090, %f463, %f462, %p51;
$L__BB3_89:
	mul.rn.f32 	%f465, %f2090, %f2090;
	and.b32  	%r1639, %r3546, 1;
	setp.eq.b32 	%p53, %r1639, 1;
	selp.f32 	%f466, 0f3F800000, %f2090, %p53;
	fma.rn.f32 	%f467, %f465, %f466, 0f00000000;
	fma.rn.f32 	%f468, %f465, 0f37CBAC00, 0fBAB607ED;
	selp.f32 	%f469, %f468, 0fB94D4153, %p53;
	selp.f32 	%f470, 0f3D2AAABB, 0f3C0885E4, %p53;
	fma.rn.f32 	%f471, %f469, %f465, %f470;
	selp.f32 	%f472, 0fBEFFFFFF, 0fBE2AAAA8, %p53;
	fma.rn.f32 	%f473, %f471, %f465, %f472;
	fma.rn.f32 	%f474, %f473, %f467, %f466;
	and.b32  	%r1640, %r3546, 2;
	setp.eq.s32 	%p54, %r1640, 0;
	mov.f32 	%f475, 0f00000000;
	sub.f32 	%f476, %f475, %f474;
	selp.f32 	%f477, %f474, %f476, %p54;
	mul.f32 	%f43, %f24, %f477;
	@%p30 bra 	$L__BB3_97;
	setp.neu.f32 	%p55, %f30, 0f7F800000;
	@%p55 bra 	$L__BB3_92;
	mov.f32 	%f480, 0f00000000;
	mul.rn.f32 	%f2091, %f28, %f480;
	mov.b32 	%r3550, 0;
	bra.uni 	$L__BB3_97;
$L__BB3_92:
	mov.b32 	%r163, %f28;
	shl.b32 	%r1642, %r163, 8;
	or.b32  	%r164, %r1642, -2147483648;
	mov.b64 	%rd1224, 0;
	mov.b32 	%r3547, 0;
	mov.u64 	%rd1222, __cudart_i2opi_f;
	mov.u64 	%rd1223, %rd66;
$L__BB3_93:
	.pragma "nounroll";
	ld.global.nc.u32 	%r1643, [%rd1222];
	mad.wide.u32 	%rd596, %r1643, %r164, %rd1224;
	shr.u64 	%rd1224, %rd596, 32;
	st.local.u32 	[%rd1223], %rd596;
	add.s32 	%r3547, %r3547, 1;
	add.s64 	%rd1223, %rd1223, 4;
	add.s64 	%rd1222, %rd1222, 4;
	setp.ne.s32 	%p56, %r3547, 6;
	@%p56 bra 	$L__BB3_93;
	shr.u32 	%r1644, %r163, 23;
	st.local.u32 	[%rd66+24], %rd1224;
	and.b32  	%r167, %r1644, 31;
	and.b32  	%r1645, %r1644, 224;
	add.s32 	%r1646, %r1645, -128;
	shr.u32 	%r1647, %r1646, 5;
	mul.wide.u32 	%rd597, %r1647, 4;
	sub.s64 	%rd131, %rd66, %rd597;
	ld.local.u32 	%r3548, [%rd131+24];
	ld.local.u32 	%r3549, [%rd131+20];
	setp.eq.s32 	%p57, %r167, 0;
	@%p57 bra 	$L__BB3_96;
	shf.l.wrap.b32 	%r3548, %r3549, %r3548, %r167;
	ld.local.u32 	%r1648, [%rd131+16];
	shf.l.wrap.b32 	%r3549, %r1648, %r3549, %r167;
$L__BB3_96:
	shr.u32 	%r1649, %r3548, 30;
	shf.l.wrap.b32 	%r1650, %r3549, %r3548, 2;
	shl.b32 	%r1651, %r3549, 2;
	shr.u32 	%r1652, %r1650, 31;
	add.s32 	%r1653, %r1652, %r1649;
	neg.s32 	%r1654, %r1653;
	setp.lt.s32 	%p58, %r163, 0;
	selp.b32 	%r3550, %r1654, %r1653, %p58;
	xor.b32  	%r1655, %r1650, %r163;
	shr.s32 	%r1656, %r1650, 31;
	xor.b32  	%r1657, %r1656, %r1650;
	xor.b32  	%r1658, %r1656, %r1651;
	cvt.u64.u32 	%rd598, %r1657;
	shl.b64 	%rd599, %rd598, 32;
	cvt.u64.u32 	%rd600, %r1658;
	or.b64  	%rd601, %rd599, %rd600;
	cvt.rn.f64.s64 	%fd18, %rd601;
	mul.f64 	%fd19, %fd18, 0d3BF921FB54442D19;
	cvt.rn.f32.f64 	%f478, %fd19;
	neg.f32 	%f479, %f478;
	setp.lt.s32 	%p59, %r1655, 0;
	selp.f32 	%f2091, %f479, %f478, %p59;
$L__BB3_97:
	mul.rn.f32 	%f481, %f2091, %f2091;
	and.b32  	%r1660, %r3550, 1;
	setp.eq.b32 	%p60, %r1660, 1;
	selp.f32 	%f482, 0f3F800000, %f2091, %p60;
	fma.rn.f32 	%f483, %f481, %f482, 0f00000000;
	fma.rn.f32 	%f484, %f481, 0f37CBAC00, 0fBAB607ED;
	selp.f32 	%f485, %f484, 0fB94D4153, %p60;
	selp.f32 	%f486, 0f3D2AAABB, 0f3C0885E4, %p60;
	fma.rn.f32 	%f487, %f485, %f481, %f486;
	selp.f32 	%f488, 0fBEFFFFFF, 0fBE2AAAA8, %p60;
	fma.rn.f32 	%f489, %f487, %f481, %f488;
	fma.rn.f32 	%f490, %f489, %f483, %f482;
	and.b32  	%r1661, %r3550, 2;
	setp.eq.s32 	%p61, %r1661, 0;
	mov.f32 	%f491, 0f00000000;
	sub.f32 	%f492, %f491, %f490;
	selp.f32 	%f493, %f490, %f492, %p61;
	cvt.f64.f32 	%fd20, %f493;
	add.f64 	%fd21, %fd20, 0d3FF921FB54442D18;
	cvt.f64.f32 	%fd22, %f43;
	fma.rn.f64 	%fd23, %fd21, %fd2, %fd22;
	cvt.f64.f32 	%fd24, %f39;
	fma.rn.f64 	%fd25, %fd23, 0d4059000000000000, %fd24;
	cvt.rn.f32.f64 	%f494, %fd25;
	ld.const.f32 	%f495, [DISPLACEMENT_COEF];
	mov.f32 	%f496, 0f3F800000;
	sub.f32 	%f497, %f496, %f495;
	mul.f32 	%f498, %f27, %f497;
	fma.rn.f32 	%f499, %f495, %f38, %f498;
	mul.f32 	%f500, %f495, %f494;
	fma.rn.f32 	%f501, %f39, %f497, %f500;
	ld.const.f32 	%f502, [ANGLE_DISPLACEMENT];
	fma.rn.f32 	%f503, %f26, %f502, %f28;
	st.shared.f32 	[%r67+8], %f503;
	min.f32 	%f504, %f499, 0f45A28000;
	max.f32 	%f505, %f504, 0fC5A28000;
	st.shared.f32 	[%r67], %f505;
	min.f32 	%f506, %f501, 0f45674000;
	max.f32 	%f507, %f506, 0fC5674000;
	st.shared.f32 	[%r67+4], %f507;
$L__BB3_98:
	ld.param.u32 	%r3467, [step_param_1];
	bar.sync 	0;
	sub.s32 	%r1749, %r5, %r3467;
	shl.b32 	%r1750, %r1749, 2;
	mov.u32 	%r1751, sh_mem;
	add.s32 	%r176, %r1751, %r1750;
	@%p15 bra 	$L__BB3_121;
	setp.lt.u32 	%p198, %r2, 2;
	@%p198 bra 	$L__BB3_266;
	ld.const.f32 	%f737, [ROBOT_RADIUS];
	add.f32 	%f738, %f737, %f737;
	mul.f32 	%f47, %f738, 0f40E00000;
	mov.b32 	%r3551, 0;
	ld.const.f32 	%f48, [BOUNCE_MULTIPLIER];
	mov.u32 	%r2187, sh_mem;
	mov.u64 	%rd676, __cudart_i2opi_f;
$L__BB3_101:
	setp.eq.s32 	%p199, %r3551, %r4;
	@%p199 bra 	$L__BB3_120;
	ld.param.u32 	%r3469, [step_param_1];
	mul.lo.s32 	%r2185, %r3551, %r3469;
	shl.b32 	%r2186, %r2185, 2;
	add.s32 	%r178, %r2187, %r2186;
	ld.shared.f32 	%f739, [%r178];
	ld.shared.f32 	%f740, [%r67];
	sub.f32 	%f49, %f739, %f740;
	ld.shared.f32 	%f741, [%r178+4];
	ld.shared.f32 	%f742, [%r67+4];
	sub.f32 	%f50, %f741, %f742;
	mul.f32 	%f743, %f50, %f50;
	fma.rn.f32 	%f744, %f49, %f49, %f743;
	sqrt.rn.f32 	%f745, %f744;
	setp.ge.f32 	%p200, %f745, %f47;
	@%p200 bra 	$L__BB3_120;
	abs.f32 	%f746, %f49;
	abs.f32 	%f747, %f50;
	setp.gt.f32 	%p201, %f747, %f746;
	selp.f32 	%f748, %f747, %f746, %p201;
	selp.f32 	%f749, %f746, %f747, %p201;
	div.rn.f32 	%f750, %f749, %f748;
	mul.f32 	%f751, %f750, %f750;
	fma.rn.f32 	%f752, %f751, 0f3B33710B, 0fBC807748;
	fma.rn.f32 	%f753, %f752, %f751, 0f3D2CDAB2;
	fma.rn.f32 	%f754, %f753, %f751, 0fBD992D10;
	fma.rn.f32 	%f755, %f754, %f751, 0f3DD9EA6C;
	fma.rn.f32 	%f756, %f755, %f751, 0fBE117CB1;
	fma.rn.f32 	%f757, %f756, %f751, 0f3E4CBCE0;
	fma.rn.f32 	%f758, %f757, %f751, 0fBEAAAA7D;
	mul.f32 	%f759, %f751, %f758;
	fma.rn.f32 	%f760, %f759, %f750, %f750;
	neg.f32 	%f761, %f760;
	fma.rn.f32 	%f762, 0f3F6EE581, 0f3FD774EB, %f761;
	selp.f32 	%f763, %f762, %f760, %p201;
	selp.f32 	%f764, 0f3F6EE581, 0f3FEEE581, %p201;
	selp.f32 	%f765, %f760, %f761, %p201;
	mov.b32 	%r2188, %f49;
	fma.rn.f32 	%f766, %f764, 0f3FD774EB, %f765;
	setp.lt.s32 	%p202, %r2188, 0;
	selp.f32 	%f767, %f766, %f763, %p202;
	add.f32 	%f768, %f746, %f747;
	setp.eq.f32 	%p203, %f748, 0f00000000;
	selp.f32 	%f769, 0f40490FDB, 0f00000000, %p202;
	setp.eq.f32 	%p204, %f746, %f747;
	selp.f32 	%f770, 0f4016CBE4, 0f3F490FDB, %p202;
	selp.f32 	%f771, %f770, %f767, %p204;
	selp.f32 	%f772, %f769, %f771, %p203;
	abs.f32 	%f773, %f768;
	setp.nan.f32 	%p205, %f773, %f773;
	copysign.f32 	%f774, %f50, %f772;
	selp.f32 	%f51, %f768, %f774, %p205;
	mul.f32 	%f775, %f51, 0f3F22F983;
	cvt.rni.s32.f32 	%r3559, %f775;
	cvt.rn.f32.s32 	%f776, %r3559;
	fma.rn.f32 	%f777, %f776, 0fBFC90FDA, %f51;
	fma.rn.f32 	%f778, %f776, 0fB3A22168, %f777;
	fma.rn.f32 	%f2093, %f776, 0fA7C234C5, %f778;
	abs.f32 	%f53, %f51;
	setp.ltu.f32 	%p206, %f53, 0f47CE4780;
	mov.u32 	%r3555, %r3559;
	mov.f32 	%f2092, %f2093;
	@%p206 bra 	$L__BB3_111;
	setp.neu.f32 	%p207, %f53, 0f7F800000;
	@%p207 bra 	$L__BB3_106;
	mov.f32 	%f781, 0f00000000;
	mul.rn.f32 	%f2092, %f51, %f781;
	mov.b32 	%r3555, 0;
	bra.uni 	$L__BB3_111;
$L__BB3_106:
	mov.b32 	%r180, %f51;
	shl.b32 	%r2190, %r180, 8;
	or.b32  	%r181, %r2190, -2147483648;
	mov.b64 	%rd1227, 0;
	mov.b32 	%r3552, 0;
	mov.u64 	%rd1225, %rd676;
	mov.u64 	%rd1226, %rd65;
$L__BB3_107:
	.pragma "nounroll";
	ld.global.nc.u32 	%r2191, [%rd1225];
	mad.wide.u32 	%rd668, %r2191, %r181, %rd1227;
	shr.u64 	%rd1227, %rd668, 32;
	st.local.u32 	[%rd1226], %rd668;
	add.s32 	%r3552, %r3552, 1;
	add.s64 	%rd1226, %rd1226, 4;
	add.s64 	%rd1225, %rd1225, 4;
	setp.ne.s32 	%p208, %r3552, 6;
	@%p208 bra 	$L__BB3_107;
	shr.u32 	%r2192, %r180, 23;
	st.local.u32 	[%rd65+24], %rd1227;
	and.b32  	%r184, %r2192, 31;
	and.b32  	%r2193, %r2192, 224;
	add.s32 	%r2194, %r2193, -128;
	shr.u32 	%r2195, %r2194, 5;
	mul.wide.u32 	%rd669, %r2195, 4;
	sub.s64 	%rd138, %rd65, %rd669;
	ld.local.u32 	%r3553, [%rd138+24];
	ld.local.u32 	%r3554, [%rd138+20];
	setp.eq.s32 	%p209, %r184, 0;
	@%p209 bra 	$L__BB3_110;
	shf.l.wrap.b32 	%r3553, %r3554, %r3553, %r184;
	ld.local.u32 	%r2196, [%rd138+16];
	shf.l.wrap.b32 	%r3554, %r2196, %r3554, %r184;
$L__BB3_110:
	shr.u32 	%r2197, %r3553, 30;
	shf.l.wrap.b32 	%r2198, %r3554, %r3553, 2;
	shl.b32 	%r2199, %r3554, 2;
	shr.u32 	%r2200, %r2198, 31;
	add.s32 	%r2201, %r2200, %r2197;
	neg.s32 	%r2202, %r2201;
	setp.lt.s32 	%p210, %r180, 0;
	selp.b32 	%r3555, %r2202, %r2201, %p210;
	xor.b32  	%r2203, %r2198, %r180;
	shr.s32 	%r2204, %r2198, 31;
	xor.b32  	%r2205, %r2204, %r2198;
	xor.b32  	%r2206, %r2204, %r2199;
	cvt.u64.u32 	%rd670, %r2205;
	shl.b64 	%rd671, %rd670, 32;
	cvt.u64.u32 	%rd672, %r2206;
	or.b64  	%rd673, %rd671, %rd672;
	cvt.rn.f64.s64 	%fd60, %rd673;
	mul.f64 	%fd61, %fd60, 0d3BF921FB54442D19;
	cvt.rn.f32.f64 	%f779, %fd61;
	neg.f32 	%f780, %f779;
	setp.lt.s32 	%p211, %r2203, 0;
	selp.f32 	%f2092, %f780, %f779, %p211;
$L__BB3_111:
	add.s32 	%r2208, %r3555, 1;
	mul.rn.f32 	%f782, %f2092, %f2092;
	and.b32  	%r2209, %r3555, 1;
	setp.eq.b32 	%p213, %r2209, 1;
	selp.f32 	%f783, %f2092, 0f3F800000, %p213;
	fma.rn.f32 	%f784, %f782, %f783, 0f00000000;
	fma.rn.f32 	%f785, %f782, 0f37CBAC00, 0fBAB607ED;
	selp.f32 	%f786, 0fB94D4153, %f785, %p213;
	selp.f32 	%f787, 0f3C0885E4, 0f3D2AAABB, %p213;
	fma.rn.f32 	%f788, %f786, %f782, %f787;
	selp.f32 	%f789, 0fBE2AAAA8, 0fBEFFFFFF, %p213;
	fma.rn.f32 	%f790, %f788, %f782, %f789;
	fma.rn.f32 	%f791, %f790, %f784, %f783;
	and.b32  	%r2210, %r2208, 2;
	setp.eq.s32 	%p214, %r2210, 0;
	mov.f32 	%f792, 0f00000000;
	sub.f32 	%f793, %f792, %f791;
	selp.f32 	%f57, %f791, %f793, %p214;
	@%p206 bra 	$L__BB3_119;
	setp.neu.f32 	%p215, %f53, 0f7F800000;
	@%p215 bra 	$L__BB3_114;
	mov.f32 	%f796, 0f00000000;
	mul.rn.f32 	%f2093, %f51, %f796;
	mov.b32 	%r3559, 0;
	bra.uni 	$L__BB3_119;
$L__BB3_114:
	mov.b32 	%r193, %f51;
	shl.b32 	%r2212, %r193, 8;
	or.b32  	%r194, %r2212, -2147483648;
	mov.b64 	%rd1228, 0;
	mov.b32 	%r3556, 0;
$L__BB3_115:
	.pragma "nounroll";
	mul.wide.u32 	%rd675, %r3556, 4;
	add.s64 	%rd677, %rd676, %rd675;
	ld.global.nc.u32 	%r2213, [%rd677];
	mad.wide.u32 	%rd678, %r2213, %r194, %rd1228;
	shr.u64 	%rd1228, %rd678, 32;
	add.s64 	%rd679, %rd64, %rd675;
	st.local.u32 	[%rd679], %rd678;
	add.s32 	%r3556, %r3556, 1;
	setp.ne.s32 	%p216, %r3556, 6;
	@%p216 bra 	$L__BB3_115;
	shr.u32 	%r2214, %r193, 23;
	st.local.u32 	[%rd64+24], %rd1228;
	and.b32  	%r197, %r2214, 31;
	and.b32  	%r2215, %r2214, 224;
	add.s32 	%r2216, %r2215, -128;
	shr.u32 	%r2217, %r2216, 5;
	mul.wide.u32 	%rd680, %r2217, 4;
	sub.s64 	%rd141, %rd64, %rd680;
	ld.local.u32 	%r3557, [%rd141+24];
	ld.local.u32 	%r3558, [%rd141+20];
	setp.eq.s32 	%p217, %r197, 0;
	@%p217 bra 	$L__BB3_118;
	shf.l.wrap.b32 	%r3557, %r3558, %r3557, %r197;
	ld.local.u32 	%r2218, [%rd141+16];
	shf.l.wrap.b32 	%r3558, %r2218, %r3558, %r197;
$L__BB3_118:
	shr.u32 	%r2219, %r3557, 30;
	shf.l.wrap.b32 	%r2220, %r3558, %r3557, 2;
	shl.b32 	%r2221, %r3558, 2;
	shr.u32 	%r2222, %r2220, 31;
	add.s32 	%r2223, %r2222, %r2219;
	neg.s32 	%r2224, %r2223;
	setp.lt.s32 	%p218, %r193, 0;
	selp.b32 	%r3559, %r2224, %r2223, %p218;
	xor.b32  	%r2225, %r2220, %r193;
	shr.s32 	%r2226, %r2220, 31;
	xor.b32  	%r2227, %r2226, %r2220;
	xor.b32  	%r2228, %r2226, %r2221;
	cvt.u64.u32 	%rd681, %r2227;
	shl.b64 	%rd682, %rd681, 32;
	cvt.u64.u32 	%rd683, %r2228;
	or.b64  	%rd684, %rd682, %rd683;
	cvt.rn.f64.s64 	%fd62, %rd684;
	mul.f64 	%fd63, %fd62, 0d3BF921FB54442D19;
	cvt.rn.f32.f64 	%f794, %fd63;
	neg.f32 	%f795, %f794;
	setp.lt.s32 	%p219, %r2225, 0;
	selp.f32 	%f2093, %f795, %f794, %p219;
$L__BB3_119:
	mul.f32 	%f797, %f48, %f57;
	mul.rn.f32 	%f798, %f2093, %f2093;
	and.b32  	%r2230, %r3559, 1;
	setp.eq.b32 	%p220, %r2230, 1;
	selp.f32 	%f799, 0f3F800000, %f2093, %p220;
	fma.rn.f32 	%f800, %f798, %f799, 0f00000000;
	fma.rn.f32 	%f801, %f798, 0f37CBAC00, 0fBAB607ED;
	selp.f32 	%f802, %f801, 0fB94D4153, %p220;
	selp.f32 	%f803, 0f3D2AAABB, 0f3C0885E4, %p220;
	fma.rn.f32 	%f804, %f802, %f798, %f803;
	selp.f32 	%f805, 0fBEFFFFFF, 0fBE2AAAA8, %p220;
	fma.rn.f32 	%f806, %f804, %f798, %f805;
	fma.rn.f32 	%f807, %f806, %f800, %f799;
	and.b32  	%r2231, %r3559, 2;
	setp.eq.s32 	%p221, %r2231, 0;
	mov.f32 	%f808, 0f00000000;
	sub.f32 	%f809, %f808, %f807;
	selp.f32 	%f810, %f807, %f809, %p221;
	mul.f32 	%f811, %f48, %f810;
	neg.f32 	%f812, %f797;
	mov.b32 	%r2232, %f812;
	atom.shared.exch.b32 	%r2233, [%r67+12], %r2232;
	neg.f32 	%f813, %f811;
	mov.b32 	%r2234, %f813;
	atom.shared.exch.b32 	%r2235, [%r67+16], %r2234;
	atom.shared.add.f32 	%f814, [%r67], %f812;
	atom.shared.add.f32 	%f815, [%r67+4], %f813;
	mov.b32 	%r2236, %f797;
	atom.shared.exch.b32 	%r2237, [%r178+12], %r2236;
	mov.b32 	%r2238, %f811;
	atom.shared.exch.b32 	%r2239, [%r178+16], %r2238;
	atom.shared.add.f32 	%f816, [%r178], %f797;
	atom.shared.add.f32 	%f817, [%r178+4], %f811;
$L__BB3_120:
	add.s32 	%r3551, %r3551, 1;
	setp.eq.s32 	%p222, %r3551, %r9;
	@%p222 bra 	$L__BB3_266;
	bra.uni 	$L__BB3_101;
$L__BB3_121:
	add.s32 	%r207, %r3, %r4;
	ld.shared.f32 	%f61, [%r176];
	st.shared.f32 	[%r176+16], %f61;
	ld.shared.f32 	%f62, [%r176+4];
	st.shared.f32 	[%r176+20], %f62;
	ld.const.f32 	%f617, [BALL_ACCELERATION];
	ld.shared.f32 	%f618, [%r176+12];
	add.f32 	%f619, %f617, %f618;
	min.f32 	%f620, %f619, 0f42C80000;
	max.f32 	%f2103, %f620, 0f00000000;
	st.shared.f32 	[%r176+12], %f2103;
	ld.shared.f32 	%f2102, [%r176+8];
	mul.f32 	%f621, %f2102, 0f3F22F983;
	cvt.rni.s32.f32 	%r3567, %f621;
	cvt.rn.f32.s32 	%f622, %r3567;
	fma.rn.f32 	%f623, %f622, 0fBFC90FDA, %f2102;
	fma.rn.f32 	%f624, %f622, 0fB3A22168, %f623;
	fma.rn.f32 	%f2095, %f622, 0fA7C234C5, %f624;
	abs.f32 	%f66, %f2102;
	setp.ltu.f32 	%p96, %f66, 0f47CE4780;
	mov.u32 	%r3563, %r3567;
	mov.f32 	%f2094, %f2095;
	@%p96 bra 	$L__BB3_129;
	setp.neu.f32 	%p97, %f66, 0f7F800000;
	@%p97 bra 	$L__BB3_124;
	mov.f32 	%f627, 0f00000000;
	mul.rn.f32 	%f2094, %f2102, %f627;
	mov.b32 	%r3563, 0;
	bra.uni 	$L__BB3_129;
$L__BB3_124:
	mov.b32 	%r209, %f2102;
	shl.b32 	%r1753, %r209, 8;
	or.b32  	%r210, %r1753, -2147483648;
	mov.b64 	%rd1231, 0;
	mov.b32 	%r3560, 0;
	mov.u64 	%rd1229, __cudart_i2opi_f;
	mov.u64 	%rd1230, %rd62;
$L__BB3_125:
	.pragma "nounroll";
	ld.global.nc.u32 	%r1754, [%rd1229];
	mad.wide.u32 	%rd636, %r1754, %r210, %rd1231;
	shr.u64 	%rd1231, %rd636, 32;
	st.local.u32 	[%rd1230], %rd636;
	add.s32 	%r3560, %r3560, 1;
	add.s64 	%rd1230, %rd1230, 4;
	add.s64 	%rd1229, %rd1229, 4;
	setp.ne.s32 	%p98, %r3560, 6;
	@%p98 bra 	$L__BB3_125;
	shr.u32 	%r1755, %r209, 23;
	st.local.u32 	[%rd62+24], %rd1231;
	and.b32  	%r213, %r1755, 31;
	and.b32  	%r1756, %r1755, 224;
	add.s32 	%r1757, %r1756, -128;
	shr.u32 	%r1758, %r1757, 5;
	mul.wide.u32 	%rd637, %r1758, 4;
	sub.s64 	%rd148, %rd62, %rd637;
	ld.local.u32 	%r3561, [%rd148+24];
	ld.local.u32 	%r3562, [%rd148+20];
	setp.eq.s32 	%p99, %r213, 0;
	@%p99 bra 	$L__BB3_128;
	shf.l.wrap.b32 	%r3561, %r3562, %r3561, %r213;
	ld.local.u32 	%r1759, [%rd148+16];
	shf.l.wrap.b32 	%r3562, %r1759, %r3562, %r213;
$L__BB3_128:
	shr.u32 	%r1760, %r3561, 30;
	shf.l.wrap.b32 	%r1761, %r3562, %r3561, 2;
	shl.b32 	%r1762, %r3562, 2;
	shr.u32 	%r1763, %r1761, 31;
	add.s32 	%r1764, %r1763, %r1760;
	neg.s32 	%r1765, %r1764;
	setp.lt.s32 	%p100, %r209, 0;
	selp.b32 	%r3563, %r1765, %r1764, %p100;
	xor.b32  	%r1766, %r1761, %r209;
	shr.s32 	%r1767, %r1761, 31;
	xor.b32  	%r1768, %r1767, %r1761;
	xor.b32  	%r1769, %r1767, %r1762;
	cvt.u64.u32 	%rd638, %r1768;
	shl.b64 	%rd639, %rd638, 32;
	cvt.u64.u32 	%rd640, %r1769;
	or.b64  	%rd641, %rd639, %rd640;
	cvt.rn.f64.s64 	%fd49, %rd641;
	mul.f64 	%fd50, %fd49, 0d3BF921FB54442D19;
	cvt.rn.f32.f64 	%f625, %fd50;
	neg.f32 	%f626, %f625;
	setp.lt.s32 	%p101, %r1766, 0;
	selp.f32 	%f2094, %f626, %f625, %p101;
$L__BB3_129:
	add.s32 	%r1771, %r3563, 1;
	mul.rn.f32 	%f628, %f2094, %f2094;
	and.b32  	%r1772, %r3563, 1;
	setp.eq.b32 	%p103, %r1772, 1;
	selp.f32 	%f629, %f2094, 0f3F800000, %p103;
	fma.rn.f32 	%f630, %f628, %f629, 0f00000000;
	fma.rn.f32 	%f631, %f628, 0f37CBAC00, 0fBAB607ED;
	selp.f32 	%f632, 0fB94D4153, %f631, %p103;
	selp.f32 	%f633, 0f3C0885E4, 0f3D2AAABB, %p103;
	fma.rn.f32 	%f634, %f632, %f628, %f633;
	selp.f32 	%f635, 0fBE2AAAA8, 0fBEFFFFFF, %p103;
	fma.rn.f32 	%f636, %f634, %f628, %f635;
	fma.rn.f32 	%f637, %f636, %f630, %f629;
	and.b32  	%r1773, %r1771, 2;
	setp.eq.s32 	%p104, %r1773, 0;
	mov.f32 	%f638, 0f00000000;
	sub.f32 	%f639, %f638, %f637;
	selp.f32 	%f640, %f637, %f639, %p104;
	fma.rn.f32 	%f2105, %f2103, %f640, %f61;
	st.shared.f32 	[%r176], %f2105;
	@%p96 bra 	$L__BB3_137;
	setp.neu.f32 	%p105, %f66, 0f7F800000;
	@%p105 bra 	$L__BB3_132;
	mov.f32 	%f643, 0f00000000;
	mul.rn.f32 	%f2095, %f2102, %f643;
	mov.b32 	%r3567, 0;
	bra.uni 	$L__BB3_137;
$L__BB3_132:
	mov.b32 	%r222, %f2102;
	shl.b32 	%r1775, %r222, 8;
	or.b32  	%r223, %r1775, -2147483648;
	mov.b64 	%rd1232, 0;
	mov.b32 	%r3564, 0;
	mov.u64 	%rd644, __cudart_i2opi_f;
$L__BB3_133:
	.pragma "nounroll";
	mul.wide.u32 	%rd643, %r3564, 4;
	add.s64 	%rd645, %rd644, %rd643;
	ld.global.nc.u32 	%r1776, [%rd645];
	mad.wide.u32 	%rd646, %r1776, %r223, %rd1232;
	shr.u64 	%rd1232, %rd646, 32;
	add.s64 	%rd647, %rd61, %rd643;
	st.local.u32 	[%rd647], %rd646;
	add.s32 	%r3564, %r3564, 1;
	setp.ne.s32 	%p106, %r3564, 6;
	@%p106 bra 	$L__BB3_133;
	shr.u32 	%r1777, %r222, 23;
	st.local.u32 	[%rd61+24], %rd1232;
	and.b32  	%r226, %r1777, 31;
	and.b32  	%r1778, %r1777, 224;
	add.s32 	%r1779, %r1778, -128;
	shr.u32 	%r1780, %r1779, 5;
	mul.wide.u32 	%rd648, %r1780, 4;
	sub.s64 	%rd151, %rd61, %rd648;
	ld.local.u32 	%r3565, [%rd151+24];
	ld.local.u32 	%r3566, [%rd151+20];
	setp.eq.s32 	%p107, %r226, 0;
	@%p107 bra 	$L__BB3_136;
	shf.l.wrap.b32 	%r3565, %r3566, %r3565, %r226;
	ld.local.u32 	%r1781, [%rd151+16];
	shf.l.wrap.b32 	%r3566, %r1781, %r3566, %r226;
$L__BB3_136:
	shr.u32 	%r1782, %r3565, 30;
	shf.l.wrap.b32 	%r1783, %r3566, %r3565, 2;
	shl.b32 	%r1784, %r3566, 2;
	shr.u32 	%r1785, %r1783, 31;
	add.s32 	%r1786, %r1785, %r1782;
	neg.s32 	%r1787, %r1786;
	setp.lt.s32 	%p108, %r222, 0;
	selp.b32 	%r3567, %r1787, %r1786, %p108;
	xor.b32  	%r1788, %r1783, %r222;
	shr.s32 	%r1789, %r1783, 31;
	xor.b32  	%r1790, %r1789, %r1783;
	xor.b32  	%r1791, %r1789, %r1784;
	cvt.u64.u32 	%rd649, %r1790;
	shl.b64 	%rd650, %rd649, 32;
	cvt.u64.u32 	%rd651, %r1791;
	or.b64  	%rd652, %rd650, %rd651;
	cvt.rn.f64.s64 	%fd51, %rd652;
	mul.f64 	%fd52, %fd51, 0d3BF921FB54442D19;
	cvt.rn.f32.f64 	%f641, %fd52;
	neg.f32 	%f642, %f641;
	setp.lt.s32 	%p109, %r1788, 0;
	selp.f32 	%f2095, %f642, %f641, %p109;
$L__BB3_137:
	mul.rn.f32 	%f644, %f2095, %f2095;
	and.b32  	%r1793, %r3567, 1;
	setp.eq.b32 	%p110, %r1793, 1;
	selp.f32 	%f645, 0f3F800000, %f2095, %p110;
	fma.rn.f32 	%f646, %f644, %f645, 0f00000000;
	fma.rn.f32 	%f647, %f644, 0f37CBAC00, 0fBAB607ED;
	selp.f32 	%f648, %f647, 0fB94D4153, %p110;
	selp.f32 	%f649, 0f3D2AAABB, 0f3C0885E4, %p110;
	fma.rn.f32 	%f650, %f648, %f644, %f649;
	selp.f32 	%f651, 0fBEFFFFFF, 0fBE2AAAA8, %p110;
	fma.rn.f32 	%f652, %f650, %f644, %f651;
	fma.rn.f32 	%f653, %f652, %f646, %f645;
	and.b32  	%r1794, %r3567, 2;
	setp.eq.s32 	%p111, %r1794, 0;
	mov.f32 	%f654, 0f00000000;
	sub.f32 	%f655, %f654, %f653;
	selp.f32 	%f656, %f653, %f655, %p111;
	fma.rn.f32 	%f2104, %f2103, %f656, %f62;
	st.shared.f32 	[%r176+4], %f2104;
	setp.lt.u32 	%p112, %r2, 2;
	@%p112 bra 	$L__BB3_258;
	ld.param.u32 	%r3500, [step_param_10];
	ld.const.f32 	%f657, [ROBOT_RADIUS];
	ld.const.f32 	%f658, [BALL_RADIUS];
	add.f32 	%f659, %f657, %f658;
	mul.f32 	%f75, %f659, 0f40C00000;
	add.s32 	%r1797, %r3500, %r207;
	cvt.rn.f32.s32 	%f660, %r1797;
	cvt.rmi.s32.f32 	%r1798, %f660;
	xor.b32  	%r1799, %r1798, -1429050551;
	mul.lo.s32 	%r1800, %r1799, 1099087573;
	setp.gt.s32 	%p113, %r1798, -1;
	selp.b32 	%r1801, -644748465, -1947113066, %p113;
	add.s32 	%r1802, %r1801, %r1800;
	add.s32 	%r235, %r1800, 123456789;
	xor.b32  	%r236, %r1800, 362436069;
	add.s32 	%r237, %r1801, 521288629;
	xor.b32  	%r238, %r1801, 88675123;
	add.s32 	%r239, %r1800, 5783321;
	cvt.s64.s32 	%rd152, %r207;
	ld.const.f32 	%f661, [BALL_VELOCITY_COEF];
	mul.f32 	%f76, %f661, 0f41200000;
	add.s32 	%r240, %r1802, 6977678;
	add.s32 	%r3862, %r1802, 7340115;
	mov.b32 	%r3569, 0;
	mov.u64 	%rd654, precalc_xorwow_matrix;
$L__BB3_139:
	ld.param.u32 	%r3468, [step_param_1];
	mul.lo.s32 	%r1803, %r3569, %r3468;
	shl.b32 	%r1804, %r1803, 2;
	mov.u32 	%r1805, sh_mem;
	add.s32 	%r1806, %r1805, %r1804;
	ld.shared.f32 	%f662, [%r1806];
	sub.f32 	%f79, %f2105, %f662;
	ld.shared.f32 	%f663, [%r1806+4];
	sub.f32 	%f80, %f2104, %f663;
	mul.f32 	%f664, %f80, %f80;
	fma.rn.f32 	%f665, %f79, %f79, %f664;
	sqrt.rn.f32 	%f666, %f665;
	setp.ge.f32 	%p114, %f666, %f75;
	@%p114 bra 	$L__BB3_256;
	setp.eq.s32 	%p115, %r207, 0;
	st.local.u32 	[%rd63+4], %r235;
	st.local.v2.u32 	[%rd63+8], {%r236, %r237};
	st.local.v2.u32 	[%rd63+16], {%r238, %r239};
	mov.u32 	%r3588, %r239;
	mov.u32 	%r3589, %r238;
	mov.u32 	%r3590, %r237;
	mov.u32 	%r3591, %r236;
	mov.u32 	%r3592, %r235;
	@%p115 bra 	$L__BB3_255;
	mov.b32 	%r3575, 0;
	mov.u32 	%r3588, %r239;
	mov.u32 	%r3589, %r238;
	mov.u32 	%r3590, %r237;
	mov.u32 	%r3591, %r236;
	mov.u32 	%r3592, %r235;
	mov.u64 	%rd1233, %rd152;
$L__BB3_142:
	mov.u64 	%rd153, %rd1233;
	and.b64  	%rd154, %rd153, 3;
	setp.eq.s64 	%p116, %rd154, 0;
	@%p116 bra 	$L__BB3_254;
	mul.wide.u32 	%rd653, %r3575, 3200;
	add.s64 	%rd155, %rd654, %rd653;
	mov.b32 	%r3588, 0;
	mov.u32 	%r3589, %r3588;
	mov.u32 	%r3590, %r3588;
	mov.u32 	%r3591, %r3588;
	mov.u32 	%r3592, %r3588;
	mov.u32 	%r3581, %r3588;
$L__BB3_144:
	mul.wide.u32 	%rd655, %r3581, 4;
	add.s64 	%rd656, %rd63, %rd655;
	ld.local.u32 	%r256, [%rd656+4];
	shl.b32 	%r257, %r3581, 5;
	mov.b32 	%r3587, 0;
$L__BB3_145:
	.pragma "nounroll";
	shr.u32 	%r1810, %r256, %r3587;
	and.b32  	%r1811, %r1810, 1;
	setp.eq.b32 	%p117, %r1811, 1;
	not.pred 	%p118, %p117;
	add.s32 	%r1812, %r257, %r3587;
	mul.lo.s32 	%r1813, %r1812, 5;
	mul.wide.u32 	%rd657, %r1813, 4;
	add.s64 	%rd156, %rd155, %rd657;
	@%p118 bra 	$L__BB3_147;
	ld.global.u32 	%r1814, [%rd156];
	xor.b32  	%r3592, %r3592, %r1814;
	ld.global.u32 	%r1815, [%rd156+4];
	xor.b32  	%r3591, %r3591, %r1815;
	ld.global.u32 	%r1816, [%rd156+8];
	xor.b32  	%r3590, %r3590, %r1816;
	ld.global.u32 	%r1817, [%rd156+12];
	xor.b32  	%r3589, %r3589, %r1817;
	ld.global.u32 	%r1818, [%rd156+16];
	xor.b32  	%r3588, %r3588, %r1818;
$L__BB3_147:
	and.b32  	%r1820, %r1810, 2;
	setp.eq.s32 	%p119, %r1820, 0;
	@%p119 bra 	$L__BB3_149;
	ld.global.u32 	%r1821, [%rd156+20];
	xor.b32  	%r3592, %r3592, %r1821;
	ld.global.u32 	%r1822, [%rd156+24];
	xor.b32  	%r3591, %r3591, %r1822;
	ld.global.u32 	%r1823, [%rd156+28];
	xor.b32  	%r3590, %r3590, %r1823;
	ld.global.u32 	%r1824, [%rd156+32];
	xor.b32  	%r3589, %r3589, %r1824;
	ld.global.u32 	%r1825, [%rd156+36];
	xor.b32  	%r3588, %r3588, %r1825;
$L__BB3_149:
	and.b32  	%r1827, %r1810, 4;
	setp.eq.s32 	%p120, %r1827, 0;
	@%p120 bra 	$L__BB3_151;
	ld.global.u32 	%r1828, [%rd156+40];
	xor.b32  	%r3592, %r3592, %r1828;
	ld.global.u32 	%r1829, [%rd156+44];
	xor.b32  	%r3591, %r3591, %r1829;
	ld.global.u32 	%r1830, [%rd156+48];
	xor.b32  	%r3590, %r3590, %r1830;
	ld.global.u32 	%r1831, [%rd156+52];
	xor.b32  	%r3589, %r3589, %r1831;
	ld.global.u32 	%r1832, [%rd156+56];
	xor.b32  	%r3588, %r3588, %r1832;
$L__BB3_151:
	and.b32  	%r1834, %r1810, 8;
	setp.eq.s32 	%p121, %r1834, 0;
	@%p121 bra 	$L__BB3_153;
	ld.global.u32 	%r1835, [%rd156+60];
	xor.b32  	%r3592, %r3592, %r1835;
	ld.global.u32 	%r1836, [%rd156+64];
	xor.b32  	%r3591, %r3591, %r1836;
	ld.global.u32 	%r1837, [%rd156+68];
	xor.b32  	%r3590, %r3590, %r1837;
	ld.global.u32 	%r1838, [%rd156+72];
	xor.b32  	%r3589, %r3589, %r1838;
	ld.global.u32 	%r1839, [%rd156+76];
	xor.b32  	%r3588, %r3588, %r1839;
$L__BB3_153:
	and.b32  	%r1841, %r1810, 16;
	setp.eq.s32 	%p122, %r1841, 0;
	@%p122 bra 	$L__BB3_155;
	ld.global.u32 	%r1842, [%rd156+80];
	xor.b32  	%r3592, %r3592, %r1842;
	ld.global.u32 	%r1843, [%rd156+84];
	xor.b32  	%r3591, %r3591, %r1843;
	ld.global.u32 	%r1844, [%rd156+88];
	xor.b32  	%r3590, %r3590, %r1844;
	ld.global.u32 	%r1845, [%rd156+92];
	xor.b32  	%r3589, %r3589, %r1845;
	ld.global.u32 	%r1846, [%rd156+96];
	xor.b32  	%r3588, %r3588, %r1846;
$L__BB3_155:
	and.b32  	%r1848, %r1810, 32;
	setp.eq.s32 	%p123, %r1848, 0;
	@%p123 bra 	$L__BB3_157;
	ld.global.u32 	%r1849, [%rd156+100];
	xor.b32  	%r3592, %r3592, %r1849;
	ld.global.u32 	%r1850, [%rd156+104];
	xor.b32  	%r3591, %r3591, %r1850;
	ld.global.u32 	%r1851, [%rd156+108];
	xor.b32  	%r3590, %r3590, %r1851;
	ld.global.u32 	%r1852, [%rd156+112];
	xor.b32  	%r3589, %r3589, %r1852;
	ld.global.u32 	%r1853, [%rd156+116];
	xor.b32  	%r3588, %r3588, %r1853;
$L__BB3_157:
	and.b32  	%r1855, %r1810, 64;
	setp.eq.s32 	%p124, %r1855, 0;
	@%p124 bra 	$L__BB3_159;
	ld.global.u32 	%r1856, [%rd156+120];
	xor.b32  	%r3592, %r3592, %r1856;
	ld.global.u32 	%r1857, [%rd156+124];
	xor.b32  	%r3591, %r3591, %r1857;
	ld.global.u32 	%r1858, [%rd156+128];
	xor.b32  	%r3590, %r3590, %r1858;
	ld.global.u32 	%r1859, [%rd156+132];
	xor.b32  	%r3589, %r3589, %r1859;
	ld.global.u32 	%r1860, [%rd156+136];
	xor.b32  	%r3588, %r3588, %r1860;
$L__BB3_159:
	and.b32  	%r1862, %r1810, 128;
	setp.eq.s32 	%p125, %r1862, 0;
	@%p125 bra 	$L__BB3_161;
	ld.global.u32 	%r1863, [%rd156+140];
	xor.b32  	%r3592, %r3592, %r1863;
	ld.global.u32 	%r1864, [%rd156+144];
	xor.b32  	%r3591, %r3591, %r1864;
	ld.global.u32 	%r1865, [%rd156+148];
	xor.b32  	%r3590, %r3590, %r1865;
	ld.global.u32 	%r1866, [%rd156+152];
	xor.b32  	%r3589, %r3589, %r1866;
	ld.global.u32 	%r1867, [%rd156+156];
	xor.b32  	%r3588, %r3588, %r1867;
$L__BB3_161:
	and.b32  	%r1869, %r1810, 256;
	setp.eq.s32 	%p126, %r1869, 0;
	@%p126 bra 	$L__BB3_163;
	ld.global.u32 	%r1870, [%rd156+160];
	xor.b32  	%r3592, %r3592, %r1870;
	ld.global.u32 	%r1871, [%rd156+164];
	xor.b32  	%r3591, %r3591, %r1871;
	ld.global.u32 	%r1872, [%rd156+168];
	xor.b32  	%r3590, %r3590, %r1872;
	ld.global.u32 	%r1873, [%rd156+172];
	xor.b32  	%r3589, %r3589, %r1873;
	ld.global.u32 	%r1874, [%rd156+176];
	xor.b32  	%r3588, %r3588, %r1874;
$L__BB3_163:
	and.b32  	%r1876, %r1810, 512;
	setp.eq.s32 	%p127, %r1876, 0;
	@%p127 bra 	$L__BB3_165;
	ld.global.u32 	%r1877, [%rd156+180];
	xor.b32  	%r3592, %r3592, %r1877;
	ld.global.u32 	%r1878, [%rd156+184];
	xor.b32  	%r3591, %r3591, %r1878;
	ld.global.u32 	%r1879, [%rd156+188];
	xor.b32  	%r3590, %r3590, %r1879;
	ld.global.u32 	%r1880, [%rd156+192];
	xor.b32  	%r3589, %r3589, %r1880;
	ld.global.u32 	%r1881, [%rd156+196];
	xor.b32  	%r3588, %r3588, %r1881;
$L__BB3_165:
	and.b32  	%r1883, %r1810, 1024;
	setp.eq.s32 	%p128, %r1883, 0;
	@%p128 bra 	$L__BB3_167;
	ld.global.u32 	%r1884, [%rd156+200];
	xor.b32  	%r3592, %r3592, %r1884;
	ld.global.u32 	%r1885, [%rd156+204];
	xor.b32  	%r3591, %r3591, %r1885;
	ld.global.u32 	%r1886, [%rd156+208];
	xor.b32  	%r3590, %r3590, %r1886;
	ld.global.u32 	%r1887, [%rd156+212];
	xor.b32  	%r3589, %r3589, %r1887;
	ld.global.u32 	%r1888, [%rd156+216];
	xor.b32  	%r3588, %r3588, %r1888;
$L__BB3_167:
	and.b32  	%r1890, %r1810, 2048;
	setp.eq.s32 	%p129, %r1890, 0;
	@%p129 bra 	$L__BB3_169;
	ld.global.u32 	%r1891, [%rd156+220];
	xor.b32  	%r3592, %r3592, %r1891;
	ld.global.u32 	%r1892, [%rd156+224];
	xor.b32  	%r3591, %r3591, %r1892;
	ld.global.u32 	%r1893, [%rd156+228];
	xor.b32  	%r3590, %r3590, %r1893;
	ld.global.u32 	%r1894, [%rd156+232];
	xor.b32  	%r3589, %r3589, %r1894;
	ld.global.u32 	%r1895, [%rd156+236];
	xor.b32  	%r3588, %r3588, %r1895;
$L__BB3_169:
	and.b32  	%r1897, %r1810, 4096;
	setp.eq.s32 	%p130, %r1897, 0;
	@%p130 bra 	$L__BB3_171;
	ld.global.u32 	%r1898, [%rd156+240];
	xor.b32  	%r3592, %r3592, %r1898;
	ld.global.u32 	%r1899, [%rd156+244];
	xor.b32  	%r3591, %r3591, %r1899;
	ld.global.u32 	%r1900, [%rd156+248];
	xor.b32  	%r3590, %r3590, %r1900;
	ld.global.u32 	%r1901, [%rd156+252];
	xor.b32  	%r3589, %r3589, %r1901;
	ld.global.u32 	%r1902, [%rd156+256];
	xor.b32  	%r3588, %r3588, %r1902;
$L__BB3_171:
	and.b32  	%r1904, %r1810, 8192;
	setp.eq.s32 	%p131, %r1904, 0;
	@%p131 bra 	$L__BB3_173;
	ld.global.u32 	%r1905, [%rd156+260];
	xor.b32  	%r3592, %r3592, %r1905;
	ld.global.u32 	%r1906, [%rd156+264];
	xor.b32  	%r3591, %r3591, %r1906;
	ld.global.u32 	%r1907, [%rd156+268];
	xor.b32  	%r3590, %r3590, %r1907;
	ld.global.u32 	%r1908, [%rd156+272];
	xor.b32  	%r3589, %r3589, %r1908;
	ld.global.u32 	%r1909, [%rd156+276];
	xor.b32  	%r3588, %r3588, %r1909;
$L__BB3_173:
	and.b32  	%r1911, %r1810, 16384;
	setp.eq.s32 	%p132, %r1911, 0;
	@%p132 bra 	$L__BB3_175;
	ld.global.u32 	%r1912, [%rd156+280];
	xor.b32  	%r3592, %r3592, %r1912;
	ld.global.u32 	%r1913, [%rd156+284];
	xor.b32  	%r3591, %r3591, %r1913;
	ld.global.u32 	%r1914, [%rd156+288];
	xor.b32  	%r3590, %r3590, %r1914;
	ld.global.u32 	%r1915, [%rd156+292];
	xor.b32  	%r3589, %r3589, %r1915;
	ld.global.u32 	%r1916, [%rd156+296];
	xor.b32  	%r3588, %r3588, %r1916;
$L__BB3_175:
	and.b32  	%r1918, %r1810, 32768;
	setp.eq.s32 	%p133, %r1918, 0;
	@%p133 bra 	$L__BB3_177;
	ld.global.u32 	%r1919, [%rd156+300];
	xor.b32  	%r3592, %r3592, %r1919;
	ld.global.u32 	%r1920, [%rd156+304];
	xor.b32  	%r3591, %r3591, %r1920;
	ld.global.u32 	%r1921, [%rd156+308];
	xor.b32  	%r3590, %r3590, %r1921;
	ld.global.u32 	%r1922, [%rd156+312];
	xor.b32  	%r3589, %r3589, %r1922;
	ld.global.u32 	%r1923, [%rd156+316];
	xor.b32  	%r3588, %r3588, %r1923;
$L__BB3_177:
	add.s32 	%r3587, %r3587, 16;
	setp.ne.s32 	%p134, %r3587, 32;
	@%p134 bra 	$L__BB3_145;
	mad.lo.s32 	%r1924, %r3581, -31, %r257;
	add.s32 	%r3581, %r1924, 1;
	setp.ne.s32 	%p135, %r3581, 5;
	@%p135 bra 	$L__BB3_144;
	st.local.u32 	[%rd63+4], %r3592;
	st.local.v2.u32 	[%rd63+8], {%r3591, %r3590};
	st.local.v2.u32 	[%rd63+16], {%r3589, %r3588};
	setp.eq.s64 	%p136, %rd154, 1;
	@%p136 bra 	$L__BB3_254;
	mov.b32 	%r3588, 0;
	mov.u32 	%r3589, %r3588;
	mov.u32 	%r3590, %r3588;
	mov.u32 	%r3591, %r3588;
	mov.u32 	%r3592, %r3588;
	mov.u32 	%r3673, %r3588;
$L__BB3_181:
	mul.wide.u32 	%rd658, %r3673, 4;
	add.s64 	%rd659, %rd63, %rd658;
	ld.local.u32 	%r432, [%rd659+4];
	shl.b32 	%r433, %r3673, 5;
	mov.b32 	%r3679, 0;
$L__BB3_182:
	.pragma "nounroll";
	shr.u32 	%r1927, %r432, %r3679;
	and.b32  	%r1928, %r1927, 1;
	setp.eq.b32 	%p137, %r1928, 1;
	not.pred 	%p138, %p137;
	add.s32 	%r1929, %r433, %r3679;
	mul.lo.s32 	%r1930, %r1929, 5;
	mul.wide.u32 	%rd660, %r1930, 4;
	add.s64 	%rd157, %rd155, %rd660;
	@%p138 bra 	$L__BB3_184;
	ld.global.u32 	%r1931, [%rd157];
	xor.b32  	%r3592, %r3592, %r1931;
	ld.global.u32 	%r1932, [%rd157+4];
	xor.b32  	%r3591, %r3591, %r1932;
	ld.global.u32 	%r1933, [%rd157+8];
	xor.b32  	%r3590, %r3590, %r1933;
	ld.global.u32 	%r1934, [%rd157+12];
	xor.b32  	%r3589, %r3589, %r1934;
	ld.global.u32 	%r1935, [%rd157+16];
	xor.b32  	%r3588, %r3588, %r1935;
$L__BB3_184:
	and.b32  	%r1937, %r1927, 2;
	setp.eq.s32 	%p139, %r1937, 0;
	@%p139 bra 	$L__BB3_186;
	ld.global.u32 	%r1938, [%rd157+20];
	xor.b32  	%r3592, %r3592, %r1938;
	ld.global.u32 	%r1939, [%rd157+24];
	xor.b32  	%r3591, %r3591, %r1939;
	ld.global.u32 	%r1940, [%rd157+28];
	xor.b32  	%r3590, %r3590, %r1940;
	ld.global.u32 	%r1941, [%rd157+32];
	xor.b32  	%r3589, %r3589, %r1941;
	ld.global.u32 	%r1942, [%rd157+36];
	xor.b32  	%r3588, %r3588, %r1942;
$L__BB3_186:
	and.b32  	%r1944, %r1927, 4;
	setp.eq.s32 	%p140, %r1944, 0;
	@%p140 bra 	$L__BB3_188;
	ld.global.u32 	%r1945, [%rd157+40];
	xor.b32  	%r3592, %r3592, %r1945;
	ld.global.u32 	%r1946, [%rd157+44];
	xor.b32  	%r3591, %r3591, %r1946;
	ld.global.u32 	%r1947, [%rd157+48];
	xor.b32  	%r3590, %r3590, %r1947;
	ld.global.u32 	%r1948, [%rd157+52];
	xor.b32  	%r3589, %r3589, %r1948;
	ld.global.u32 	%r1949, [%rd157+56];
	xor.b32  	%r3588, %r3588, %r1949;
$L__BB3_188:
	and.b32  	%r1951, %r1927, 8;
	setp.eq.s32 	%p141, %r1951, 0;
	@%p141 bra 	$L__BB3_190;
	ld.global.u32 	%r1952, [%rd157+60];
	xor.b32  	%r3592, %r3592, %r1952;
	ld.global.u32 	%r1953, [%rd157+64];
	xor.b32  	%r3591, %r3591, %r1953;
	ld.global.u32 	%r1954, [%rd157+68];
	xor.b32  	%r3590, %r3590, %r1954;
	ld.global.u32 	%r1955, [%rd157+72];
	xor.b32  	%r3589, %r3589, %r1955;
	ld.global.u32 	%r1956, [%rd157+76];
	xor.b32  	%r3588, %r3588, %r1956;
$L__BB3_190:
	and.b32  	%r1958, %r1927, 16;
	setp.eq.s32 	%p142, %r1958, 0;
	@%p142 bra 	$L__BB3_192;
	ld.global.u32 	%r1959, [%rd157+80];
	xor.b32  	%r3592, %r3592, %r1959;
	ld.global.u32 	%r1960, [%rd157+84];
	xor.b32  	%r3591, %r3591, %r1960;
	ld.global.u32 	%r1961, [%rd157+88];
	xor.b32  	%r3590, %r3590, %r1961;
	ld.global.u32 	%r1962, [%rd157+92];
	xor.b32  	%r3589, %r3589, %r1962;
	ld.global.u32 	%r1963, [%rd157+96];
	xor.b32  	%r3588, %r3588, %r1963;
$L__BB3_192:
	and.b32  	%r1965, %r1927, 32;
	setp.eq.s32 	%p143, %r1965, 0;
	@%p143 bra 	$L__BB3_194;
	ld.global.u32 	%r1966, [%rd157+100];
	xor.b32  	%r3592, %r3592, %r1966;
	ld.global.u32 	%r1967, [%rd157+104];
	xor.b32  	%r3591, %r3591, %r1967;
	ld.global.u32 	%r1968, [%rd157+108];
	xor.b32  	%r3590, %r3590, %r1968;
	ld.global.u32 	%r1969, [%rd157+112];
	xor.b32  	%r3589, %r3589, %r1969;
	ld.global.u32 	%r1970, [%rd157+116];
	xor.b32  	%r3588, %r3588, %r1970;
$L__BB3_194:
	and.b32  	%r1972, %r1927, 64;
	setp.eq.s32 	%p144, %r1972, 0;
	@%p144 bra 	$L__BB3_196;
	ld.global.u32 	%r1973, [%rd157+120];
	xor.b32  	%r3592, %r3592, %r1973;
	ld.global.u32 	%r1974, [%rd157+124];
	xor.b32  	%r3591, %r3591, %r1974;
	ld.global.u32 	%r1975, [%rd157+128];
	xor.b32  	%r3590, %r3590, %r1975;
	ld.global.u32 	%r1976, [%rd157+132];
	xor.b32  	%r3589, %r3589, %r1976;
	ld.global.u32 	%r1977, [%rd157+136];
	xor.b32  	%r3588, %r3588, %r1977;
$L__BB3_196:
	and.b32  	%r1979, %r1927, 128;
	setp.eq.s32 	%p145, %r1979, 0;
	@%p145 bra 	$L__BB3_198;
	ld.global.u32 	%r1980, [%rd157+140];
	xor.b32  	%r3592, %r3592, %r1980;
	ld.global.u32 	%r1981, [%rd157+144];
	xor.b32  	%r3591, %r3591, %r1981;
	ld.global.u32 	%r1982, [%rd157+148];
	xor.b32  	%r3590, %r3590, %r1982;
	ld.global.u32 	%r1983, [%rd157+152];
	xor.b32  	%r3589, %r3589, %r1983;
	ld.global.u32 	%r1984, [%rd157+156];
	xor.b32  	%r3588, %r3588, %r1984;
$L__BB3_198:
	and.b32  	%r1986, %r1927, 256;
	setp.eq.s32 	%p146, %r1986, 0;
	@%p146 bra 	$L__BB3_200;
	ld.global.u32 	%r1987, [%rd157+160];
	xor.b32  	%r3592, %r3592, %r1987;
	ld.global.u32 	%r1988, [%rd157+164];
	xor.b32  	%r3591, %r3591, %r1988;
	ld.global.u32 	%r1989, [%rd157+168];
	xor.b32  	%r3590, %r3590, %r1989;
	ld.global.u32 	%r1990, [%rd157+172];
	xor.b32  	%r3589, %r3589, %r1990;
	ld.global.u32 	%r1991, [%rd157+176];
	xor.b32  	%r3588, %r3588, %r1991;
$L__BB3_200:
	and.b32  	%r1993, %r1927, 512;
	setp.eq.s32 	%p147, %r1993, 0;
	@%p147 bra 	$L__BB3_202;
	ld.global.u32 	%r1994, [%rd157+180];
	xor.b32  	%r3592, %r3592, %r1994;
	ld.global.u32 	%r1995, [%rd157+184];
	xor.b32  	%r3591, %r3591, %r1995;
	ld.global.u32 	%r1996, [%rd157+188];
	xor.b32  	%r3590, %r3590, %r1996;
	ld.global.u32 	%r1997, [%rd157+192];
	xor.b32  	%r3589, %r3589, %r1997;
	ld.global.u32 	%r1998, [%rd157+196];
	xor.b32  	%r3588, %r3588, %r1998;
$L__BB3_202:
	and.b32  	%r2000, %r1927, 1024;
	setp.eq.s32 	%p148, %r2000, 0;
	@%p148 bra 	$L__BB3_204;
	ld.global.u32 	%r2001, [%rd157+200];
	xor.b32  	%r3592, %r3592, %r2001;
	ld.global.u32 	%r2002, [%rd157+204];
	xor.b32  	%r3591, %r3591, %r2002;
	ld.global.u32 	%r2003, [%rd157+208];
	xor.b32  	%r3590, %r3590, %r2003;
	ld.global.u32 	%r2004, [%rd157+212];
	xor.b32  	%r3589, %r3589, %r2004;
	ld.global.u32 	%r2005, [%rd157+216];
	xor.b32  	%r3588, %r3588, %r2005;
$L__BB3_204:
	and.b32  	%r2007, %r1927, 2048;
	setp.eq.s32 	%p149, %r2007, 0;
	@%p149 bra 	$L__BB3_206;
	ld.global.u32 	%r2008, [%rd157+220];
	xor.b32  	%r3592, %r3592, %r2008;
	ld.global.u32 	%r2009, [%rd157+224];
	xor.b32  	%r3591, %r3591, %r2009;
	ld.global.u32 	%r2010, [%rd157+228];
	xor.b32  	%r3590, %r3590, %r2010;
	ld.global.u32 	%r2011, [%rd157+232];
	xor.b32  	%r3589, %r3589, %r2011;
	ld.global.u32 	%r2012, [%rd157+236];
	xor.b32  	%r3588, %r3588, %r2012;
$L__BB3_206:
	and.b32  	%r2014, %r1927, 4096;
	setp.eq.s32 	%p150, %r2014, 0;
	@%p150 bra 	$L__BB3_208;
	ld.global.u32 	%r2015, [%rd157+240];
	xor.b32  	%r3592, %r3592, %r2015;
	ld.global.u32 	%r2016, [%rd157+244];
	xor.b32  	%r3591, %r3591, %r2016;
	ld.global.u32 	%r2017, [%rd157+248];
	xor.b32  	%r3590, %r3590, %r2017;
	ld.global.u32 	%r2018, [%rd157+252];
	xor.b32  	%r3589, %r3589, %r2018;
	ld.global.u32 	%r2019, [%rd157+256];
	xor.b32  	%r3588, %r3588, %r2019;
$L__BB3_208:
	and.b32  	%r2021, %r1927, 8192;
	setp.eq.s32 	%p151, %r2021, 0;
	@%p151 bra 	$L__BB3_210;
	ld.global.u32 	%r2022, [%rd157+260];
	xor.b32  	%r3592, %r3592, %r2022;
	ld.global.u32 	%r2023, [%rd157+264];
	xor.b32  	%r3591, %r3591, %r2023;
	ld.global.u32 	%r2024, [%rd157+268];
	xor.b32  	%r3590, %r3590, %r2024;
	ld.global.u32 	%r2025, [%rd157+272];
	xor.b32  	%r3589, %r3589, %r2025;
	ld.global.u32 	%r2026, [%rd157+276];
	xor.b32  	%r3588, %r3588, %r2026;
$L__BB3_210:
	and.b32  	%r2028, %r1927, 16384;
	setp.eq.s32 	%p152, %r2028, 0;
	@%p152 bra 	$L__BB3_212;
	ld.global.u32 	%r2029, [%rd157+280];
	xor.b32  	%r3592, %r3592, %r2029;
	ld.global.u32 	%r2030, [%rd157+284];
	xor.b32  	%r3591, %r3591, %r2030;
	ld.global.u32 	%r2031, [%rd157+288];
	xor.b32  	%r3590, %r3590, %r2031;
	ld.global.u32 	%r2032, [%rd157+292];
	xor.b32  	%r3589, %r3589, %r2032;
	ld.global.u32 	%r2033, [%rd157+296];
	xor.b32  	%r3588, %r3588, %r2033;
$L__BB3_212:
	and.b32  	%r2035, %r1927, 32768;
	setp.eq.s32 	%p153, %r2035, 0;
	@%p153 bra 	$L__BB3_214;
	ld.global.u32 	%r2036, [%rd157+300];
	xor.b32  	%r3592, %r3592, %r2036;
	ld.global.u32 	%r2037, [%rd157+304];
	xor.b32  	%r3591, %r3591, %r2037;
	ld.global.u32 	%r2038, [%rd157+308];
	xor.b32  	%r3590, %r3590, %r2038;
	ld.global.u32 	%r2039, [%rd157+312];
	xor.b32  	%r3589, %r3589, %r2039;
	ld.global.u32 	%r2040, [%rd157+316];
	xor.b32  	%r3588, %r3588, %r2040;
$L__BB3_214:
	add.s32 	%r3679, %r3679, 16;
	setp.ne.s32 	%p154, %r3679, 32;
	@%p154 bra 	$L__BB3_182;
	mad.lo.s32 	%r2041, %r3673, -31, %r433;
	add.s32 	%r3673, %r2041, 1;
	setp.ne.s32 	%p155, %r3673, 5;
	@%p155 bra 	$L__BB3_181;
	st.local.u32 	[%rd63+4], %r3592;
	st.local.v2.u32 	[%rd63+8], {%r3591, %r3590};
	st.local.v2.u32 	[%rd63+16], {%r3589, %r3588};
	setp.ne.s64 	%p156, %rd154, 3;
	@%p156 bra 	$L__BB3_254;
	mov.b32 	%r3588, 0;
	mov.u32 	%r3589, %r3588;
	mov.u32 	%r3590, %r3588;
	mov.u32 	%r3591, %r3588;
	mov.u32 	%r3592, %r3588;
	mov.u32 	%r3765, %r3588;
$L__BB3_218:
	mul.wide.u32 	%rd661, %r3765, 4;
	add.s64 	%rd662, %rd63, %rd661;
	ld.local.u32 	%r608, [%rd662+4];
	shl.b32 	%r609, %r3765, 5;
	mov.b32 	%r3771, 0;
$L__BB3_219:
	.pragma "nounroll";
	shr.u32 	%r2044, %r608, %r3771;
	and.b32  	%r2045, %r2044, 1;
	setp.eq.b32 	%p157, %r2045, 1;
	not.pred 	%p158, %p157;
	add.s32 	%r2046, %r609, %r3771;
	mul.lo.s32 	%r2047, %r2046, 5;
	mul.wide.u32 	%rd663, %r2047, 4;
	add.s64 	%rd158, %rd155, %rd663;
	@%p158 bra 	$L__BB3_221;
	ld.global.u32 	%r2048, [%rd158];
	xor.b32  	%r3592, %r3592, %r2048;
	ld.global.u32 	%r2049, [%rd158+4];
	xor.b32  	%r3591, %r3591, %r2049;
	ld.global.u32 	%r2050, [%rd158+8];
	xor.b32  	%r3590, %r3590, %r2050;
	ld.global.u32 	%r2051, [%rd158+12];
	xor.b32  	%r3589, %r3589, %r2051;
	ld.global.u32 	%r2052, [%rd158+16];
	xor.b32  	%r3588, %r3588, %r2052;
$L__BB3_221:
	and.b32  	%r2054, %r2044, 2;
	setp.eq.s32 	%p159, %r2054, 0;
	@%p159 bra 	$L__BB3_223;
	ld.global.u32 	%r2055, [%rd158+20];
	xor.b32  	%r3592, %r3592, %r2055;
	ld.global.u32 	%r2056, [%rd158+24];
	xor.b32  	%r3591, %r3591, %r2056;
	ld.global.u32 	%r2057, [%rd158+28];
	xor.b32  	%r3590, %r3590, %r2057;
	ld.global.u32 	%r2058, [%rd158+32];
	xor.b32  	%r3589, %r3589, %r2058;
	ld.global.u32 	%r2059, [%rd158+36];
	xor.b32  	%r3588, %r3588, %r2059;
$L__BB3_223:
	and.b32  	%r2061, %r2044, 4;
	setp.eq.s32 	%p160, %r2061, 0;
	@%p160 bra 	$L__BB3_225;
	ld.global.u32 	%r2062, [%rd158+40];
	xor.b32  	%r3592, %r3592, %r2062;
	ld.global.u32 	%r2063, [%rd158+44];
	xor.b32  	%r3591, %r3591, %r2063;
	ld.global.u32 	%r2064, [%rd158+48];
	xor.b32  	%r3590, %r3590, %r2064;
	ld.global.u32 	%r2065, [%rd158+52];
	xor.b32  	%r3589, %r3589, %r2065;
	ld.global.u32 	%r2066, [%rd158+56];
	xor.b32  	%r3588, %r3588, %r2066;
$L__BB3_225:
	and.b32  	%r2068, %r2044, 8;
	setp.eq.s32 	%p161, %r2068, 0;
	@%p161 bra 	$L__BB3_227;
	ld.global.u32 	%r2069, [%rd158+60];
	xor.b32  	%r3592, %r3592, %r2069;
	ld.global.u32 	%r2070, [%rd158+64];
	xor.b32  	%r3591, %r3591, %r2070;
	ld.global.u32 	%r2071, [%rd158+68];
	xor.b32  	%r3590, %r3590, %r2071;
	ld.global.u32 	%r2072, [%rd158+72];
	xor.b32  	%r3589, %r3589, %r2072;
	ld.global.u32 	%r2073, [%rd158+76];
	xor.b32  	%r3588, %r3588, %r2073;
$L__BB3_227:
	and.b32  	%r2075, %r2044, 16;
	setp.eq.s32 	%p162, %r2075, 0;
	@%p162 bra 	$L__BB3_229;
	ld.global.u32 	%r2076, [%rd158+80];
	xor.b32  	%r3592, %r3592, %r2076;
	ld.global.u32 	%r2077, [%rd158+84];
	xor.b32  	%r3591, %r3591, %r2077;
	ld.global.u32 	%r2078, [%rd158+88];
	xor.b32  	%r3590, %r3590, %r2078;
	ld.global.u32 	%r2079, [%rd158+92];
	xor.b32  	%r3589, %r3589, %r2079;
	ld.global.u32 	%r2080, [%rd158+96];
	xor.b32  	%r3588, %r3588, %r2080;
$L__BB3_229:
	and.b32  	%r2082, %r2044, 32;
	setp.eq.s32 	%p163, %r2082, 0;
	@%p163 bra 	$L__BB3_231;
	ld.global.u32 	%r2083, [%rd158+100];
	xor.b32  	%r3592, %r3592, %r2083;
	ld.global.u32 	%r2084, [%rd158+104];
	xor.b32  	%r3591, %r3591, %r2084;
	ld.global.u32 	%r2085, [%rd158+108];
	xor.b32  	%r3590, %r3590, %r2085;
	ld.global.u32 	%r2086, [%rd158+112];
	xor.b32  	%r3589, %r3589, %r2086;
	ld.global.u32 	%r2087, [%rd158+116];
	xor.b32  	%r3588, %r3588, %r2087;
$L__BB3_231:
	and.b32  	%r2089, %r2044, 64;
	setp.eq.s32 	%p164, %r2089, 0;
	@%p164 bra 	$L__BB3_233;
	ld.global.u32 	%r2090, [%rd158+120];
	xor.b32  	%r3592, %r3592, %r2090;
	ld.global.u32 	%r2091, [%rd158+124];
	xor.b32  	%r3591, %r3591, %r2091;
	ld.global.u32 	%r2092, [%rd158+128];
	xor.b32  	%r3590, %r3590, %r2092;
	ld.global.u32 	%r2093, [%rd158+132];
	xor.b32  	%r3589, %r3589, %r2093;
	ld.global.u32 	%r2094, [%rd158+136];
	xor.b32  	%r3588, %r3588, %r2094;
$L__BB3_233:
	and.b32  	%r2096, %r2044, 128;
	setp.eq.s32 	%p165, %r2096, 0;
	@%p165 bra 	$L__BB3_235;
	ld.global.u32 	%r2097, [%rd158+140];
	xor.b32  	%r3592, %r3592, %r2097;
	ld.global.u32 	%r2098, [%rd158+144];
	xor.b32  	%r3591, %r3591, %r2098;
	ld.global.u32 	%r2099, [%rd158+148];
	xor.b32  	%r3590, %r3590, %r2099;
	ld.global.u32 	%r2100, [%rd158+152];
	xor.b32  	%r3589, %r3589, %r2100;
	ld.global.u32 	%r2101, [%rd158+156];
	xor.b32  	%r3588, %r3588, %r2101;
$L__BB3_235:
	and.b32  	%r2103, %r2044, 256;
	setp.eq.s32 	%p166, %r2103, 0;
	@%p166 bra 	$L__BB3_237;
	ld.global.u32 	%r2104, [%rd158+160];
	xor.b32  	%r3592, %r3592, %r2104;
	ld.global.u32 	%r2105, [%rd158+164];
	xor.b32  	%r3591, %r3591, %r2105;
	ld.global.u32 	%r2106, [%rd158+168];
	xor.b32  	%r3590, %r3590, %r2106;
	ld.global.u32 	%r2107, [%rd158+172];
	xor.b32  	%r3589, %r3589, %r2107;
	ld.global.u32 	%r2108, [%rd158+176];
	xor.b32  	%r3588, %r3588, %r2108;
$L__BB3_237:
	and.b32  	%r2110, %r2044, 512;
	setp.eq.s32 	%p167, %r2110, 0;
	@%p167 bra 	$L__BB3_239;
	ld.global.u32 	%r2111, [%rd158+180];
	xor.b32  	%r3592, %r3592, %r2111;
	ld.global.u32 	%r2112, [%rd158+184];
	xor.b32  	%r3591, %r3591, %r2112;
	ld.global.u32 	%r2113, [%rd158+188];
	xor.b32  	%r3590, %r3590, %r2113;
	ld.global.u32 	%r2114, [%rd158+192];
	xor.b32  	%r3589, %r3589, %r2114;
	ld.global.u32 	%r2115, [%rd158+196];
	xor.b32  	%r3588, %r3588, %r2115;
$L__BB3_239:
	and.b32  	%r2117, %r2044, 1024;
	setp.eq.s32 	%p168, %r2117, 0;
	@%p168 bra 	$L__BB3_241;
	ld.global.u32 	%r2118, [%rd158+200];
	xor.b32  	%r3592, %r3592, %r2118;
	ld.global.u32 	%r2119, [%rd158+204];
	xor.b32  	%r3591, %r3591, %r2119;
	ld.global.u32 	%r2120, [%rd158+208];
	xor.b32  	%r3590, %r3590, %r2120;
	ld.global.u32 	%r2121, [%rd158+212];
	xor.b32  	%r3589, %r3589, %r2121;
	ld.global.u32 	%r2122, [%rd158+216];
	xor.b32  	%r3588, %r3588, %r2122;
$L__BB3_241:
	and.b32  	%r2124, %r2044, 2048;
	setp.eq.s32 	%p169, %r2124, 0;
	@%p169 bra 	$L__BB3_243;
	ld.global.u32 	%r2125, [%rd158+220];
	xor.b32  	%r3592, %r3592, %r2125;
	ld.global.u32 	%r2126, [%rd158+224];
	xor.b32  	%r3591, %r3591, %r2126;
	ld.global.u32 	%r2127, [%rd158+228];
	xor.b32  	%r3590, %r3590, %r2127;
	ld.global.u32 	%r2128, [%rd158+232];
	xor.b32  	%r3589, %r3589, %r2128;
	ld.global.u32 	%r2129, [%rd158+236];
	xor.b32  	%r3588, %r3588, %r2129;
$L__BB3_243:
	and.b32  	%r2131, %r2044, 4096;
	setp.eq.s32 	%p170, %r2131, 0;
	@%p170 bra 	$L__BB3_245;
	ld.global.u32 	%r2132, [%rd158+240];
	xor.b32  	%r3592, %r3592, %r2132;
	ld.global.u32 	%r2133, [%rd158+244];
	xor.b32  	%r3591, %r3591, %r2133;
	ld.global.u32 	%r2134, [%rd158+248];
	xor.b32  	%r3590, %r3590, %r2134;
	ld.global.u32 	%r2135, [%rd158+252];
	xor.b32  	%r3589, %r3589, %r2135;
	ld.global.u32 	%r2136, [%rd158+256];
	xor.b32  	%r3588, %r3588, %r2136;
$L__BB3_245:
	and.b32  	%r2138, %r2044, 8192;
	setp.eq.s32 	%p171, %r2138, 0;
	@%p171 bra 	$L__BB3_247;
	ld.global.u32 	%r2139, [%rd158+260];
	xor.b32  	%r3592, %r3592, %r2139;
	ld.global.u32 	%r2140, [%rd158+264];
	xor.b32  	%r3591, %r3591, %r2140;
	ld.global.u32 	%r2141, [%rd158+268];
	xor.b32  	%r3590, %r3590, %r2141;
	ld.global.u32 	%r2142, [%rd158+272];
	xor.b32  	%r3589, %r3589, %r2142;
	ld.global.u32 	%r2143, [%rd158+276];
	xor.b32  	%r3588, %r3588, %r2143;
$L__BB3_247:
	and.b32  	%r2145, %r2044, 16384;
	setp.eq.s32 	%p172, %r2145, 0;
	@%p172 bra 	$L__BB3_249;
	ld.global.u32 	%r2146, [%rd158+280];
	xor.b32  	%r3592, %r3592, %r2146;
	ld.global.u32 	%r2147, [%rd158+284];
	xor.b32  	%r3591, %r3591, %r2147;
	ld.global.u32 	%r2148, [%rd158+288];
	xor.b32  	%r3590, %r3590, %r2148;
	ld.global.u32 	%r2149, [%rd158+292];
	xor.b32  	%r3589, %r3589, %r2149;
	ld.global.u32 	%r2150, [%rd158+296];
	xor.b32  	%r3588, %r3588, %r2150;
$L__BB3_249:
	and.b32  	%r2152, %r2044, 32768;
	setp.eq.s32 	%p173, %r2152, 0;
	@%p173 bra 	$L__BB3_251;
	ld.global.u32 	%r2153, [%rd158+300];
	xor.b32  	%r3592, %r3592, %r2153;
	ld.global.u32 	%r2154, [%rd158+304];
	xor.b32  	%r3591, %r3591, %r2154;
	ld.global.u32 	%r2155, [%rd158+308];
	xor.b32  	%r3590, %r3590, %r2155;
	ld.global.u32 	%r2156, [%rd158+312];
	xor.b32  	%r3589, %r3589, %r2156;
	ld.global.u32 	%r2157, [%rd158+316];
	xor.b32  	%r3588, %r3588, %r2157;
$L__BB3_251:
	add.s32 	%r3771, %r3771, 16;
	setp.ne.s32 	%p174, %r3771, 32;
	@%p174 bra 	$L__BB3_219;
	mad.lo.s32 	%r2158, %r3765, -31, %r609;
	add.s32 	%r3765, %r2158, 1;
	setp.ne.s32 	%p175, %r3765, 5;
	@%p175 bra 	$L__BB3_218;
	st.local.u32 	[%rd63+4], %r3592;
	st.local.v2.u32 	[%rd63+8], {%r3591, %r3590};
	st.local.v2.u32 	[%rd63+16], {%r3589, %r3588};
$L__BB3_254:
	shr.u64 	%rd1233, %rd153, 2;
	add.s32 	%r3575, %r3575, 1;
	setp.gt.u64 	%p176, %rd153, 3;
	@%p176 bra 	$L__BB3_142;
$L__BB3_255:
	mov.b64 	%rd664, 0;
	st.local.u64 	[%rd63+40], %rd664;
	st.shared.f32 	[%r176+12], %f76;
	abs.f32 	%f667, %f79;
	abs.f32 	%f668, %f80;
	setp.gt.f32 	%p177, %f668, %f667;
	selp.f32 	%f669, %f668, %f667, %p177;
	selp.f32 	%f670, %f667, %f668, %p177;
	div.rn.f32 	%f671, %f670, %f669;
	mul.f32 	%f672, %f671, %f671;
	fma.rn.f32 	%f673, %f672, 0f3B33710B, 0fBC807748;
	fma.rn.f32 	%f674, %f673, %f672, 0f3D2CDAB2;
	fma.rn.f32 	%f675, %f674, %f672, 0fBD992D10;
	fma.rn.f32 	%f676, %f675, %f672, 0f3DD9EA6C;
	fma.rn.f32 	%f677, %f676, %f672, 0fBE117CB1;
	fma.rn.f32 	%f678, %f677, %f672, 0f3E4CBCE0;
	fma.rn.f32 	%f679, %f678, %f672, 0fBEAAAA7D;
	mul.f32 	%f680, %f672, %f679;
	fma.rn.f32 	%f681, %f680, %f671, %f671;
	neg.f32 	%f682, %f681;
	fma.rn.f32 	%f683, 0f3F6EE581, 0f3FD774EB, %f682;
	selp.f32 	%f684, %f683, %f681, %p177;
	selp.f32 	%f685, 0f3F6EE581, 0f3FEEE581, %p177;
	selp.f32 	%f686, %f681, %f682, %p177;
	mov.b32 	%r2159, %f79;
	fma.rn.f32 	%f687, %f685, 0f3FD774EB, %f686;
	setp.lt.s32 	%p178, %r2159, 0;
	selp.f32 	%f688, %f687, %f684, %p178;
	add.f32 	%f689, %f667, %f668;
	setp.eq.f32 	%p179, %f669, 0f00000000;
	selp.f32 	%f690, 0f40490FDB, 0f00000000, %p178;
	setp.eq.f32 	%p180, %f667, %f668;
	selp.f32 	%f691, 0f4016CBE4, 0f3F490FDB, %p178;
	selp.f32 	%f692, %f691, %f688, %p180;
	selp.f32 	%f693, %f690, %f692, %p179;
	abs.f32 	%f694, %f689;
	setp.nan.f32 	%p181, %f694, %f694;
	copysign.f32 	%f695, %f80, %f693;
	selp.f32 	%f696, %f689, %f695, %p181;
	shr.u32 	%r2160, %r3592, 2;
	xor.b32  	%r2161, %r2160, %r3592;
	shl.b32 	%r2162, %r3588, 4;
	shl.b32 	%r2163, %r2161, 1;
	xor.b32  	%r2164, %r2163, %r2162;
	xor.b32  	%r2165, %r2164, %r2161;
	xor.b32  	%r2166, %r2165, %r3588;
	add.s32 	%r2167, %r2166, %r240;
	shr.u32 	%r2168, %r3591, 2;
	xor.b32  	%r2169, %r2168, %r3591;
	st.local.u32 	[%rd63+4], %r3590;
	st.local.v2.u32 	[%rd63+8], {%r3589, %r3588};
	shl.b32 	%r2170, %r2166, 4;
	shl.b32 	%r2171, %r2169, 1;
	xor.b32  	%r2172, %r2171, %r2170;
	xor.b32  	%r2173, %r2172, %r2169;
	xor.b32  	%r2174, %r2173, %r2166;
	st.local.v2.u32 	[%rd63+16], {%r2166, %r2174};
	add.s32 	%r2175, %r2174, %r3862;
	cvt.rn.f32.u32 	%f697, %r2167;
	fma.rn.f32 	%f698, %f697, 0f2F800000, 0f2F000000;
	cvt.rn.f32.u32 	%f699, %r2175;
	fma.rn.f32 	%f700, %f699, 0f30C90FDB, 0f30490FDB;
	setp.lt.f32 	%p182, %f698, 0f00800000;
	mul.f32 	%f701, %f698, 0f4B000000;
	selp.f32 	%f702, %f701, %f698, %p182;
	selp.f32 	%f703, 0fC1B80000, 0f00000000, %p182;
	mov.b32 	%r2176, %f702;
	add.s32 	%r2177, %r2176, -1059760811;
	and.b32  	%r2178, %r2177, -8388608;
	sub.s32 	%r2179, %r2176, %r2178;
	mov.b32 	%f704, %r2179;
	cvt.rn.f32.s32 	%f705, %r2178;
	fma.rn.f32 	%f706, %f705, 0f34000000, %f703;
	add.f32 	%f707, %f704, 0fBF800000;
	fma.rn.f32 	%f708, %f707, 0fBE055027, 0f3E1039F6;
	fma.rn.f32 	%f709, %f708, %f707, 0fBDF8CDCC;
	fma.rn.f32 	%f710, %f709, %f707, 0f3E0F2955;
	fma.rn.f32 	%f711, %f710, %f707, 0fBE2AD8B9;
	fma.rn.f32 	%f712, %f711, %f707, 0f3E4CED0B;
	fma.rn.f32 	%f713, %f712, %f707, 0fBE7FFF22;
	fma.rn.f32 	%f714, %f713, %f707, 0f3EAAAA78;
	fma.rn.f32 	%f715, %f714, %f707, 0fBF000000;
	mul.f32 	%f716, %f707, %f715;
	fma.rn.f32 	%f717, %f716, %f707, %f707;
	fma.rn.f32 	%f718, %f706, 0f3F317218, %f717;
	setp.gt.u32 	%p183, %r2176, 2139095039;
	fma.rn.f32 	%f719, %f702, 0f7F800000, 0f7F800000;
	selp.f32 	%f720, %f719, %f718, %p183;
	setp.eq.f32 	%p184, %f702, 0f00000000;
	mul.f32 	%f721, %f720, 0fC0000000;
	selp.f32 	%f722, 0f7F800000, %f721, %p184;
	sqrt.rn.f32 	%f723, %f722;
	sin.approx.f32 	%f724, %f700;
	cos.approx.f32 	%f725, %f700;
	mul.f32 	%f726, %f723, %f725;
	st.local.f32 	[%rd63+32], %f726;
	mov.b32 	%r2180, 0;
	mov.b32 	%r2181, 1;
	st.local.v2.u32 	[%rd63+24], {%r2181, %r2180};
	fma.rn.f32 	%f727, %f723, %f724, 0fBF800000;
	cvt.f64.f32 	%fd53, %f727;
	mul.f64 	%fd54, %fd53, 0d400921FB54442D18;
	cvt.f64.f32 	%fd55, %f696;
	fma.rn.f64 	%fd56, %fd54, 0d3FC0000000000000, %fd55;
	cvt.rn.f32.f64 	%f2102, %fd56;
	st.shared.f32 	[%r176+8], %f2102;
	mov.f32 	%f2103, %f76;
$L__BB3_256:
	add.s32 	%r3569, %r3569, 1;
	setp.ne.s32 	%p185, %r3569, %r9;
	@%p185 bra 	$L__BB3_139;
	st.local.u32 	[%rd63], %r3862;
$L__BB3_258:
	abs.f32 	%f728, %f2104;
	setp.leu.f32 	%p186, %f728, 0f453B8000;
	@%p186 bra 	$L__BB3_260;
	setp.lt.f32 	%p187, %f2104, 0f00000000;
	selp.f32 	%f2104, 0fC53B8000, 0f453B8000, %p187;
	st.shared.f32 	[%r176+4], %f2104;
	ld.const.f32 	%f729, [BALL_BOUNCE_MULTIPLIER];
	mul.f32 	%f2103, %f729, %f2103;
	st.shared.f32 	[%r176+12], %f2103;
	neg.f32 	%f2102, %f2102;
	st.shared.f32 	[%r176+8], %f2102;
$L__BB3_260:
	abs.f32 	%f730, %f2105;
	setp.leu.f32 	%p188, %f730, 0f458CA000;
	abs.f32 	%f731, %f2104;
	setp.leu.f32 	%p189, %f731, 0f44898000;
	or.pred  	%p190, %p188, %p189;
	@%p190 bra 	$L__BB3_262;
	setp.lt.f32 	%p191, %f2105, 0f00000000;
	selp.f32 	%f2105, 0fC58CA000, 0f458CA000, %p191;
	st.shared.f32 	[%r176], %f2105;
	ld.const.f32 	%f733, [BALL_BOUNCE_MULTIPLIER];
	mul.f32 	%f734, %f733, %f2103;
	st.shared.f32 	[%r176+12], %f734;
	cvt.f64.f32 	%fd57, %f2102;
	mov.f64 	%fd58, 0d400921FB54442D18;
	sub.f64 	%fd59, %fd58, %fd57;
	cvt.rn.f32.f64 	%f735, %fd59;
	st.shared.f32 	[%r176+8], %f735;
$L__BB3_262:
	setp.leu.f32 	%p192, %f2105, 0f458CA000;
	abs.f32 	%f736, %f2104;
	setp.geu.f32 	%p193, %f736, 0f44898000;
	mul.wide.u32 	%rd665, %r1, 4;
	add.s64 	%rd160, %rd5, %rd665;
	or.pred  	%p194, %p192, %p193;
	@%p194 bra 	$L__BB3_264;
	mov.b32 	%r2182, 1;
	st.global.u32 	[%rd160], %r2182;
$L__BB3_264:
	setp.geu.f32 	%p196, %f2105, 0fC58CA000;
	or.pred  	%p197, %p196, %p193;
	@%p197 bra 	$L__BB3_266;
	mov.b32 	%r2183, -1;
	st.global.u32 	[%rd160], %r2183;
$L__BB3_266:
	ld.param.u32 	%r3491, [step_param_7];
	ld.param.u32 	%r3488, [step_param_4];
	setp.ge.u32 	%p223, %r4, %r3491;
	bar.sync 	0;
	mad.lo.s32 	%r2240, %r40, %r1, %r4;
	mul.lo.s32 	%r791, %r2240, %r3488;
	@%p223 bra 	$L__BB3_463;
	ld.param.u32 	%r3497, [step_param_7];
	mad.lo.s32 	%r792, %r3497, %r1, %r4;
	mul.wide.s32 	%rd959, %r791, 4;
	add.s64 	%rd161, %rd4, %rd959;
	ld.shared.f32 	%f95, [%r67+8];
	ld.shared.f32 	%f96, [%r176];
	ld.shared.f32 	%f97, [%r67];
	sub.f32 	%f98, %f96, %f97;
	ld.shared.f32 	%f99, [%r176+4];
	ld.shared.f32 	%f100, [%r67+4];
	sub.f32 	%f101, %f99, %f100;
	abs.f32 	%f1493, %f98;
	abs.f32 	%f1494, %f101;
	setp.gt.f32 	%p484, %f1494, %f1493;
	selp.f32 	%f1495, %f1494, %f1493, %p484;
	selp.f32 	%f1496, %f1493, %f1494, %p484;
	div.rn.f32 	%f1497, %f1496, %f1495;
	mul.f32 	%f1498, %f1497, %f1497;
	fma.rn.f32 	%f1499, %f1498, 0f3B33710B, 0fBC807748;
	fma.rn.f32 	%f1500, %f1499, %f1498, 0f3D2CDAB2;
	fma.rn.f32 	%f1501, %f1500, %f1498, 0fBD992D10;
	fma.rn.f32 	%f1502, %f1501, %f1498, 0f3DD9EA6C;
	fma.rn.f32 	%f1503, %f1502, %f1498, 0fBE117CB1;
	fma.rn.f32 	%f1504, %f1503, %f1498, 0f3E4CBCE0;
	fma.rn.f32 	%f1505, %f1504, %f1498, 0fBEAAAA7D;
	mul.f32 	%f1506, %f1498, %f1505;
	fma.rn.f32 	%f1507, %f1506, %f1497, %f1497;
	neg.f32 	%f1508, %f1507;
	fma.rn.f32 	%f1509, 0f3F6EE581, 0f3FD774EB, %f1508;
	selp.f32 	%f1510, %f1509, %f1507, %p484;
	selp.f32 	%f1511, 0f3F6EE581, 0f3FEEE581, %p484;
	selp.f32 	%f1512, %f1507, %f1508, %p484;
	mov.b32 	%r2900, %f98;
	fma.rn.f32 	%f1513, %f1511, 0f3FD774EB, %f1512;
	setp.lt.s32 	%p485, %r2900, 0;
	selp.f32 	%f1514, %f1513, %f1510, %p485;
	add.f32 	%f1515, %f1493, %f1494;
	setp.eq.f32 	%p486, %f1495, 0f00000000;
	selp.f32 	%f1516, 0f40490FDB, 0f00000000, %p485;
	setp.eq.f32 	%p487, %f1493, %f1494;
	selp.f32 	%f1517, 0f4016CBE4, 0f3F490FDB, %p485;
	selp.f32 	%f1518, %f1517, %f1514, %p487;
	selp.f32 	%f1519, %f1516, %f1518, %p486;
	abs.f32 	%f1520, %f1515;
	setp.nan.f32 	%p488, %f1520, %f1520;
	copysign.f32 	%f1521, %f101, %f1519;
	selp.f32 	%f1522, %f1515, %f1521, %p488;
	sub.f32 	%f102, %f1522, %f95;
	neg.f32 	%f103, %f95;
	mul.f32 	%f1523, %f95, 0fBF22F983;
	cvt.rni.s32.f32 	%r3951, %f1523;
	cvt.rn.f32.s32 	%f1524, %r3951;
	fma.rn.f32 	%f1525, %f1524, 0fBFC90FDA, %f103;
	fma.rn.f32 	%f1526, %f1524, 0fB3A22168, %f1525;
	fma.rn.f32 	%f2127, %f1524, 0fA7C234C5, %f1526;
	abs.f32 	%f105, %f103;
	setp.ltu.f32 	%p489, %f105, 0f47CE4780;
	mov.u32 	%r3866, %r3951;
	mov.f32 	%f2106, %f2127;
	@%p489 bra 	$L__BB3_275;
	setp.neu.f32 	%p490, %f105, 0f7F800000;
	@%p490 bra 	$L__BB3_270;
	mov.f32 	%f1529, 0f00000000;
	mul.rn.f32 	%f2106, %f103, %f1529;
	mov.b32 	%r3866, 0;
	bra.uni 	$L__BB3_275;
$L__BB3_270:
	mov.b32 	%r794, %f103;
	shl.b32 	%r2902, %r794, 8;
	or.b32  	%r795, %r2902, -2147483648;
	mov.b64 	%rd1236, 0;
	mov.b32 	%r3863, 0;
	mov.u64 	%rd1234, __cudart_i2opi_f;
	mov.u64 	%rd1235, %rd60;
$L__BB3_271:
	.pragma "nounroll";
	ld.global.nc.u32 	%r2903, [%rd1234];
	mad.wide.u32 	%rd962, %r2903, %r795, %rd1236;
	shr.u64 	%rd1236, %rd962, 32;
	st.local.u32 	[%rd1235], %rd962;
	add.s32 	%r3863, %r3863, 1;
	add.s64 	%rd1235, %rd1235, 4;
	add.s64 	%rd1234, %rd1234, 4;
	setp.ne.s32 	%p491, %r3863, 6;
	@%p491 bra 	$L__BB3_271;
	shr.u32 	%r2904, %r794, 23;
	st.local.u32 	[%rd60+24], %rd1236;
	and.b32  	%r798, %r2904, 31;
	and.b32  	%r2905, %r2904, 224;
	add.s32 	%r2906, %r2905, -128;
	shr.u32 	%r2907, %r2906, 5;
	mul.wide.u32 	%rd963, %r2907, 4;
	sub.s64 	%rd168, %rd60, %rd963;
	ld.local.u32 	%r3864, [%rd168+24];
	ld.local.u32 	%r3865, [%rd168+20];
	setp.eq.s32 	%p492, %r798, 0;
	@%p492 bra 	$L__BB3_274;
	shf.l.wrap.b32 	%r3864, %r3865, %r3864, %r798;
	ld.local.u32 	%r2908, [%rd168+16];
	shf.l.wrap.b32 	%r3865, %r2908, %r3865, %r798;
$L__BB3_274:
	shr.u32 	%r2909, %r3864, 30;
	shf.l.wrap.b32 	%r2910, %r3865, %r3864, 2;
	shl.b32 	%r2911, %r3865, 2;
	shr.u32 	%r2912, %r2910, 31;
	add.s32 	%r2913, %r2912, %r2909;
	neg.s32 	%r2914, %r2913;
	setp.lt.s32 	%p493, %r794, 0;
	selp.b32 	%r3866, %r2914, %r2913, %p493;
	xor.b32  	%r2915, %r2910, %r794;
	shr.s32 	%r2916, %r2910, 31;
	xor.b32  	%r2917, %r2916, %r2910;
	xor.b32  	%r2918, %r2916, %r2911;
	cvt.u64.u32 	%rd964, %r2917;
	shl.b64 	%rd965, %rd964, 32;
	cvt.u64.u32 	%rd966, %r2918;
	or.b64  	%rd967, %rd965, %rd966;
	cvt.rn.f64.s64 	%fd124, %rd967;
	mul.f64 	%fd125, %fd124, 0d3BF921FB54442D19;
	cvt.rn.f32.f64 	%f1527, %fd125;
	neg.f32 	%f1528, %f1527;
	setp.lt.s32 	%p494, %r2915, 0;
	selp.f32 	%f2106, %f1528, %f1527, %p494;
$L__BB3_275:
	setp.ltu.f32 	%p495, %f105, 0f47CE4780;
	add.s32 	%r2920, %r3866, 1;
	mul.rn.f32 	%f1530, %f2106, %f2106;
	and.b32  	%r2921, %r3866, 1;
	setp.eq.b32 	%p496, %r2921, 1;
	selp.f32 	%f1531, %f2106, 0f3F800000, %p496;
	fma.rn.f32 	%f1532, %f1530, %f1531, 0f00000000;
	fma.rn.f32 	%f1533, %f1530, 0f37CBAC00, 0fBAB607ED;
	selp.f32 	%f1534, 0fB94D4153, %f1533, %p496;
	selp.f32 	%f1535, 0f3C0885E4, 0f3D2AAABB, %p496;
	fma.rn.f32 	%f1536, %f1534, %f1530, %f1535;
	selp.f32 	%f1537, 0fBE2AAAA8, 0fBEFFFFFF, %p496;
	fma.rn.f32 	%f1538, %f1536, %f1530, %f1537;
	fma.rn.f32 	%f1539, %f1538, %f1532, %f1531;
	and.b32  	%r2922, %r2920, 2;
	setp.eq.s32 	%p497, %r2922, 0;
	mov.f32 	%f1540, 0f00000000;
	sub.f32 	%f1541, %f1540, %f1539;
	selp.f32 	%f109, %f1539, %f1541, %p497;
	mov.u32 	%r3870, %r3951;
	mov.f32 	%f2107, %f2127;
	@%p495 bra 	$L__BB3_283;
	setp.neu.f32 	%p498, %f105, 0f7F800000;
	@%p498 bra 	$L__BB3_278;
	mov.f32 	%f1544, 0f00000000;
	mul.rn.f32 	%f2107, %f103, %f1544;
	mov.b32 	%r3870, 0;
	bra.uni 	$L__BB3_283;
$L__BB3_278:
	mov.b32 	%r807, %f103;
	shl.b32 	%r2924, %r807, 8;
	or.b32  	%r808, %r2924, -2147483648;
	mov.b64 	%rd1239, 0;
	mov.b32 	%r3867, 0;
	mov.u64 	%rd1237, __cudart_i2opi_f;
	mov.u64 	%rd1238, %rd59;
$L__BB3_279:
	.pragma "nounroll";
	ld.global.nc.u32 	%r2925, [%rd1237];
	mad.wide.u32 	%rd970, %r2925, %r808, %rd1239;
	shr.u64 	%rd1239, %rd970, 32;
	st.local.u32 	[%rd1238], %rd970;
	add.s32 	%r3867, %r3867, 1;
	add.s64 	%rd1238, %rd1238, 4;
	add.s64 	%rd1237, %rd1237, 4;
	setp.ne.s32 	%p499, %r3867, 6;
	@%p499 bra 	$L__BB3_279;
	shr.u32 	%r2926, %r807, 23;
	st.local.u32 	[%rd59+24], %rd1239;
	and.b32  	%r811, %r2926, 31;
	and.b32  	%r2927, %r2926, 224;
	add.s32 	%r2928, %r2927, -128;
	shr.u32 	%r2929, %r2928, 5;
	mul.wide.u32 	%rd971, %r2929, 4;
	sub.s64 	%rd175, %rd59, %rd971;
	ld.local.u32 	%r3868, [%rd175+24];
	ld.local.u32 	%r3869, [%rd175+20];
	setp.eq.s32 	%p500, %r811, 0;
	@%p500 bra 	$L__BB3_282;
	shf.l.wrap.b32 	%r3868, %r3869, %r3868, %r811;
	ld.local.u32 	%r2930, [%rd175+16];
	shf.l.wrap.b32 	%r3869, %r2930, %r3869, %r811;
$L__BB3_282:
	shr.u32 	%r2931, %r3868, 30;
	shf.l.wrap.b32 	%r2932, %r3869, %r3868, 2;
	shl.b32 	%r2933, %r3869, 2;
	shr.u32 	%r2934, %r2932, 31;
	add.s32 	%r2935, %r2934, %r2931;
	neg.s32 	%r2936, %r2935;
	setp.lt.s32 	%p501, %r807, 0;
	selp.b32 	%r3870, %r2936, %r2935, %p501;
	xor.b32  	%r2937, %r2932, %r807;
	shr.s32 	%r2938, %r2932, 31;
	xor.b32  	%r2939, %r2938, %r2932;
	xor.b32  	%r2940, %r2938, %r2933;
	cvt.u64.u32 	%rd972, %r2939;
	shl.b64 	%rd973, %rd972, 32;
	cvt.u64.u32 	%rd974, %r2940;
	or.b64  	%rd975, %rd973, %rd974;
	cvt.rn.f64.s64 	%fd126, %rd975;
	mul.f64 	%fd127, %fd126, 0d3BF921FB54442D19;
	cvt.rn.f32.f64 	%f1542, %fd127;
	neg.f32 	%f1543, %f1542;
	setp.lt.s32 	%p502, %r2937, 0;
	selp.f32 	%f2107, %f1543, %f1542, %p502;
$L__BB3_283:
	setp.ltu.f32 	%p503, %f105, 0f47CE4780;
	mul.rn.f32 	%f1545, %f2107, %f2107;
	and.b32  	%r2942, %r3870, 1;
	setp.eq.b32 	%p504, %r2942, 1;
	selp.f32 	%f1546, 0f3F800000, %f2107, %p504;
	fma.rn.f32 	%f1547, %f1545, %f1546, 0f00000000;
	fma.rn.f32 	%f1548, %f1545, 0f37CBAC00, 0fBAB607ED;
	selp.f32 	%f1549, %f1548, 0fB94D4153, %p504;
	selp.f32 	%f1550, 0f3D2AAABB, 0f3C0885E4, %p504;
	fma.rn.f32 	%f1551, %f1549, %f1545, %f1550;
	selp.f32 	%f1552, 0fBEFFFFFF, 0fBE2AAAA8, %p504;
	fma.rn.f32 	%f1553, %f1551, %f1545, %f1552;
	fma.rn.f32 	%f1554, %f1553, %f1547, %f1546;
	and.b32  	%r2943, %r3870, 2;
	setp.eq.s32 	%p505, %r2943, 0;
	mov.f32 	%f1555, 0f00000000;
	sub.f32 	%f1556, %f1555, %f1554;
	selp.f32 	%f1557, %f1554, %f1556, %p505;
	mul.f32 	%f1558, %f101, %f1557;
	mul.f32 	%f1559, %f98, %f109;
	sub.f32 	%f113, %f1559, %f1558;
	mov.u32 	%r3874, %r3951;
	mov.f32 	%f2108, %f2127;
	@%p503 bra 	$L__BB3_291;
	setp.neu.f32 	%p506, %f105, 0f7F800000;
	@%p506 bra 	$L__BB3_286;
	mov.f32 	%f1562, 0f00000000;
	mul.rn.f32 	%f2108, %f103, %f1562;
	mov.b32 	%r3874, 0;
	bra.uni 	$L__BB3_291;
$L__BB3_286:
	mov.b32 	%r820, %f103;
	shl.b32 	%r2945, %r820, 8;
	or.b32  	%r821, %r2945, -2147483648;
	mov.b64 	%rd1242, 0;
	mov.b32 	%r3871, 0;
	mov.u64 	%rd1240, __cudart_i2opi_f;
	mov.u64 	%rd1241, %rd58;
$L__BB3_287:
	.pragma "nounroll";
	ld.global.nc.u32 	%r2946, [%rd1240];
	mad.wide.u32 	%rd978, %r2946, %r821, %rd1242;
	shr.u64 	%rd1242, %rd978, 32;
	st.local.u32 	[%rd1241], %rd978;
	add.s32 	%r3871, %r3871, 1;
	add.s64 	%rd1241, %rd1241, 4;
	add.s64 	%rd1240, %rd1240, 4;
	setp.ne.s32 	%p507, %r3871, 6;
	@%p507 bra 	$L__BB3_287;
	shr.u32 	%r2947, %r820, 23;
	st.local.u32 	[%rd58+24], %rd1242;
	and.b32  	%r824, %r2947, 31;
	and.b32  	%r2948, %r2947, 224;
	add.s32 	%r2949, %r2948, -128;
	shr.u32 	%r2950, %r2949, 5;
	mul.wide.u32 	%rd979, %r2950, 4;
	sub.s64 	%rd182, %rd58, %rd979;
	ld.local.u32 	%r3872, [%rd182+24];
	ld.local.u32 	%r3873, [%rd182+20];
	setp.eq.s32 	%p508, %r824, 0;
	@%p508 bra 	$L__BB3_290;
	shf.l.wrap.b32 	%r3872, %r3873, %r3872, %r824;
	ld.local.u32 	%r2951, [%rd182+16];
	shf.l.wrap.b32 	%r3873, %r2951, %r3873, %r824;
$L__BB3_290:
	shr.u32 	%r2952, %r3872, 30;
	shf.l.wrap.b32 	%r2953, %r3873, %r3872, 2;
	shl.b32 	%r2954, %r3873, 2;
	shr.u32 	%r2955, %r2953, 31;
	add.s32 	%r2956, %r2955, %r2952;
	neg.s32 	%r2957, %r2956;
	setp.lt.s32 	%p509, %r820, 0;
	selp.b32 	%r3874, %r2957, %r2956, %p509;
	xor.b32  	%r2958, %r2953, %r820;
	shr.s32 	%r2959, %r2953, 31;
	xor.b32  	%r2960, %r2959, %r2953;
	xor.b32  	%r2961, %r2959, %r2954;
	cvt.u64.u32 	%rd980, %r2960;
	shl.b64 	%rd981, %rd980, 32;
	cvt.u64.u32 	%rd982, %r2961;
	or.b64  	%rd983, %rd981, %rd982;
	cvt.rn.f64.s64 	%fd128, %rd983;
	mul.f64 	%fd129, %fd128, 0d3BF921FB54442D19;
	cvt.rn.f32.f64 	%f1560, %fd129;
	neg.f32 	%f1561, %f1560;
	setp.lt.s32 	%p510, %r2958, 0;
	selp.f32 	%f2108, %f1561, %f1560, %p510;
$L__BB3_291:
	setp.ltu.f32 	%p511, %f105, 0f47CE4780;
	mul.rn.f32 	%f1563, %f2108, %f2108;
	and.b32  	%r2963, %r3874, 1;
	setp.eq.b32 	%p512, %r2963, 1;
	selp.f32 	%f1564, 0f3F800000, %f2108, %p512;
	fma.rn.f32 	%f1565, %f1563, %f1564, 0f00000000;
	fma.rn.f32 	%f1566, %f1563, 0f37CBAC00, 0fBAB607ED;
	selp.f32 	%f1567, %f1566, 0fB94D4153, %p512;
	selp.f32 	%f1568, 0f3D2AAABB, 0f3C0885E4, %p512;
	fma.rn.f32 	%f1569, %f1567, %f1563, %f1568;
	selp.f32 	%f1570, 0fBEFFFFFF, 0fBE2AAAA8, %p512;
	fma.rn.f32 	%f1571, %f1569, %f1563, %f1570;
	fma.rn.f32 	%f1572, %f1571, %f1565, %f1564;
	and.b32  	%r2964, %r3874, 2;
	setp.eq.s32 	%p513, %r2964, 0;
	mov.f32 	%f1573, 0f00000000;
	sub.f32 	%f1574, %f1573, %f1572;
	selp.f32 	%f1575, %f1572, %f1574, %p513;
	mul.f32 	%f117, %f98, %f1575;
	mov.u32 	%r3878, %r3951;
	mov.f32 	%f2109, %f2127;
	@%p511 bra 	$L__BB3_299;
	setp.neu.f32 	%p514, %f105, 0f7F800000;
	@%p514 bra 	$L__BB3_294;
	mov.f32 	%f1578, 0f00000000;
	mul.rn.f32 	%f2109, %f103, %f1578;
	mov.b32 	%r3878, 0;
	bra.uni 	$L__BB3_299;
$L__BB3_294:
	mov.b32 	%r833, %f103;
	shl.b32 	%r2966, %r833, 8;
	or.b32  	%r834, %r2966, -2147483648;
	mov.b64 	%rd1245, 0;
	mov.b32 	%r3875, 0;
	mov.u64 	%rd1243, __cudart_i2opi_f;
	mov.u64 	%rd1244, %rd57;
$L__BB3_295:
	.pragma "nounroll";
	ld.global.nc.u32 	%r2967, [%rd1243];
	mad.wide.u32 	%rd986, %r2967, %r834, %rd1245;
	shr.u64 	%rd1245, %rd986, 32;
	st.local.u32 	[%rd1244], %rd986;
	add.s32 	%r3875, %r3875, 1;
	add.s64 	%rd1244, %rd1244, 4;
	add.s64 	%rd1243, %rd1243, 4;
	setp.ne.s32 	%p515, %r3875, 6;
	@%p515 bra 	$L__BB3_295;
	shr.u32 	%r2968, %r833, 23;
	st.local.u32 	[%rd57+24], %rd1245;
	and.b32  	%r837, %r2968, 31;
	and.b32  	%r2969, %r2968, 224;
	add.s32 	%r2970, %r2969, -128;
	shr.u32 	%r2971, %r2970, 5;
	mul.wide.u32 	%rd987, %r2971, 4;
	sub.s64 	%rd189, %rd57, %rd987;
	ld.local.u32 	%r3876, [%rd189+24];
	ld.local.u32 	%r3877, [%rd189+20];
	setp.eq.s32 	%p516, %r837, 0;
	@%p516 bra 	$L__BB3_298;
	shf.l.wrap.b32 	%r3876, %r3877, %r3876, %r837;
	ld.local.u32 	%r2972, [%rd189+16];
	shf.l.wrap.b32 	%r3877, %r2972, %r3877, %r837;
$L__BB3_298:
	shr.u32 	%r2973, %r3876, 30;
	shf.l.wrap.b32 	%r2974, %r3877, %r3876, 2;
	shl.b32 	%r2975, %r3877, 2;
	shr.u32 	%r2976, %r2974, 31;
	add.s32 	%r2977, %r2976, %r2973;
	neg.s32 	%r2978, %r2977;
	setp.lt.s32 	%p517, %r833, 0;
	selp.b32 	%r3878, %r2978, %r2977, %p517;
	xor.b32  	%r2979, %r2974, %r833;
	shr.s32 	%r2980, %r2974, 31;
	xor.b32  	%r2981, %r2980, %r2974;
	xor.b32  	%r2982, %r2980, %r2975;
	cvt.u64.u32 	%rd988, %r2981;
	shl.b64 	%rd989, %rd988, 32;
	cvt.u64.u32 	%rd990, %r2982;
	or.b64  	%rd991, %rd989, %rd990;
	cvt.rn.f64.s64 	%fd130, %rd991;
	mul.f64 	%fd131, %fd130, 0d3BF921FB54442D19;
	cvt.rn.f32.f64 	%f1576, %fd131;
	neg.f32 	%f1577, %f1576;
	setp.lt.s32 	%p518, %r2979, 0;
	selp.f32 	%f2109, %f1577, %f1576, %p518;
$L__BB3_299:
	add.s32 	%r2984, %r3878, 1;
	mul.rn.f32 	%f1579, %f2109, %f2109;
	and.b32  	%r2985, %r3878, 1;
	setp.eq.b32 	%p519, %r2985, 1;
	selp.f32 	%f1580, %f2109, 0f3F800000, %p519;
	fma.rn.f32 	%f1581, %f1579, %f1580, 0f00000000;
	fma.rn.f32 	%f1582, %f1579, 0f37CBAC00, 0fBAB607ED;
	selp.f32 	%f1583, 0fB94D4153, %f1582, %p519;
	selp.f32 	%f1584, 0f3C0885E4, 0f3D2AAABB, %p519;
	fma.rn.f32 	%f1585, %f1583, %f1579, %f1584;
	selp.f32 	%f1586, 0fBE2AAAA8, 0fBEFFFFFF, %p519;
	fma.rn.f32 	%f1587, %f1585, %f1579, %f1586;
	fma.rn.f32 	%f1588, %f1587, %f1581, %f1580;
	and.b32  	%r2986, %r2984, 2;
	setp.eq.s32 	%p520, %r2986, 0;
	mov.f32 	%f1589, 0f00000000;
	sub.f32 	%f1590, %f1589, %f1588;
	selp.f32 	%f1591, %f1588, %f1590, %p520;
	fma.rn.f32 	%f1592, %f101, %f1591, %f117;
	div.rn.f32 	%f1593, %f113, 0f461C4000;
	st.global.f32 	[%rd161], %f1593;
	div.rn.f32 	%f1594, %f1592, 0f461C4000;
	st.global.f32 	[%rd161+4], %f1594;
	mul.f32 	%f1595, %f102, 0f3F22F983;
	cvt.rni.s32.f32 	%r3886, %f1595;
	cvt.rn.f32.s32 	%f1596, %r3886;
	fma.rn.f32 	%f1597, %f1596, 0fBFC90FDA, %f102;
	fma.rn.f32 	%f1598, %f1596, 0fB3A22168, %f1597;
	fma.rn.f32 	%f2111, %f1596, 0fA7C234C5, %f1598;
	abs.f32 	%f122, %f102;
	setp.ltu.f32 	%p521, %f122, 0f47CE4780;
	mov.u32 	%r3882, %r3886;
	mov.f32 	%f2110, %f2111;
	@%p521 bra 	$L__BB3_307;
	setp.neu.f32 	%p522, %f122, 0f7F800000;
	@%p522 bra 	$L__BB3_302;
	mov.f32 	%f1601, 0f00000000;
	mul.rn.f32 	%f2110, %f102, %f1601;
	mov.b32 	%r3882, 0;
	bra.uni 	$L__BB3_307;
$L__BB3_302:
	mov.b32 	%r847, %f102;
	shl.b32 	%r2988, %r847, 8;
	or.b32  	%r848, %r2988, -2147483648;
	mov.b64 	%rd1248, 0;
	mov.b32 	%r3879, 0;
	mov.u64 	%rd1246, __cudart_i2opi_f;
	mov.u64 	%rd1247, %rd56;
$L__BB3_303:
	.pragma "nounroll";
	ld.global.nc.u32 	%r2989, [%rd1246];
	mad.wide.u32 	%rd994, %r2989, %r848, %rd1248;
	shr.u64 	%rd1248, %rd994, 32;
	st.local.u32 	[%rd1247], %rd994;
	add.s32 	%r3879, %r3879, 1;
	add.s64 	%rd1247, %rd1247, 4;
	add.s64 	%rd1246, %rd1246, 4;
	setp.ne.s32 	%p523, %r3879, 6;
	@%p523 bra 	$L__BB3_303;
	shr.u32 	%r2990, %r847, 23;
	st.local.u32 	[%rd56+24], %rd1248;
	and.b32  	%r851, %r2990, 31;
	and.b32  	%r2991, %r2990, 224;
	add.s32 	%r2992, %r2991, -128;
	shr.u32 	%r2993, %r2992, 5;
	mul.wide.u32 	%rd995, %r2993, 4;
	sub.s64 	%rd196, %rd56, %rd995;
	ld.local.u32 	%r3880, [%rd196+24];
	ld.local.u32 	%r3881, [%rd196+20];
	setp.eq.s32 	%p524, %r851, 0;
	@%p524 bra 	$L__BB3_306;
	shf.l.wrap.b32 	%r3880, %r3881, %r3880, %r851;
	ld.local.u32 	%r2994, [%rd196+16];
	shf.l.wrap.b32 	%r3881, %r2994, %r3881, %r851;
$L__BB3_306:
	shr.u32 	%r2995, %r3880, 30;
	shf.l.wrap.b32 	%r2996, %r3881, %r3880, 2;
	shl.b32 	%r2997, %r3881, 2;
	shr.u32 	%r2998, %r2996, 31;
	add.s32 	%r2999, %r2998, %r2995;
	neg.s32 	%r3000, %r2999;
	setp.lt.s32 	%p525, %r847, 0;
	selp.b32 	%r3882, %r3000, %r2999, %p525;
	xor.b32  	%r3001, %r2996, %r847;
	shr.s32 	%r3002, %r2996, 31;
	xor.b32  	%r3003, %r3002, %r2996;
	xor.b32  	%r3004, %r3002, %r2997;
	cvt.u64.u32 	%rd996, %r3003;
	shl.b64 	%rd997, %rd996, 32;
	cvt.u64.u32 	%rd998, %r3004;
	or.b64  	%rd999, %rd997, %rd998;
	cvt.rn.f64.s64 	%fd132, %rd999;
	mul.f64 	%fd133, %fd132, 0d3BF921FB54442D19;
	cvt.rn.f32.f64 	%f1599, %fd133;
	neg.f32 	%f1600, %f1599;
	setp.lt.s32 	%p526, %r3001, 0;
	selp.f32 	%f2110, %f1600, %f1599, %p526;
$L__BB3_307:
	setp.ltu.f32 	%p527, %f122, 0f47CE4780;
	mul.rn.f32 	%f1602, %f2110, %f2110;
	and.b32  	%r3006, %r3882, 1;
	setp.eq.b32 	%p528, %r3006, 1;
	selp.f32 	%f1603, 0f3F800000, %f2110, %p528;
	fma.rn.f32 	%f1604, %f1602, %f1603, 0f00000000;
	fma.rn.f32 	%f1605, %f1602, 0f37CBAC00, 0fBAB607ED;
	selp.f32 	%f1606, %f1605, 0fB94D4153, %p528;
	selp.f32 	%f1607, 0f3D2AAABB, 0f3C0885E4, %p528;
	fma.rn.f32 	%f1608, %f1606, %f1602, %f1607;
	selp.f32 	%f1609, 0fBEFFFFFF, 0fBE2AAAA8, %p528;
	fma.rn.f32 	%f1610, %f1608, %f1602, %f1609;
	fma.rn.f32 	%f1611, %f1610, %f1604, %f1603;
	and.b32  	%r3007, %r3882, 2;
	setp.eq.s32 	%p529, %r3007, 0;
	mov.f32 	%f1612, 0f00000000;
	sub.f32 	%f1613, %f1612, %f1611;
	selp.f32 	%f1614, %f1611, %f1613, %p529;
	st.global.f32 	[%rd161+8], %f1614;
	@%p527 bra 	$L__BB3_315;
	setp.neu.f32 	%p530, %f122, 0f7F800000;
	@%p530 bra 	$L__BB3_310;
	mov.f32 	%f1617, 0f00000000;
	mul.rn.f32 	%f2111, %f102, %f1617;
	mov.b32 	%r3886, 0;
	bra.uni 	$L__BB3_315;
$L__BB3_310:
	mov.b32 	%r860, %f102;
	shl.b32 	%r3009, %r860, 8;
	or.b32  	%r861, %r3009, -2147483648;
	mov.b64 	%rd1249, 0;
	mov.b32 	%r3883, 0;
	mov.u64 	%rd1002, __cudart_i2opi_f;
$L__BB3_311:
	.pragma "nounroll";
	mul.wide.u32 	%rd1001, %r3883, 4;
	add.s64 	%rd1003, %rd1002, %rd1001;
	ld.global.nc.u32 	%r3010, [%rd1003];
	mad.wide.u32 	%rd1004, %r3010, %r861, %rd1249;
	shr.u64 	%rd1249, %rd1004, 32;
	add.s64 	%rd1005, %rd55, %rd1001;
	st.local.u32 	[%rd1005], %rd1004;
	add.s32 	%r3883, %r3883, 1;
	setp.ne.s32 	%p531, %r3883, 6;
	@%p531 bra 	$L__BB3_311;
	shr.u32 	%r3011, %r860, 23;
	st.local.u32 	[%rd55+24], %rd1249;
	and.b32  	%r864, %r3011, 31;
	and.b32  	%r3012, %r3011, 224;
	add.s32 	%r3013, %r3012, -128;
	shr.u32 	%r3014, %r3013, 5;
	mul.wide.u32 	%rd1006, %r3014, 4;
	sub.s64 	%rd199, %rd55, %rd1006;
	ld.local.u32 	%r3884, [%rd199+24];
	ld.local.u32 	%r3885, [%rd199+20];
	setp.eq.s32 	%p532, %r864, 0;
	@%p532 bra 	$L__BB3_314;
	shf.l.wrap.b32 	%r3884, %r3885, %r3884, %r864;
	ld.local.u32 	%r3015, [%rd199+16];
	shf.l.wrap.b32 	%r3885, %r3015, %r3885, %r864;
$L__BB3_314:
	shr.u32 	%r3016, %r3884, 30;
	shf.l.wrap.b32 	%r3017, %r3885, %r3884, 2;
	shl.b32 	%r3018, %r3885, 2;
	shr.u32 	%r3019, %r3017, 31;
	add.s32 	%r3020, %r3019, %r3016;
	neg.s32 	%r3021, %r3020;
	setp.lt.s32 	%p533, %r860, 0;
	selp.b32 	%r3886, %r3021, %r3020, %p533;
	xor.b32  	%r3022, %r3017, %r860;
	shr.s32 	%r3023, %r3017, 31;
	xor.b32  	%r3024, %r3023, %r3017;
	xor.b32  	%r3025, %r3023, %r3018;
	cvt.u64.u32 	%rd1007, %r3024;
	shl.b64 	%rd1008, %rd1007, 32;
	cvt.u64.u32 	%rd1009, %r3025;
	or.b64  	%rd1010, %rd1008, %rd1009;
	cvt.rn.f64.s64 	%fd134, %rd1010;
	mul.f64 	%fd135, %fd134, 0d3BF921FB54442D19;
	cvt.rn.f32.f64 	%f1615, %fd135;
	neg.f32 	%f1616, %f1615;
	setp.lt.s32 	%p534, %r3022, 0;
	selp.f32 	%f2111, %f1616, %f1615, %p534;
$L__BB3_315:
	add.s32 	%r3027, %r3886, 1;
	mul.rn.f32 	%f1618, %f2111, %f2111;
	and.b32  	%r3028, %r3886, 1;
	setp.eq.b32 	%p535, %r3028, 1;
	selp.f32 	%f1619, %f2111, 0f3F800000, %p535;
	fma.rn.f32 	%f1620, %f1618, %f1619, 0f00000000;
	fma.rn.f32 	%f1621, %f1618, 0f37CBAC00, 0fBAB607ED;
	selp.f32 	%f1622, 0fB94D4153, %f1621, %p535;
	selp.f32 	%f1623, 0f3C0885E4, 0f3D2AAABB, %p535;
	fma.rn.f32 	%f1624, %f1622, %f1618, %f1623;
	selp.f32 	%f1625, 0fBE2AAAA8, 0fBEFFFFFF, %p535;
	fma.rn.f32 	%f1626, %f1624, %f1618, %f1625;
	fma.rn.f32 	%f1627, %f1626, %f1620, %f1619;
	and.b32  	%r3029, %r3027, 2;
	setp.eq.s32 	%p536, %r3029, 0;
	mov.f32 	%f1628, 0f00000000;
	sub.f32 	%f1629, %f1628, %f1627;
	selp.f32 	%f1630, %f1627, %f1629, %p536;
	st.global.f32 	[%rd161+12], %f1630;
	mov.b32 	%r3030, -1082130432;
	st.global.u32 	[%rd161+16], %r3030;
	setp.eq.s32 	%p537, %r9, 0;
	@%p537 bra 	$L__BB3_360;
	mov.b32 	%r873, %f103;
	shr.u32 	%r3032, %r873, 23;
	and.b32  	%r3033, %r3032, 224;
	add.s32 	%r3034, %r3033, -128;
	shl.b32 	%r3035, %r873, 8;
	or.b32  	%r874, %r3035, -2147483648;
	shr.u32 	%r3036, %r3034, 5;
	and.b32  	%r875, %r3032, 31;
	mul.wide.u32 	%rd1011, %r3036, 4;
	sub.s64 	%rd200, %rd54, %rd1011;
	sub.s32 	%r876, 32, %r875;
	mov.f32 	%f1631, 0f00000000;
	mul.rn.f32 	%f129, %f103, %f1631;
	sub.s64 	%rd201, %rd53, %rd1011;
	sub.s64 	%rd202, %rd52, %rd1011;
	sub.s64 	%rd203, %rd51, %rd1011;
	mov.b32 	%r3887, 0;
$L__BB3_317:
	setp.eq.s32 	%p538, %r3887, %r4;
	@%p538 bra 	$L__BB3_359;
	ld.param.u32 	%r3472, [step_param_1];
	setp.eq.f32 	%p539, %f105, 0f7F800000;
	setp.ltu.f32 	%p540, %f105, 0f47CE4780;
	mul.lo.s32 	%r3037, %r3887, %r3472;
	shl.b32 	%r3038, %r3037, 2;
	mov.u32 	%r3039, sh_mem;
	add.s32 	%r3040, %r3039, %r3038;
	ld.shared.f32 	%f1632, [%r3040];
	sub.f32 	%f130, %f1632, %f97;
	ld.shared.f32 	%f1633, [%r3040+4];
	sub.f32 	%f131, %f1633, %f100;
	abs.f32 	%f1634, %f130;
	abs.f32 	%f1635, %f131;
	setp.gt.f32 	%p541, %f1635, %f1634;
	selp.f32 	%f1636, %f1635, %f1634, %p541;
	selp.f32 	%f1637, %f1634, %f1635, %p541;
	div.rn.f32 	%f1638, %f1637, %f1636;
	mul.f32 	%f1639, %f1638, %f1638;
	fma.rn.f32 	%f1640, %f1639, 0f3B33710B, 0fBC807748;
	fma.rn.f32 	%f1641, %f1640, %f1639, 0f3D2CDAB2;
	fma.rn.f32 	%f1642, %f1641, %f1639, 0fBD992D10;
	fma.rn.f32 	%f1643, %f1642, %f1639, 0f3DD9EA6C;
	fma.rn.f32 	%f1644, %f1643, %f1639, 0fBE117CB1;
	fma.rn.f32 	%f1645, %f1644, %f1639, 0f3E4CBCE0;
	fma.rn.f32 	%f1646, %f1645, %f1639, 0fBEAAAA7D;
	mul.f32 	%f1647, %f1639, %f1646;
	fma.rn.f32 	%f1648, %f1647, %f1638, %f1638;
	neg.f32 	%f1649, %f1648;
	fma.rn.f32 	%f1650, 0f3F6EE581, 0f3FD774EB, %f1649;
	selp.f32 	%f1651, %f1650, %f1648, %p541;
	selp.f32 	%f1652, 0f3F6EE581, 0f3FEEE581, %p541;
	selp.f32 	%f1653, %f1648, %f1649, %p541;
	mov.b32 	%r3041, %f130;
	fma.rn.f32 	%f1654, %f1652, 0f3FD774EB, %f1653;
	setp.lt.s32 	%p542, %r3041, 0;
	selp.f32 	%f1655, %f1654, %f1651, %p542;
	add.f32 	%f1656, %f1634, %f1635;
	setp.eq.f32 	%p543, %f1636, 0f00000000;
	selp.f32 	%f1657, 0f40490FDB, 0f00000000, %p542;
	setp.eq.f32 	%p544, %f1634, %f1635;
	selp.f32 	%f1658, 0f4016CBE4, 0f3F490FDB, %p542;
	selp.f32 	%f1659, %f1658, %f1655, %p544;
	selp.f32 	%f1660, %f1657, %f1659, %p543;
	abs.f32 	%f1661, %f1656;
	setp.nan.f32 	%p545, %f1661, %f1661;
	copysign.f32 	%f1662, %f131, %f1660;
	selp.f32 	%f1663, %f1656, %f1662, %p545;
	sub.f32 	%f132, %f1663, %f95;
	or.pred  	%p1, %p540, %p539;
	selp.b32 	%r3903, %r3951, 0, %p540;
	selp.f32 	%f2115, %f2127, %f129, %p540;
	mov.u32 	%r3891, %r3903;
	mov.f32 	%f2112, %f2115;
	@%p1 bra 	$L__BB3_324;
	mov.b64 	%rd1252, 0;
	mov.b32 	%r3888, 0;
	mov.u64 	%rd1250, __cudart_i2opi_f;
	mov.u64 	%rd1251, %rd54;
$L__BB3_320:
	.pragma "nounroll";
	ld.global.nc.u32 	%r3043, [%rd1250];
	mad.wide.u32 	%rd1014, %r3043, %r874, %rd1252;
	shr.u64 	%rd1252, %rd1014, 32;
	st.local.u32 	[%rd1251], %rd1014;
	add.s32 	%r3888, %r3888, 1;
	add.s64 	%rd1251, %rd1251, 4;
	add.s64 	%rd1250, %rd1250, 4;
	setp.ne.s32 	%p546, %r3888, 6;
	@%p546 bra 	$L__BB3_320;
	setp.eq.s32 	%p547, %r875, 0;
	st.local.u32 	[%rd54+24], %rd1252;
	ld.local.u32 	%r3889, [%rd200+24];
	ld.local.u32 	%r3890, [%rd200+20];
	@%p547 bra 	$L__BB3_323;
	shl.b32 	%r3044, %r3889, %r875;
	shr.u32 	%r3045, %r3890, %r876;
	add.s32 	%r3889, %r3045, %r3044;
	shl.b32 	%r3046, %r3890, %r875;
	ld.local.u32 	%r3047, [%rd200+16];
	shr.u32 	%r3048, %r3047, %r876;
	add.s32 	%r3890, %r3048, %r3046;
$L__BB3_323:
	setp.lt.s32 	%p548, %r873, 0;
	shr.u32 	%r3049, %r3889, 30;
	shf.l.wrap.b32 	%r3050, %r3890, %r3889, 2;
	shl.b32 	%r3051, %r3890, 2;
	shr.u32 	%r3052, %r3050, 31;
	add.s32 	%r3053, %r3052, %r3049;
	neg.s32 	%r3054, %r3053;
	selp.b32 	%r3891, %r3054, %r3053, %p548;
	xor.b32  	%r3055, %r3050, %r873;
	shr.s32 	%r3056, %r3050, 31;
	xor.b32  	%r3057, %r3056, %r3050;
	xor.b32  	%r3058, %r3056, %r3051;
	cvt.u64.u32 	%rd1015, %r3057;
	shl.b64 	%rd1016, %rd1015, 32;
	cvt.u64.u32 	%rd1017, %r3058;
	or.b64  	%rd1018, %rd1016, %rd1017;
	cvt.rn.f64.s64 	%fd136, %rd1018;
	mul.f64 	%fd137, %fd136, 0d3BF921FB54442D19;
	cvt.rn.f32.f64 	%f1664, %fd137;
	neg.f32 	%f1665, %f1664;
	setp.lt.s32 	%p549, %r3055, 0;
	selp.f32 	%f2112, %f1665, %f1664, %p549;
$L__BB3_324:
	add.s32 	%r3059, %r3891, 1;
	mul.rn.f32 	%f1666, %f2112, %f2112;
	and.b32  	%r3060, %r3891, 1;
	setp.eq.b32 	%p550, %r3060, 1;
	selp.f32 	%f1667, %f2112, 0f3F800000, %p550;
	fma.rn.f32 	%f1668, %f1666, %f1667, 0f00000000;
	fma.rn.f32 	%f1669, %f1666, 0f37CBAC00, 0fBAB607ED;
	selp.f32 	%f1670, 0fB94D4153, %f1669, %p550;
	selp.f32 	%f1671, 0f3C0885E4, 0f3D2AAABB, %p550;
	fma.rn.f32 	%f1672, %f1670, %f1666, %f1671;
	selp.f32 	%f1673, 0fBE2AAAA8, 0fBEFFFFFF, %p550;
	fma.rn.f32 	%f1674, %f1672, %f1666, %f1673;
	fma.rn.f32 	%f1675, %f1674, %f1668, %f1667;
	and.b32  	%r3061, %r3059, 2;
	setp.eq.s32 	%p551, %r3061, 0;
	mov.f32 	%f1676, 0f00000000;
	sub.f32 	%f1677, %f1676, %f1675;
	selp.f32 	%f136, %f1675, %f1677, %p551;
	mov.u32 	%r3895, %r3903;
	mov.f32 	%f2113, %f2115;
	@%p1 bra 	$L__BB3_330;
	mov.b64 	%rd1253, 0;
	mov.b32 	%r3892, 0;
$L__BB3_326:
	.pragma "nounroll";
	mul.wide.u32 	%rd1020, %r3892, 4;
	mov.u64 	%rd1021, __cudart_i2opi_f;
	add.s64 	%rd1022, %rd1021, %rd1020;
	ld.global.nc.u32 	%r3063, [%rd1022];
	mad.wide.u32 	%rd1023, %r3063, %r874, %rd1253;
	shr.u64 	%rd1253, %rd1023, 32;
	add.s64 	%rd1024, %rd53, %rd1020;
	st.local.u32 	[%rd1024], %rd1023;
	add.s32 	%r3892, %r3892, 1;
	setp.ne.s32 	%p552, %r3892, 6;
	@%p552 bra 	$L__BB3_326;
	setp.eq.s32 	%p553, %r875, 0;
	st.local.u32 	[%rd53+24], %rd1253;
	ld.local.u32 	%r3893, [%rd201+24];
	ld.local.u32 	%r3894, [%rd201+20];
	@%p553 bra 	$L__BB3_329;
	shl.b32 	%r3064, %r3893, %r875;
	shr.u32 	%r3065, %r3894, %r876;
	add.s32 	%r3893, %r3065, %r3064;
	shl.b32 	%r3066, %r3894, %r875;
	ld.local.u32 	%r3067, [%rd201+16];
	shr.u32 	%r3068, %r3067, %r876;
	add.s32 	%r3894, %r3068, %r3066;
$L__BB3_329:
	setp.lt.s32 	%p554, %r873, 0;
	shr.u32 	%r3069, %r3893, 30;
	shf.l.wrap.b32 	%r3070, %r3894, %r3893, 2;
	shl.b32 	%r3071, %r3894, 2;
	shr.u32 	%r3072, %r3070, 31;
	add.s32 	%r3073, %r3072, %r3069;
	neg.s32 	%r3074, %r3073;
	selp.b32 	%r3895, %r3074, %r3073, %p554;
	xor.b32  	%r3075, %r3070, %r873;
	shr.s32 	%r3076, %r3070, 31;
	xor.b32  	%r3077, %r3076, %r3070;
	xor.b32  	%r3078, %r3076, %r3071;
	cvt.u64.u32 	%rd1025, %r3077;
	shl.b64 	%rd1026, %rd1025, 32;
	cvt.u64.u32 	%rd1027, %r3078;
	or.b64  	%rd1028, %rd1026, %rd1027;
	cvt.rn.f64.s64 	%fd138, %rd1028;
	mul.f64 	%fd139, %fd138, 0d3BF921FB54442D19;
	cvt.rn.f32.f64 	%f1678, %fd139;
	neg.f32 	%f1679, %f1678;
	setp.lt.s32 	%p555, %r3075, 0;
	selp.f32 	%f2113, %f1679, %f1678, %p555;
$L__BB3_330:
	mul.rn.f32 	%f1680, %f2113, %f2113;
	and.b32  	%r3079, %r3895, 1;
	setp.eq.b32 	%p556, %r3079, 1;
	selp.f32 	%f1681, 0f3F800000, %f2113, %p556;
	fma.rn.f32 	%f1682, %f1680, %f1681, 0f00000000;
	fma.rn.f32 	%f1683, %f1680, 0f37CBAC00, 0fBAB607ED;
	selp.f32 	%f1684, %f1683, 0fB94D4153, %p556;
	selp.f32 	%f1685, 0f3D2AAABB, 0f3C0885E4, %p556;
	fma.rn.f32 	%f1686, %f1684, %f1680, %f1685;
	selp.f32 	%f1687, 0fBEFFFFFF, 0fBE2AAAA8, %p556;
	fma.rn.f32 	%f1688, %f1686, %f1680, %f1687;
	fma.rn.f32 	%f1689, %f1688, %f1682, %f1681;
	and.b32  	%r3080, %r3895, 2;
	setp.eq.s32 	%p557, %r3080, 0;
	mov.f32 	%f1690, 0f00000000;
	sub.f32 	%f1691, %f1690, %f1689;
	selp.f32 	%f1692, %f1689, %f1691, %p557;
	mul.f32 	%f1693, %f131, %f1692;
	mul.f32 	%f1694, %f130, %f136;
	sub.f32 	%f139, %f1694, %f1693;
	mov.u32 	%r3899, %r3903;
	mov.f32 	%f2114, %f2115;
	@%p1 bra 	$L__BB3_336;
	mov.b64 	%rd1254, 0;
	mov.b32 	%r3896, 0;
$L__BB3_332:
	.pragma "nounroll";
	mul.wide.u32 	%rd1030, %r3896, 4;
	mov.u64 	%rd1031, __cudart_i2opi_f;
	add.s64 	%rd1032, %rd1031, %rd1030;
	ld.global.nc.u32 	%r3082, [%rd1032];
	mad.wide.u32 	%rd1033, %r3082, %r874, %rd1254;
	shr.u64 	%rd1254, %rd1033, 32;
	add.s64 	%rd1034, %rd52, %rd1030;
	st.local.u32 	[%rd1034], %rd1033;
	add.s32 	%r3896, %r3896, 1;
	setp.ne.s32 	%p558, %r3896, 6;
	@%p558 bra 	$L__BB3_332;
	setp.eq.s32 	%p559, %r875, 0;
	st.local.u32 	[%rd52+24], %rd1254;
	ld.local.u32 	%r3897, [%rd202+24];
	ld.local.u32 	%r3898, [%rd202+20];
	@%p559 bra 	$L__BB3_335;
	shl.b32 	%r3083, %r3897, %r875;
	shr.u32 	%r3084, %r3898, %r876;
	add.s32 	%r3897, %r3084, %r3083;
	shl.b32 	%r3085, %r3898, %r875;
	ld.local.u32 	%r3086, [%rd202+16];
	shr.u32 	%r3087, %r3086, %r876;
	add.s32 	%r3898, %r3087, %r3085;
$L__BB3_335:
	setp.lt.s32 	%p560, %r873, 0;
	shr.u32 	%r3088, %r3897, 30;
	shf.l.wrap.b32 	%r3089, %r3898, %r3897, 2;
	shl.b32 	%r3090, %r3898, 2;
	shr.u32 	%r3091, %r3089, 31;
	add.s32 	%r3092, %r3091, %r3088;
	neg.s32 	%r3093, %r3092;
	selp.b32 	%r3899, %r3093, %r3092, %p560;
	xor.b32  	%r3094, %r3089, %r873;
	shr.s32 	%r3095, %r3089, 31;
	xor.b32  	%r3096, %r3095, %r3089;
	xor.b32  	%r3097, %r3095, %r3090;
	cvt.u64.u32 	%rd1035, %r3096;
	shl.b64 	%rd1036, %rd1035, 32;
	cvt.u64.u32 	%rd1037, %r3097;
	or.b64  	%rd1038, %rd1036, %rd1037;
	cvt.rn.f64.s64 	%fd140, %rd1038;
	mul.f64 	%fd141, %fd140, 0d3BF921FB54442D19;
	cvt.rn.f32.f64 	%f1695, %fd141;
	neg.f32 	%f1696, %f1695;
	setp.lt.s32 	%p561, %r3094, 0;
	selp.f32 	%f2114, %f1696, %f1695, %p561;
$L__BB3_336:
	mul.rn.f32 	%f1697, %f2114, %f2114;
	and.b32  	%r3098, %r3899, 1;
	setp.eq.b32 	%p562, %r3098, 1;
	selp.f32 	%f1698, 0f3F800000, %f2114, %p562;
	fma.rn.f32 	%f1699, %f1697, %f1698, 0f00000000;
	fma.rn.f32 	%f1700, %f1697, 0f37CBAC00, 0fBAB607ED;
	selp.f32 	%f1701, %f1700, 0fB94D4153, %p562;
	selp.f32 	%f1702, 0f3D2AAABB, 0f3C0885E4, %p562;
	fma.rn.f32 	%f1703, %f1701, %f1697, %f1702;
	selp.f32 	%f1704, 0fBEFFFFFF, 0fBE2AAAA8, %p562;
	fma.rn.f32 	%f1705, %f1703, %f1697, %f1704;
	fma.rn.f32 	%f1706, %f1705, %f1699, %f1698;
	and.b32  	%r3099, %r3899, 2;
	setp.eq.s32 	%p563, %r3099, 0;
	mov.f32 	%f1707, 0f00000000;
	sub.f32 	%f1708, %f1707, %f1706;
	selp.f32 	%f1709, %f1706, %f1708, %p563;
	mul.f32 	%f142, %f130, %f1709;
	@%p1 bra 	$L__BB3_342;
	mov.b64 	%rd1255, 0;
	mov.b32 	%r3900, 0;
$L__BB3_338:
	.pragma "nounroll";
	mul.wide.u32 	%rd1040, %r3900, 4;
	mov.u64 	%rd1041, __cudart_i2opi_f;
	add.s64 	%rd1042, %rd1041, %rd1040;
	ld.global.nc.u32 	%r3101, [%rd1042];
	mad.wide.u32 	%rd1043, %r3101, %r874, %rd1255;
	shr.u64 	%rd1255, %rd1043, 32;
	add.s64 	%rd1044, %rd51, %rd1040;
	st.local.u32 	[%rd1044], %rd1043;
	add.s32 	%r3900, %r3900, 1;
	setp.ne.s32 	%p564, %r3900, 6;
	@%p564 bra 	$L__BB3_338;
	setp.eq.s32 	%p565, %r875, 0;
	st.local.u32 	[%rd51+24], %rd1255;
	ld.local.u32 	%r3901, [%rd203+24];
	ld.local.u32 	%r3902, [%rd203+20];
	@%p565 bra 	$L__BB3_341;
	shl.b32 	%r3102, %r3901, %r875;
	shr.u32 	%r3103, %r3902, %r876;
	add.s32 	%r3901, %r3103, %r3102;
	shl.b32 	%r3104, %r3902, %r875;
	ld.local.u32 	%r3105, [%rd203+16];
	shr.u32 	%r3106, %r3105, %r876;
	add.s32 	%r3902, %r3106, %r3104;
$L__BB3_341:
	setp.lt.s32 	%p566, %r873, 0;
	shr.u32 	%r3107, %r3901, 30;
	shf.l.wrap.b32 	%r3108, %r3902, %r3901, 2;
	shl.b32 	%r3109, %r3902, 2;
	shr.u32 	%r3110, %r3108, 31;
	add.s32 	%r3111, %r3110, %r3107;
	neg.s32 	%r3112, %r3111;
	selp.b32 	%r3903, %r3112, %r3111, %p566;
	xor.b32  	%r3113, %r3108, %r873;
	shr.s32 	%r3114, %r3108, 31;
	xor.b32  	%r3115, %r3114, %r3108;
	xor.b32  	%r3116, %r3114, %r3109;
	cvt.u64.u32 	%rd1045, %r3115;
	shl.b64 	%rd1046, %rd1045, 32;
	cvt.u64.u32 	%rd1047, %r3116;
	or.b64  	%rd1048, %rd1046, %rd1047;
	cvt.rn.f64.s64 	%fd142, %rd1048;
	mul.f64 	%fd143, %fd142, 0d3BF921FB54442D19;
	cvt.rn.f32.f64 	%f1710, %fd143;
	neg.f32 	%f1711, %f1710;
	setp.lt.s32 	%p567, %r3113, 0;
	selp.f32 	%f2115, %f1711, %f1710, %p567;
$L__BB3_342:
	shl.b32 	%r3117, %r3887, 2;
	mul.wide.u32 	%rd1049, %r3117, 4;
	add.s64 	%rd216, %rd161, %rd1049;
	add.s32 	%r3118, %r3903, 1;
	mul.rn.f32 	%f1712, %f2115, %f2115;
	and.b32  	%r3119, %r3903, 1;
	setp.eq.b32 	%p568, %r3119, 1;
	selp.f32 	%f1713, %f2115, 0f3F800000, %p568;
	fma.rn.f32 	%f1714, %f1712, %f1713, 0f00000000;
	fma.rn.f32 	%f1715, %f1712, 0f37CBAC00, 0fBAB607ED;
	selp.f32 	%f1716, 0fB94D4153, %f1715, %p568;
	selp.f32 	%f1717, 0f3C0885E4, 0f3D2AAABB, %p568;
	fma.rn.f32 	%f1718, %f1716, %f1712, %f1717;
	selp.f32 	%f1719, 0fBE2AAAA8, 0fBEFFFFFF, %p568;
	fma.rn.f32 	%f1720, %f1718, %f1712, %f1719;
	fma.rn.f32 	%f1721, %f1720, %f1714, %f1713;
	and.b32  	%r3120, %r3118, 2;
	setp.eq.s32 	%p569, %r3120, 0;
	mov.f32 	%f1722, 0f00000000;
	sub.f32 	%f1723, %f1722, %f1721;
	selp.f32 	%f1724, %f1721, %f1723, %p569;
	fma.rn.f32 	%f1725, %f131, %f1724, %f142;
	div.rn.f32 	%f1726, %f139, 0f461C4000;
	st.global.f32 	[%rd216+20], %f1726;
	div.rn.f32 	%f1727, %f1725, 0f461C4000;
	st.global.f32 	[%rd216+24], %f1727;
	mul.f32 	%f1728, %f132, 0f3F22F983;
	cvt.rni.s32.f32 	%r3911, %f1728;
	cvt.rn.f32.s32 	%f1729, %r3911;
	fma.rn.f32 	%f1730, %f1729, 0fBFC90FDA, %f132;
	fma.rn.f32 	%f1731, %f1729, 0fB3A22168, %f1730;
	fma.rn.f32 	%f2117, %f1729, 0fA7C234C5, %f1731;
	abs.f32 	%f146, %f132;
	setp.ltu.f32 	%p570, %f146, 0f47CE4780;
	mov.u32 	%r3907, %r3911;
	mov.f32 	%f2116, %f2117;
	@%p570 bra 	$L__BB3_350;
	setp.neu.f32 	%p571, %f146, 0f7F800000;
	@%p571 bra 	$L__BB3_345;
	mov.f32 	%f1734, 0f00000000;
	mul.rn.f32 	%f2116, %f132, %f1734;
	mov.b32 	%r3907, 0;
	bra.uni 	$L__BB3_350;
$L__BB3_345:
	mov.b32 	%r920, %f132;
	shl.b32 	%r3122, %r920, 8;
	or.b32  	%r921, %r3122, -2147483648;
	mov.b64 	%rd1256, 0;
	mov.b32 	%r3904, 0;
$L__BB3_346:
	.pragma "nounroll";
	mul.wide.u32 	%rd1051, %r3904, 4;
	mov.u64 	%rd1052, __cudart_i2opi_f;
	add.s64 	%rd1053, %rd1052, %rd1051;
	ld.global.nc.u32 	%r3123, [%rd1053];
	mad.wide.u32 	%rd1054, %r3123, %r921, %rd1256;
	shr.u64 	%rd1256, %rd1054, 32;
	add.s64 	%rd1055, %rd50, %rd1051;
	st.local.u32 	[%rd1055], %rd1054;
	add.s32 	%r3904, %r3904, 1;
	setp.ne.s32 	%p572, %r3904, 6;
	@%p572 bra 	$L__BB3_346;
	shr.u32 	%r3124, %r920, 23;
	st.local.u32 	[%rd50+24], %rd1256;
	and.b32  	%r924, %r3124, 31;
	and.b32  	%r3125, %r3124, 224;
	add.s32 	%r3126, %r3125, -128;
	shr.u32 	%r3127, %r3126, 5;
	mul.wide.u32 	%rd1056, %r3127, 4;
	sub.s64 	%rd219, %rd50, %rd1056;
	ld.local.u32 	%r3905, [%rd219+24];
	ld.local.u32 	%r3906, [%rd219+20];
	setp.eq.s32 	%p573, %r924, 0;
	@%p573 bra 	$L__BB3_349;
	shf.l.wrap.b32 	%r3905, %r3906, %r3905, %r924;
	ld.local.u32 	%r3128, [%rd219+16];
	shf.l.wrap.b32 	%r3906, %r3128, %r3906, %r924;
$L__BB3_349:
	shr.u32 	%r3129, %r3905, 30;
	shf.l.wrap.b32 	%r3130, %r3906, %r3905, 2;
	shl.b32 	%r3131, %r3906, 2;
	shr.u32 	%r3132, %r3130, 31;
	add.s32 	%r3133, %r3132, %r3129;
	neg.s32 	%r3134, %r3133;
	setp.lt.s32 	%p574, %r920, 0;
	selp.b32 	%r3907, %r3134, %r3133, %p574;
	xor.b32  	%r3135, %r3130, %r920;
	shr.s32 	%r3136, %r3130, 31;
	xor.b32  	%r3137, %r3136, %r3130;
	xor.b32  	%r3138, %r3136, %r3131;
	cvt.u64.u32 	%rd1057, %r3137;
	shl.b64 	%rd1058, %rd1057, 32;
	cvt.u64.u32 	%rd1059, %r3138;
	or.b64  	%rd1060, %rd1058, %rd1059;
	cvt.rn.f64.s64 	%fd144, %rd1060;
	mul.f64 	%fd145, %fd144, 0d3BF921FB54442D19;
	cvt.rn.f32.f64 	%f1732, %fd145;
	neg.f32 	%f1733, %f1732;
	setp.lt.s32 	%p575, %r3135, 0;
	selp.f32 	%f2116, %f1733, %f1732, %p575;
$L__BB3_350:
	setp.ltu.f32 	%p576, %f146, 0f47CE4780;
	mul.rn.f32 	%f1735, %f2116, %f2116;
	and.b32  	%r3140, %r3907, 1;
	setp.eq.b32 	%p577, %r3140, 1;
	selp.f32 	%f1736, 0f3F800000, %f2116, %p577;
	fma.rn.f32 	%f1737, %f1735, %f1736, 0f00000000;
	fma.rn.f32 	%f1738, %f1735, 0f37CBAC00, 0fBAB607ED;
	selp.f32 	%f1739, %f1738, 0fB94D4153, %p577;
	selp.f32 	%f1740, 0f3D2AAABB, 0f3C0885E4, %p577;
	fma.rn.f32 	%f1741, %f1739, %f1735, %f1740;
	selp.f32 	%f1742, 0fBEFFFFFF, 0fBE2AAAA8, %p577;
	fma.rn.f32 	%f1743, %f1741, %f1735, %f1742;
	fma.rn.f32 	%f1744, %f1743, %f1737, %f1736;
	and.b32  	%r3141, %r3907, 2;
	setp.eq.s32 	%p578, %r3141, 0;
	mov.f32 	%f1745, 0f00000000;
	sub.f32 	%f1746, %f1745, %f1744;
	selp.f32 	%f1747, %f1744, %f1746, %p578;
	st.global.f32 	[%rd216+28], %f1747;
	@%p576 bra 	$L__BB3_358;
	setp.neu.f32 	%p579, %f146, 0f7F800000;
	@%p579 bra 	$L__BB3_353;
	mov.f32 	%f1750, 0f00000000;
	mul.rn.f32 	%f2117, %f132, %f1750;
	mov.b32 	%r3911, 0;
	bra.uni 	$L__BB3_358;
$L__BB3_353:
	mov.b32 	%r933, %f132;
	shl.b32 	%r3143, %r933, 8;
	or.b32  	%r934, %r3143, -2147483648;
	mov.b64 	%rd1257, 0;
	mov.b32 	%r3908, 0;
$L__BB3_354:
	.pragma "nounroll";
	mul.wide.u32 	%rd1062, %r3908, 4;
	mov.u64 	%rd1063, __cudart_i2opi_f;
	add.s64 	%rd1064, %rd1063, %rd1062;
	ld.global.nc.u32 	%r3144, [%rd1064];
	mad.wide.u32 	%rd1065, %r3144, %r934, %rd1257;
	shr.u64 	%rd1257, %rd1065, 32;
	add.s64 	%rd1066, %rd49, %rd1062;
	st.local.u32 	[%rd1066], %rd1065;
	add.s32 	%r3908, %r3908, 1;
	setp.ne.s32 	%p580, %r3908, 6;
	@%p580 bra 	$L__BB3_354;
	shr.u32 	%r3145, %r933, 23;
	st.local.u32 	[%rd49+24], %rd1257;
	and.b32  	%r937, %r3145, 31;
	and.b32  	%r3146, %r3145, 224;
	add.s32 	%r3147, %r3146, -128;
	shr.u32 	%r3148, %r3147, 5;
	mul.wide.u32 	%rd1067, %r3148, 4;
	sub.s64 	%rd222, %rd49, %rd1067;
	ld.local.u32 	%r3909, [%rd222+24];
	ld.local.u32 	%r3910, [%rd222+20];
	setp.eq.s32 	%p581, %r937, 0;
	@%p581 bra 	$L__BB3_357;
	shf.l.wrap.b32 	%r3909, %r3910, %r3909, %r937;
	ld.local.u32 	%r3149, [%rd222+16];
	shf.l.wrap.b32 	%r3910, %r3149, %r3910, %r937;
$L__BB3_357:
	shr.u32 	%r3150, %r3909, 30;
	shf.l.wrap.b32 	%r3151, %r3910, %r3909, 2;
	shl.b32 	%r3152, %r3910, 2;
	shr.u32 	%r3153, %r3151, 31;
	add.s32 	%r3154, %r3153, %r3150;
	neg.s32 	%r3155, %r3154;
	setp.lt.s32 	%p582, %r933, 0;
	selp.b32 	%r3911, %r3155, %r3154, %p582;
	xor.b32  	%r3156, %r3151, %r933;
	shr.s32 	%r3157, %r3151, 31;
	xor.b32  	%r3158, %r3157, %r3151;
	xor.b32  	%r3159, %r3157, %r3152;
	cvt.u64.u32 	%rd1068, %r3158;
	shl.b64 	%rd1069, %rd1068, 32;
	cvt.u64.u32 	%rd1070, %r3159;
	or.b64  	%rd1071, %rd1069, %rd1070;
	cvt.rn.f64.s64 	%fd146, %rd1071;
	mul.f64 	%fd147, %fd146, 0d3BF921FB54442D19;
	cvt.rn.f32.f64 	%f1748, %fd147;
	neg.f32 	%f1749, %f1748;
	setp.lt.s32 	%p583, %r3156, 0;
	selp.f32 	%f2117, %f1749, %f1748, %p583;
$L__BB3_358:
	add.s32 	%r3161, %r3911, 1;
	mul.rn.f32 	%f1751, %f2117, %f2117;
	and.b32  	%r3162, %r3911, 1;
	setp.eq.b32 	%p584, %r3162, 1;
	selp.f32 	%f1752, %f2117, 0f3F800000, %p584;
	fma.rn.f32 	%f1753, %f1751, %f1752, 0f00000000;
	fma.rn.f32 	%f1754, %f1751, 0f37CBAC00, 0fBAB607ED;
	selp.f32 	%f1755, 0fB94D4153, %f1754, %p584;
	selp.f32 	%f1756, 0f3C0885E4, 0f3D2AAABB, %p584;
	fma.rn.f32 	%f1757, %f1755, %f1751, %f1756;
	selp.f32 	%f1758, 0fBE2AAAA8, 0fBEFFFFFF, %p584;
	fma.rn.f32 	%f1759, %f1757, %f1751, %f1758;
	fma.rn.f32 	%f1760, %f1759, %f1753, %f1752;
	and.b32  	%r3163, %r3161, 2;
	setp.eq.s32 	%p585, %r3163, 0;
	mov.f32 	%f1761, 0f00000000;
	sub.f32 	%f1762, %f1761, %f1760;
	selp.f32 	%f1763, %f1760, %f1762, %p585;
	st.global.f32 	[%rd216+32], %f1763;
$L__BB3_359:
	add.s32 	%r3887, %r3887, 1;
	setp.ne.s32 	%p586, %r3887, %r9;
	@%p586 bra 	$L__BB3_317;
$L__BB3_360:
	setp.ltu.f32 	%p587, %f105, 0f47CE4780;
	shl.b32 	%r3164, %r2, 2;
	mul.wide.u32 	%rd1072, %r3164, 4;
	add.s64 	%rd223, %rd161, %rd1072;
	mov.f32 	%f1764, 0f45960000;
	sub.f32 	%f153, %f1764, %f97;
	mov.f32 	%f1765, 0f00000000;
	sub.f32 	%f154, %f1765, %f100;
	abs.f32 	%f1766, %f153;
	abs.f32 	%f155, %f154;
	setp.gt.f32 	%p588, %f155, %f1766;
	selp.f32 	%f1767, %f155, %f1766, %p588;
	selp.f32 	%f1768, %f1766, %f155, %p588;
	div.rn.f32 	%f1769, %f1768, %f1767;
	mul.f32 	%f1770, %f1769, %f1769;
	fma.rn.f32 	%f1771, %f1770, 0f3B33710B, 0fBC807748;
	fma.rn.f32 	%f1772, %f1771, %f1770, 0f3D2CDAB2;
	fma.rn.f32 	%f1773, %f1772, %f1770, 0fBD992D10;
	fma.rn.f32 	%f1774, %f1773, %f1770, 0f3DD9EA6C;
	fma.rn.f32 	%f1775, %f1774, %f1770, 0fBE117CB1;
	fma.rn.f32 	%f1776, %f1775, %f1770, 0f3E4CBCE0;
	fma.rn.f32 	%f1777, %f1776, %f1770, 0fBEAAAA7D;
	mul.f32 	%f1778, %f1770, %f1777;
	fma.rn.f32 	%f1779, %f1778, %f1769, %f1769;
	neg.f32 	%f1780, %f1779;
	fma.rn.f32 	%f1781, 0f3F6EE581, 0f3FD774EB, %f1780;
	selp.f32 	%f1782, %f1781, %f1779, %p588;
	selp.f32 	%f1783, 0f3F6EE581, 0f3FEEE581, %p588;
	selp.f32 	%f1784, %f1779, %f1780, %p588;
	mov.b32 	%r3165, %f153;
	fma.rn.f32 	%f1785, %f1783, 0f3FD774EB, %f1784;
	setp.lt.s32 	%p589, %r3165, 0;
	selp.f32 	%f1786, %f1785, %f1782, %p589;
	add.f32 	%f1787, %f1766, %f155;
	setp.eq.f32 	%p590, %f1767, 0f00000000;
	selp.f32 	%f1788, 0f40490FDB, 0f00000000, %p589;
	setp.eq.f32 	%p591, %f1766, %f155;
	selp.f32 	%f1789, 0f4016CBE4, 0f3F490FDB, %p589;
	selp.f32 	%f1790, %f1789, %f1786, %p591;
	selp.f32 	%f1791, %f1788, %f1790, %p590;
	abs.f32 	%f1792, %f1787;
	setp.nan.f32 	%p592, %f1792, %f1792;
	copysign.f32 	%f1793, %f154, %f1791;
	selp.f32 	%f1794, %f1787, %f1793, %p592;
	sub.f32 	%f156, %f1794, %f95;
	mov.u32 	%r3915, %r3951;
	mov.f32 	%f2118, %f2127;
	@%p587 bra 	$L__BB3_368;
	setp.neu.f32 	%p593, %f105, 0f7F800000;
	@%p593 bra 	$L__BB3_363;
	mov.f32 	%f1797, 0f00000000;
	mul.rn.f32 	%f2118, %f103, %f1797;
	mov.b32 	%r3915, 0;
	bra.uni 	$L__BB3_368;
$L__BB3_363:
	mov.b32 	%r947, %f103;
	shl.b32 	%r3167, %r947, 8;
	or.b32  	%r948, %r3167, -2147483648;
	mov.b64 	%rd1260, 0;
	mov.b32 	%r3912, 0;
	mov.u64 	%rd1258, __cudart_i2opi_f;
	mov.u64 	%rd1259, %rd48;
$L__BB3_364:
	.pragma "nounroll";
	ld.global.nc.u32 	%r3168, [%rd1258];
	mad.wide.u32 	%rd1075, %r3168, %r948, %rd1260;
	shr.u64 	%rd1260, %rd1075, 32;
	st.local.u32 	[%rd1259], %rd1075;
	add.s32 	%r3912, %r3912, 1;
	add.s64 	%rd1259, %rd1259, 4;
	add.s64 	%rd1258, %rd1258, 4;
	setp.ne.s32 	%p594, %r3912, 6;
	@%p594 bra 	$L__BB3_364;
	shr.u32 	%r3169, %r947, 23;
	st.local.u32 	[%rd48+24], %rd1260;
	and.b32  	%r951, %r3169, 31;
	and.b32  	%r3170, %r3169, 224;
	add.s32 	%r3171, %r3170, -128;
	shr.u32 	%r3172, %r3171, 5;
	mul.wide.u32 	%rd1076, %r3172, 4;
	sub.s64 	%rd230, %rd48, %rd1076;
	ld.local.u32 	%r3913, [%rd230+24];
	ld.local.u32 	%r3914, [%rd230+20];
	setp.eq.s32 	%p595, %r951, 0;
	@%p595 bra 	$L__BB3_367;
	shf.l.wrap.b32 	%r3913, %r3914, %r3913, %r951;
	ld.local.u32 	%r3173, [%rd230+16];
	shf.l.wrap.b32 	%r3914, %r3173, %r3914, %r951;
$L__BB3_367:
	shr.u32 	%r3174, %r3913, 30;
	shf.l.wrap.b32 	%r3175, %r3914, %r3913, 2;
	shl.b32 	%r3176, %r3914, 2;
	shr.u32 	%r3177, %r3175, 31;
	add.s32 	%r3178, %r3177, %r3174;
	neg.s32 	%r3179, %r3178;
	setp.lt.s32 	%p596, %r947, 0;
	selp.b32 	%r3915, %r3179, %r3178, %p596;
	xor.b32  	%r3180, %r3175, %r947;
	shr.s32 	%r3181, %r3175, 31;
	xor.b32  	%r3182, %r3181, %r3175;
	xor.b32  	%r3183, %r3181, %r3176;
	cvt.u64.u32 	%rd1077, %r3182;
	shl.b64 	%rd1078, %rd1077, 32;
	cvt.u64.u32 	%rd1079, %r3183;
	or.b64  	%rd1080, %rd1078, %rd1079;
	cvt.rn.f64.s64 	%fd148, %rd1080;
	mul.f64 	%fd149, %fd148, 0d3BF921FB54442D19;
	cvt.rn.f32.f64 	%f1795, %fd149;
	neg.f32 	%f1796, %f1795;
	setp.lt.s32 	%p597, %r3180, 0;
	selp.f32 	%f2118, %f1796, %f1795, %p597;
$L__BB3_368:
	setp.ltu.f32 	%p598, %f105, 0f47CE4780;
	add.s32 	%r3185, %r3915, 1;
	mul.rn.f32 	%f1798, %f2118, %f2118;
	and.b32  	%r3186, %r3915, 1;
	setp.eq.b32 	%p599, %r3186, 1;
	selp.f32 	%f1799, %f2118, 0f3F800000, %p599;
	fma.rn.f32 	%f1800, %f1798, %f1799, 0f00000000;
	fma.rn.f32 	%f1801, %f1798, 0f37CBAC00, 0fBAB607ED;
	selp.f32 	%f1802, 0fB94D4153, %f1801, %p599;
	selp.f32 	%f1803, 0f3C0885E4, 0f3D2AAABB, %p599;
	fma.rn.f32 	%f1804, %f1802, %f1798, %f1803;
	selp.f32 	%f1805, 0fBE2AAAA8, 0fBEFFFFFF, %p599;
	fma.rn.f32 	%f1806, %f1804, %f1798, %f1805;
	fma.rn.f32 	%f1807, %f1806, %f1800, %f1799;
	and.b32  	%r3187, %r3185, 2;
	setp.eq.s32 	%p600, %r3187, 0;
	mov.f32 	%f1808, 0f00000000;
	sub.f32 	%f1809, %f1808, %f1807;
	selp.f32 	%f160, %f1807, %f1809, %p600;
	mov.u32 	%r3919, %r3951;
	mov.f32 	%f2119, %f2127;
	@%p598 bra 	$L__BB3_376;
	setp.neu.f32 	%p601, %f105, 0f7F800000;
	@%p601 bra 	$L__BB3_371;
	mov.f32 	%f1812, 0f00000000;
	mul.rn.f32 	%f2119, %f103, %f1812;
	mov.b32 	%r3919, 0;
	bra.uni 	$L__BB3_376;
$L__BB3_371:
	mov.b32 	%r960, %f103;
	shl.b32 	%r3189, %r960, 8;
	or.b32  	%r961, %r3189, -2147483648;
	mov.b64 	%rd1263, 0;
	mov.b32 	%r3916, 0;
	mov.u64 	%rd1261, __cudart_i2opi_f;
	mov.u64 	%rd1262, %rd47;
$L__BB3_372:
	.pragma "nounroll";
	ld.global.nc.u32 	%r3190, [%rd1261];
	mad.wide.u32 	%rd1083, %r3190, %r961, %rd1263;
	shr.u64 	%rd1263, %rd1083, 32;
	st.local.u32 	[%rd1262], %rd1083;
	add.s32 	%r3916, %r3916, 1;
	add.s64 	%rd1262, %rd1262, 4;
	add.s64 	%rd1261, %rd1261, 4;
	setp.ne.s32 	%p602, %r3916, 6;
	@%p602 bra 	$L__BB3_372;
	shr.u32 	%r3191, %r960, 23;
	st.local.u32 	[%rd47+24], %rd1263;
	and.b32  	%r964, %r3191, 31;
	and.b32  	%r3192, %r3191, 224;
	add.s32 	%r3193, %r3192, -128;
	shr.u32 	%r3194, %r3193, 5;
	mul.wide.u32 	%rd1084, %r3194, 4;
	sub.s64 	%rd237, %rd47, %rd1084;
	ld.local.u32 	%r3917, [%rd237+24];
	ld.local.u32 	%r3918, [%rd237+20];
	setp.eq.s32 	%p603, %r964, 0;
	@%p603 bra 	$L__BB3_375;
	shf.l.wrap.b32 	%r3917, %r3918, %r3917, %r964;
	ld.local.u32 	%r3195, [%rd237+16];
	shf.l.wrap.b32 	%r3918, %r3195, %r3918, %r964;
$L__BB3_375:
	shr.u32 	%r3196, %r3917, 30;
	shf.l.wrap.b32 	%r3197, %r3918, %r3917, 2;
	shl.b32 	%r3198, %r3918, 2;
	shr.u32 	%r3199, %r3197, 31;
	add.s32 	%r3200, %r3199, %r3196;
	neg.s32 	%r3201, %r3200;
	setp.lt.s32 	%p604, %r960, 0;
	selp.b32 	%r3919, %r3201, %r3200, %p604;
	xor.b32  	%r3202, %r3197, %r960;
	shr.s32 	%r3203, %r3197, 31;
	xor.b32  	%r3204, %r3203, %r3197;
	xor.b32  	%r3205, %r3203, %r3198;
	cvt.u64.u32 	%rd1085, %r3204;
	shl.b64 	%rd1086, %rd1085, 32;
	cvt.u64.u32 	%rd1087, %r3205;
	or.b64  	%rd1088, %rd1086, %rd1087;
	cvt.rn.f64.s64 	%fd150, %rd1088;
	mul.f64 	%fd151, %fd150, 0d3BF921FB54442D19;
	cvt.rn.f32.f64 	%f1810, %fd151;
	neg.f32 	%f1811, %f1810;
	setp.lt.s32 	%p605, %r3202, 0;
	selp.f32 	%f2119, %f1811, %f1810, %p605;
$L__BB3_376:
	setp.ltu.f32 	%p606, %f105, 0f47CE4780;
	mul.rn.f32 	%f1813, %f2119, %f2119;
	and.b32  	%r3207, %r3919, 1;
	setp.eq.b32 	%p607, %r3207, 1;
	selp.f32 	%f1814, 0f3F800000, %f2119, %p607;
	fma.rn.f32 	%f1815, %f1813, %f1814, 0f00000000;
	fma.rn.f32 	%f1816, %f1813, 0f37CBAC00, 0fBAB607ED;
	selp.f32 	%f1817, %f1816, 0fB94D4153, %p607;
	selp.f32 	%f1818, 0f3D2AAABB, 0f3C0885E4, %p607;
	fma.rn.f32 	%f1819, %f1817, %f1813, %f1818;
	selp.f32 	%f1820, 0fBEFFFFFF, 0fBE2AAAA8, %p607;
	fma.rn.f32 	%f1821, %f1819, %f1813, %f1820;
	fma.rn.f32 	%f1822, %f1821, %f1815, %f1814;
	and.b32  	%r3208, %r3919, 2;
	setp.eq.s32 	%p608, %r3208, 0;
	mov.f32 	%f1823, 0f00000000;
	sub.f32 	%f1824, %f1823, %f1822;
	selp.f32 	%f1825, %f1822, %f1824, %p608;
	mul.f32 	%f1826, %f154, %f1825;
	mul.f32 	%f1827, %f153, %f160;
	sub.f32 	%f164, %f1827, %f1826;
	mov.u32 	%r3923, %r3951;
	mov.f32 	%f2120, %f2127;
	@%p606 bra 	$L__BB3_384;
	setp.neu.f32 	%p609, %f105, 0f7F800000;
	@%p609 bra 	$L__BB3_379;
	mov.f32 	%f1830, 0f00000000;
	mul.rn.f32 	%f2120, %f103, %f1830;
	mov.b32 	%r3923, 0;
	bra.uni 	$L__BB3_384;
$L__BB3_379:
	mov.b32 	%r973, %f103;
	shl.b32 	%r3210, %r973, 8;
	or.b32  	%r974, %r3210, -2147483648;
	mov.b64 	%rd1266, 0;
	mov.b32 	%r3920, 0;
	mov.u64 	%rd1264, __cudart_i2opi_f;
	mov.u64 	%rd1265, %rd46;
$L__BB3_380:
	.pragma "nounroll";
	ld.global.nc.u32 	%r3211, [%rd1264];
	mad.wide.u32 	%rd1091, %r3211, %r974, %rd1266;
	shr.u64 	%rd1266, %rd1091, 32;
	st.local.u32 	[%rd1265], %rd1091;
	add.s32 	%r3920, %r3920, 1;
	add.s64 	%rd1265, %rd1265, 4;
	add.s64 	%rd1264, %rd1264, 4;
	setp.ne.s32 	%p610, %r3920, 6;
	@%p610 bra 	$L__BB3_380;
	shr.u32 	%r3212, %r973, 23;
	st.local.u32 	[%rd46+24], %rd1266;
	and.b32  	%r977, %r3212, 31;
	and.b32  	%r3213, %r3212, 224;
	add.s32 	%r3214, %r3213, -128;
	shr.u32 	%r3215, %r3214, 5;
	mul.wide.u32 	%rd1092, %r3215, 4;
	sub.s64 	%rd244, %rd46, %rd1092;
	ld.local.u32 	%r3921, [%rd244+24];
	ld.local.u32 	%r3922, [%rd244+20];
	setp.eq.s32 	%p611, %r977, 0;
	@%p611 bra 	$L__BB3_383;
	shf.l.wrap.b32 	%r3921, %r3922, %r3921, %r977;
	ld.local.u32 	%r3216, [%rd244+16];
	shf.l.wrap.b32 	%r3922, %r3216, %r3922, %r977;
$L__BB3_383:
	shr.u32 	%r3217, %r3921, 30;
	shf.l.wrap.b32 	%r3218, %r3922, %r3921, 2;
	shl.b32 	%r3219, %r3922, 2;
	shr.u32 	%r3220, %r3218, 31;
	add.s32 	%r3221, %r3220, %r3217;
	neg.s32 	%r3222, %r3221;
	setp.lt.s32 	%p612, %r973, 0;
	selp.b32 	%r3923, %r3222, %r3221, %p612;
	xor.b32  	%r3223, %r3218, %r973;
	shr.s32 	%r3224, %r3218, 31;
	xor.b32  	%r3225, %r3224, %r3218;
	xor.b32  	%r3226, %r3224, %r3219;
	cvt.u64.u32 	%rd1093, %r3225;
	shl.b64 	%rd1094, %rd1093, 32;
	cvt.u64.u32 	%rd1095, %r3226;
	or.b64  	%rd1096, %rd1094, %rd1095;
	cvt.rn.f64.s64 	%fd152, %rd1096;
	mul.f64 	%fd153, %fd152, 0d3BF921FB54442D19;
	cvt.rn.f32.f64 	%f1828, %fd153;
	neg.f32 	%f1829, %f1828;
	setp.lt.s32 	%p613, %r3223, 0;
	selp.f32 	%f2120, %f1829, %f1828, %p613;
$L__BB3_384:
	setp.ltu.f32 	%p614, %f105, 0f47CE4780;
	mul.rn.f32 	%f1831, %f2120, %f2120;
	and.b32  	%r3228, %r3923, 1;
	setp.eq.b32 	%p615, %r3228, 1;
	selp.f32 	%f1832, 0f3F800000, %f2120, %p615;
	fma.rn.f32 	%f1833, %f1831, %f1832, 0f00000000;
	fma.rn.f32 	%f1834, %f1831, 0f37CBAC00, 0fBAB607ED;
	selp.f32 	%f1835, %f1834, 0fB94D4153, %p615;
	selp.f32 	%f1836, 0f3D2AAABB, 0f3C0885E4, %p615;
	fma.rn.f32 	%f1837, %f1835, %f1831, %f1836;
	selp.f32 	%f1838, 0fBEFFFFFF, 0fBE2AAAA8, %p615;
	fma.rn.f32 	%f1839, %f1837, %f1831, %f1838;
	fma.rn.f32 	%f1840, %f1839, %f1833, %f1832;
	and.b32  	%r3229, %r3923, 2;
	setp.eq.s32 	%p616, %r3229, 0;
	mov.f32 	%f1841, 0f00000000;
	sub.f32 	%f1842, %f1841, %f1840;
	selp.f32 	%f1843, %f1840, %f1842, %p616;
	mul.f32 	%f168, %f153, %f1843;
	mov.u32 	%r3927, %r3951;
	mov.f32 	%f2121, %f2127;
	@%p614 bra 	$L__BB3_392;
	setp.neu.f32 	%p617, %f105, 0f7F800000;
	@%p617 bra 	$L__BB3_387;
	mov.f32 	%f1846, 0f00000000;
	mul.rn.f32 	%f2121, %f103, %f1846;
	mov.b32 	%r3927, 0;
	bra.uni 	$L__BB3_392;
$L__BB3_387:
	mov.b32 	%r986, %f103;
	shl.b32 	%r3231, %r986, 8;
	or.b32  	%r987, %r3231, -2147483648;
	mov.b64 	%rd1269, 0;
	mov.b32 	%r3924, 0;
	mov.u64 	%rd1267, __cudart_i2opi_f;
	mov.u64 	%rd1268, %rd45;
$L__BB3_388:
	.pragma "nounroll";
	ld.global.nc.u32 	%r3232, [%rd1267];
	mad.wide.u32 	%rd1099, %r3232, %r987, %rd1269;
	shr.u64 	%rd1269, %rd1099, 32;
	st.local.u32 	[%rd1268], %rd1099;
	add.s32 	%r3924, %r3924, 1;
	add.s64 	%rd1268, %rd1268, 4;
	add.s64 	%rd1267, %rd1267, 4;
	setp.ne.s32 	%p618, %r3924, 6;
	@%p618 bra 	$L__BB3_388;
	shr.u32 	%r3233, %r986, 23;
	st.local.u32 	[%rd45+24], %rd1269;
	and.b32  	%r990, %r3233, 31;
	and.b32  	%r3234, %r3233, 224;
	add.s32 	%r3235, %r3234, -128;
	shr.u32 	%r3236, %r3235, 5;
	mul.wide.u32 	%rd1100, %r3236, 4;
	sub.s64 	%rd251, %rd45, %rd1100;
	ld.local.u32 	%r3925, [%rd251+24];
	ld.local.u32 	%r3926, [%rd251+20];
	setp.eq.s32 	%p619, %r990, 0;
	@%p619 bra 	$L__BB3_391;
	shf.l.wrap.b32 	%r3925, %r3926, %r3925, %r990;
	ld.local.u32 	%r3237, [%rd251+16];
	shf.l.wrap.b32 	%r3926, %r3237, %r3926, %r990;
$L__BB3_391:
	shr.u32 	%r3238, %r3925, 30;
	shf.l.wrap.b32 	%r3239, %r3926, %r3925, 2;
	shl.b32 	%r3240, %r3926, 2;
	shr.u32 	%r3241, %r3239, 31;
	add.s32 	%r3242, %r3241, %r3238;
	neg.s32 	%r3243, %r3242;
	setp.lt.s32 	%p620, %r986, 0;
	selp.b32 	%r3927, %r3243, %r3242, %p620;
	xor.b32  	%r3244, %r3239, %r986;
	shr.s32 	%r3245, %r3239, 31;
	xor.b32  	%r3246, %r3245, %r3239;
	xor.b32  	%r3247, %r3245, %r3240;
	cvt.u64.u32 	%rd1101, %r3246;
	shl.b64 	%rd1102, %rd1101, 32;
	cvt.u64.u32 	%rd1103, %r3247;
	or.b64  	%rd1104, %rd1102, %rd1103;
	cvt.rn.f64.s64 	%fd154, %rd1104;
	mul.f64 	%fd155, %fd154, 0d3BF921FB54442D19;
	cvt.rn.f32.f64 	%f1844, %fd155;
	neg.f32 	%f1845, %f1844;
	setp.lt.s32 	%p621, %r3244, 0;
	selp.f32 	%f2121, %f1845, %f1844, %p621;
$L__BB3_392:
	add.s32 	%r3249, %r3927, 1;
	mul.rn.f32 	%f1847, %f2121, %f2121;
	and.b32  	%r3250, %r3927, 1;
	setp.eq.b32 	%p622, %r3250, 1;
	selp.f32 	%f1848, %f2121, 0f3F800000, %p622;
	fma.rn.f32 	%f1849, %f1847, %f1848, 0f00000000;
	fma.rn.f32 	%f1850, %f1847, 0f37CBAC00, 0fBAB607ED;
	selp.f32 	%f1851, 0fB94D4153, %f1850, %p622;
	selp.f32 	%f1852, 0f3C0885E4, 0f3D2AAABB, %p622;
	fma.rn.f32 	%f1853, %f1851, %f1847, %f1852;
	selp.f32 	%f1854, 0fBE2AAAA8, 0fBEFFFFFF, %p622;
	fma.rn.f32 	%f1855, %f1853, %f1847, %f1854;
	fma.rn.f32 	%f1856, %f1855, %f1849, %f1848;
	and.b32  	%r3251, %r3249, 2;
	setp.eq.s32 	%p623, %r3251, 0;
	mov.f32 	%f1857, 0f00000000;
	sub.f32 	%f1858, %f1857, %f1856;
	selp.f32 	%f1859, %f1856, %f1858, %p623;
	fma.rn.f32 	%f1860, %f154, %f1859, %f168;
	div.rn.f32 	%f1861, %f164, 0f461C4000;
	st.global.f32 	[%rd223+4], %f1861;
	div.rn.f32 	%f1862, %f1860, 0f461C4000;
	st.global.f32 	[%rd223+8], %f1862;
	mul.f32 	%f1863, %f156, 0f3F22F983;
	cvt.rni.s32.f32 	%r3935, %f1863;
	cvt.rn.f32.s32 	%f1864, %r3935;
	fma.rn.f32 	%f1865, %f1864, 0fBFC90FDA, %f156;
	fma.rn.f32 	%f1866, %f1864, 0fB3A22168, %f1865;
	fma.rn.f32 	%f2123, %f1864, 0fA7C234C5, %f1866;
	abs.f32 	%f173, %f156;
	setp.ltu.f32 	%p624, %f173, 0f47CE4780;
	mov.u32 	%r3931, %r3935;
	mov.f32 	%f2122, %f2123;
	@%p624 bra 	$L__BB3_400;
	setp.neu.f32 	%p625, %f173, 0f7F800000;
	@%p625 bra 	$L__BB3_395;
	mov.f32 	%f1869, 0f00000000;
	mul.rn.f32 	%f2122, %f156, %f1869;
	mov.b32 	%r3931, 0;
	bra.uni 	$L__BB3_400;
$L__BB3_395:
	mov.b32 	%r1000, %f156;
	shl.b32 	%r3253, %r1000, 8;
	or.b32  	%r1001, %r3253, -2147483648;
	mov.b64 	%rd1272, 0;
	mov.b32 	%r3928, 0;
	mov.u64 	%rd1270, __cudart_i2opi_f;
	mov.u64 	%rd1271, %rd44;
$L__BB3_396:
	.pragma "nounroll";
	ld.global.nc.u32 	%r3254, [%rd1270];
	mad.wide.u32 	%rd1107, %r3254, %r1001, %rd1272;
	shr.u64 	%rd1272, %rd1107, 32;
	st.local.u32 	[%rd1271], %rd1107;
	add.s32 	%r3928, %r3928, 1;
	add.s64 	%rd1271, %rd1271, 4;
	add.s64 	%rd1270, %rd1270, 4;
	setp.ne.s32 	%p626, %r3928, 6;
	@%p626 bra 	$L__BB3_396;
	shr.u32 	%r3255, %r1000, 23;
	st.local.u32 	[%rd44+24], %rd1272;
	and.b32  	%r1004, %r3255, 31;
	and.b32  	%r3256, %r3255, 224;
	add.s32 	%r3257, %r3256, -128;
	shr.u32 	%r3258, %r3257, 5;
	mul.wide.u32 	%rd1108, %r3258, 4;
	sub.s64 	%rd258, %rd44, %rd1108;
	ld.local.u32 	%r3929, [%rd258+24];
	ld.local.u32 	%r3930, [%rd258+20];
	setp.eq.s32 	%p627, %r1004, 0;
	@%p627 bra 	$L__BB3_399;
	shf.l.wrap.b32 	%r3929, %r3930, %r3929, %r1004;
	ld.local.u32 	%r3259, [%rd258+16];
	shf.l.wrap.b32 	%r3930, %r3259, %r3930, %r1004;
$L__BB3_399:
	shr.u32 	%r3260, %r3929, 30;
	shf.l.wrap.b32 	%r3261, %r3930, %r3929, 2;
	shl.b32 	%r3262, %r3930, 2;
	shr.u32 	%r3263, %r3261, 31;
	add.s32 	%r3264, %r3263, %r3260;
	neg.s32 	%r3265, %r3264;
	setp.lt.s32 	%p628, %r1000, 0;
	selp.b32 	%r3931, %r3265, %r3264, %p628;
	xor.b32  	%r3266, %r3261, %r1000;
	shr.s32 	%r3267, %r3261, 31;
	xor.b32  	%r3268, %r3267, %r3261;
	xor.b32  	%r3269, %r3267, %r3262;
	cvt.u64.u32 	%rd1109, %r3268;
	shl.b64 	%rd1110, %rd1109, 32;
	cvt.u64.u32 	%rd1111, %r3269;
	or.b64  	%rd1112, %rd1110, %rd1111;
	cvt.rn.f64.s64 	%fd156, %rd1112;
	mul.f64 	%fd157, %fd156, 0d3BF921FB54442D19;
	cvt.rn.f32.f64 	%f1867, %fd157;
	neg.f32 	%f1868, %f1867;
	setp.lt.s32 	%p629, %r3266, 0;
	selp.f32 	%f2122, %f1868, %f1867, %p629;
$L__BB3_400:
	setp.ltu.f32 	%p630, %f173, 0f47CE4780;
	mul.rn.f32 	%f1870, %f2122, %f2122;
	and.b32  	%r3271, %r3931, 1;
	setp.eq.b32 	%p631, %r3271, 1;
	selp.f32 	%f1871, 0f3F800000, %f2122, %p631;
	fma.rn.f32 	%f1872, %f1870, %f1871, 0f00000000;
	fma.rn.f32 	%f1873, %f1870, 0f37CBAC00, 0fBAB607ED;
	selp.f32 	%f1874, %f1873, 0fB94D4153, %p631;
	selp.f32 	%f1875, 0f3D2AAABB, 0f3C0885E4, %p631;
	fma.rn.f32 	%f1876, %f1874, %f1870, %f1875;
	selp.f32 	%f1877, 0fBEFFFFFF, 0fBE2AAAA8, %p631;
	fma.rn.f32 	%f1878, %f1876, %f1870, %f1877;
	fma.rn.f32 	%f1879, %f1878, %f1872, %f1871;
	and.b32  	%r3272, %r3931, 2;
	setp.eq.s32 	%p632, %r3272, 0;
	mov.f32 	%f1880, 0f00000000;
	sub.f32 	%f1881, %f1880, %f1879;
	selp.f32 	%f1882, %f1879, %f1881, %p632;
	st.global.f32 	[%rd223+12], %f1882;
	@%p630 bra 	$L__BB3_408;
	setp.neu.f32 	%p633, %f173, 0f7F800000;
	@%p633 bra 	$L__BB3_403;
	mov.f32 	%f1885, 0f00000000;
	mul.rn.f32 	%f2123, %f156, %f1885;
	mov.b32 	%r3935, 0;
	bra.uni 	$L__BB3_408;
$L__BB3_403:
	mov.b32 	%r1013, %f156;
	shl.b32 	%r3274, %r1013, 8;
	or.b32  	%r1014, %r3274, -2147483648;
	mov.b64 	%rd1275, 0;
	mov.b32 	%r3932, 0;
	mov.u64 	%rd1273, __cudart_i2opi_f;
	mov.u64 	%rd1274, %rd43;
$L__BB3_404:
	.pragma "nounroll";
	ld.global.nc.u32 	%r3275, [%rd1273];
	mad.wide.u32 	%rd1115, %r3275, %r1014, %rd1275;
	shr.u64 	%rd1275, %rd1115, 32;
	st.local.u32 	[%rd1274], %rd1115;
	add.s32 	%r3932, %r3932, 1;
	add.s64 	%rd1274, %rd1274, 4;
	add.s64 	%rd1273, %rd1273, 4;
	setp.ne.s32 	%p634, %r3932, 6;
	@%p634 bra 	$L__BB3_404;
	shr.u32 	%r3276, %r1013, 23;
	st.local.u32 	[%rd43+24], %rd1275;
	and.b32  	%r1017, %r3276, 31;
	and.b32  	%r3277, %r3276, 224;
	add.s32 	%r3278, %r3277, -128;
	shr.u32 	%r3279, %r3278, 5;
	mul.wide.u32 	%rd1116, %r3279, 4;
	sub.s64 	%rd265, %rd43, %rd1116;
	ld.local.u32 	%r3933, [%rd265+24];
	ld.local.u32 	%r3934, [%rd265+20];
	setp.eq.s32 	%p635, %r1017, 0;
	@%p635 bra 	$L__BB3_407;
	shf.l.wrap.b32 	%r3933, %r3934, %r3933, %r1017;
	ld.local.u32 	%r3280, [%rd265+16];
	shf.l.wrap.b32 	%r3934, %r3280, %r3934, %r1017;
$L__BB3_407:
	shr.u32 	%r3281, %r3933, 30;
	shf.l.wrap.b32 	%r3282, %r3934, %r3933, 2;
	shl.b32 	%r3283, %r3934, 2;
	shr.u32 	%r3284, %r3282, 31;
	add.s32 	%r3285, %r3284, %r3281;
	neg.s32 	%r3286, %r3285;
	setp.lt.s32 	%p636, %r1013, 0;
	selp.b32 	%r3935, %r3286, %r3285, %p636;
	xor.b32  	%r3287, %r3282, %r1013;
	shr.s32 	%r3288, %r3282, 31;
	xor.b32  	%r3289, %r3288, %r3282;
	xor.b32  	%r3290, %r3288, %r3283;
	cvt.u64.u32 	%rd1117, %r3289;
	shl.b64 	%rd1118, %rd1117, 32;
	cvt.u64.u32 	%rd1119, %r3290;
	or.b64  	%rd1120, %rd1118, %rd1119;
	cvt.rn.f64.s64 	%fd158, %rd1120;
	mul.f64 	%fd159, %fd158, 0d3BF921FB54442D19;
	cvt.rn.f32.f64 	%f1883, %fd159;
	neg.f32 	%f1884, %f1883;
	setp.lt.s32 	%p637, %r3287, 0;
	selp.f32 	%f2123, %f1884, %f1883, %p637;
$L__BB3_408:
	setp.ltu.f32 	%p638, %f105, 0f47CE4780;
	add.s32 	%r3292, %r3935, 1;
	mul.rn.f32 	%f1886, %f2123, %f2123;
	and.b32  	%r3293, %r3935, 1;
	setp.eq.b32 	%p639, %r3293, 1;
	selp.f32 	%f1887, %f2123, 0f3F800000, %p639;
	fma.rn.f32 	%f1888, %f1886, %f1887, 0f00000000;
	fma.rn.f32 	%f1889, %f1886, 0f37CBAC00, 0fBAB607ED;
	selp.f32 	%f1890, 0fB94D4153, %f1889, %p639;
	selp.f32 	%f1891, 0f3C0885E4, 0f3D2AAABB, %p639;
	fma.rn.f32 	%f1892, %f1890, %f1886, %f1891;
	selp.f32 	%f1893, 0fBE2AAAA8, 0fBEFFFFFF, %p639;
	fma.rn.f32 	%f1894, %f1892, %f1886, %f1893;
	fma.rn.f32 	%f1895, %f1894, %f1888, %f1887;
	and.b32  	%r3294, %r3292, 2;
	setp.eq.s32 	%p640, %r3294, 0;
	mov.f32 	%f1896, 0f00000000;
	sub.f32 	%f1897, %f1896, %f1895;
	selp.f32 	%f1898, %f1895, %f1897, %p640;
	st.global.f32 	[%rd223+16], %f1898;
	mov.f32 	%f1899, 0fC5960000;
	sub.f32 	%f180, %f1899, %f97;
	abs.f32 	%f1900, %f180;
	setp.gt.f32 	%p641, %f155, %f1900;
	selp.f32 	%f1901, %f155, %f1900, %p641;
	selp.f32 	%f1902, %f1900, %f155, %p641;
	div.rn.f32 	%f1903, %f1902, %f1901;
	mul.f32 	%f1904, %f1903, %f1903;
	fma.rn.f32 	%f1905, %f1904, 0f3B33710B, 0fBC807748;
	fma.rn.f32 	%f1906, %f1905, %f1904, 0f3D2CDAB2;
	fma.rn.f32 	%f1907, %f1906, %f1904, 0fBD992D10;
	fma.rn.f32 	%f1908, %f1907, %f1904, 0f3DD9EA6C;
	fma.rn.f32 	%f1909, %f1908, %f1904, 0fBE117CB1;
	fma.rn.f32 	%f1910, %f1909, %f1904, 0f3E4CBCE0;
	fma.rn.f32 	%f1911, %f1910, %f1904, 0fBEAAAA7D;
	mul.f32 	%f1912, %f1904, %f1911;
	fma.rn.f32 	%f1913, %f1912, %f1903, %f1903;
	neg.f32 	%f1914, %f1913;
	fma.rn.f32 	%f1915, 0f3F6EE581, 0f3FD774EB, %f1914;
	selp.f32 	%f1916, %f1915, %f1913, %p641;
	selp.f32 	%f1917, 0f3F6EE581, 0f3FEEE581, %p641;
	selp.f32 	%f1918, %f1913, %f1914, %p641;
	mov.b32 	%r3295, %f180;
	fma.rn.f32 	%f1919, %f1917, 0f3FD774EB, %f1918;
	setp.lt.s32 	%p642, %r3295, 0;
	selp.f32 	%f1920, %f1919, %f1916, %p642;
	add.f32 	%f1921, %f1900, %f155;
	setp.eq.f32 	%p643, %f1901, 0f00000000;
	selp.f32 	%f1922, 0f40490FDB, 0f00000000, %p642;
	setp.eq.f32 	%p644, %f1900, %f155;
	selp.f32 	%f1923, 0f4016CBE4, 0f3F490FDB, %p642;
	selp.f32 	%f1924, %f1923, %f1920, %p644;
	selp.f32 	%f1925, %f1922, %f1924, %p643;
	abs.f32 	%f1926, %f1921;
	setp.nan.f32 	%p645, %f1926, %f1926;
	copysign.f32 	%f1927, %f154, %f1925;
	selp.f32 	%f1928, %f1921, %f1927, %p645;
	sub.f32 	%f181, %f1928, %f95;
	mov.u32 	%r3939, %r3951;
	mov.f32 	%f2124, %f2127;
	@%p638 bra 	$L__BB3_416;
	setp.neu.f32 	%p646, %f105, 0f7F800000;
	@%p646 bra 	$L__BB3_411;
	mov.f32 	%f1931, 0f00000000;
	mul.rn.f32 	%f2124, %f103, %f1931;
	mov.b32 	%r3939, 0;
	bra.uni 	$L__BB3_416;
$L__BB3_411:
	mov.b32 	%r1026, %f103;
	shl.b32 	%r3297, %r1026, 8;
	or.b32  	%r1027, %r3297, -2147483648;
	mov.b64 	%rd1278, 0;
	mov.b32 	%r3936, 0;
	mov.u64 	%rd1276, __cudart_i2opi_f;
	mov.u64 	%rd1277, %rd42;
$L__BB3_412:
	.pragma "nounroll";
	ld.global.nc.u32 	%r3298, [%rd1276];
	mad.wide.u32 	%rd1123, %r3298, %r1027, %rd1278;
	shr.u64 	%rd1278, %rd1123, 32;
	st.local.u32 	[%rd1277], %rd1123;
	add.s32 	%r3936, %r3936, 1;
	add.s64 	%rd1277, %rd1277, 4;
	add.s64 	%rd1276, %rd1276, 4;
	setp.ne.s32 	%p647, %r3936, 6;
	@%p647 bra 	$L__BB3_412;
	shr.u32 	%r3299, %r1026, 23;
	st.local.u32 	[%rd42+24], %rd1278;
	and.b32  	%r1030, %r3299, 31;
	and.b32  	%r3300, %r3299, 224;
	add.s32 	%r3301, %r3300, -128;
	shr.u32 	%r3302, %r3301, 5;
	mul.wide.u32 	%rd1124, %r3302, 4;
	sub.s64 	%rd272, %rd42, %rd1124;
	ld.local.u32 	%r3937, [%rd272+24];
	ld.local.u32 	%r3938, [%rd272+20];
	setp.eq.s32 	%p648, %r1030, 0;
	@%p648 bra 	$L__BB3_415;
	shf.l.wrap.b32 	%r3937, %r3938, %r3937, %r1030;
	ld.local.u32 	%r3303, [%rd272+16];
	shf.l.wrap.b32 	%r3938, %r3303, %r3938, %r1030;
$L__BB3_415:
	shr.u32 	%r3304, %r3937, 30;
	shf.l.wrap.b32 	%r3305, %r3938, %r3937, 2;
	shl.b32 	%r3306, %r3938, 2;
	shr.u32 	%r3307, %r3305, 31;
	add.s32 	%r3308, %r3307, %r3304;
	neg.s32 	%r3309, %r3308;
	setp.lt.s32 	%p649, %r1026, 0;
	selp.b32 	%r3939, %r3309, %r3308, %p649;
	xor.b32  	%r3310, %r3305, %r1026;
	shr.s32 	%r3311, %r3305, 31;
	xor.b32  	%r3312, %r3311, %r3305;
	xor.b32  	%r3313, %r3311, %r3306;
	cvt.u64.u32 	%rd1125, %r3312;
	shl.b64 	%rd1126, %rd1125, 32;
	cvt.u64.u32 	%rd1127, %r3313;
	or.b64  	%rd1128, %rd1126, %rd1127;
	cvt.rn.f64.s64 	%fd160, %rd1128;
	mul.f64 	%fd161, %fd160, 0d3BF921FB54442D19;
	cvt.rn.f32.f64 	%f1929, %fd161;
	neg.f32 	%f1930, %f1929;
	setp.lt.s32 	%p650, %r3310, 0;
	selp.f32 	%f2124, %f1930, %f1929, %p650;
$L__BB3_416:
	setp.ltu.f32 	%p651, %f105, 0f47CE4780;
	add.s32 	%r3315, %r3939, 1;
	mul.rn.f32 	%f1932, %f2124, %f2124;
	and.b32  	%r3316, %r3939, 1;
	setp.eq.b32 	%p652, %r3316, 1;
	selp.f32 	%f1933, %f2124, 0f3F800000, %p652;
	fma.rn.f32 	%f1934, %f1932, %f1933, 0f00000000;
	fma.rn.f32 	%f1935, %f1932, 0f37CBAC00, 0fBAB607ED;
	selp.f32 	%f1936, 0fB94D4153, %f1935, %p652;
	selp.f32 	%f1937, 0f3C0885E4, 0f3D2AAABB, %p652;
	fma.rn.f32 	%f1938, %f1936, %f1932, %f1937;
	selp.f32 	%f1939, 0fBE2AAAA8, 0fBEFFFFFF, %p652;
	fma.rn.f32 	%f1940, %f1938, %f1932, %f1939;
	fma.rn.f32 	%f1941, %f1940, %f1934, %f1933;
	and.b32  	%r3317, %r3315, 2;
	setp.eq.s32 	%p653, %r3317, 0;
	mov.f32 	%f1942, 0f00000000;
	sub.f32 	%f1943, %f1942, %f1941;
	selp.f32 	%f185, %f1941, %f1943, %p653;
	mov.u32 	%r3943, %r3951;
	mov.f32 	%f2125, %f2127;
	@%p651 bra 	$L__BB3_424;
	setp.neu.f32 	%p654, %f105, 0f7F800000;
	@%p654 bra 	$L__BB3_419;
	mov.f32 	%f1946, 0f00000000;
	mul.rn.f32 	%f2125, %f103, %f1946;
	mov.b32 	%r3943, 0;
	bra.uni 	$L__BB3_424;
$L__BB3_419:
	mov.b32 	%r1039, %f103;
	shl.b32 	%r3319, %r1039, 8;
	or.b32  	%r1040, %r3319, -2147483648;
	mov.b64 	%rd1281, 0;
	mov.b32 	%r3940, 0;
	mov.u64 	%rd1279, __cudart_i2opi_f;
	mov.u64 	%rd1280, %rd41;
$L__BB3_420:
	.pragma "nounroll";
	ld.global.nc.u32 	%r3320, [%rd1279];
	mad.wide.u32 	%rd1131, %r3320, %r1040, %rd1281;
	shr.u64 	%rd1281, %rd1131, 32;
	st.local.u32 	[%rd1280], %rd1131;
	add.s32 	%r3940, %r3940, 1;
	add.s64 	%rd1280, %rd1280, 4;
	add.s64 	%rd1279, %rd1279, 4;
	setp.ne.s32 	%p655, %r3940, 6;
	@%p655 bra 	$L__BB3_420;
	shr.u32 	%r3321, %r1039, 23;
	st.local.u32 	[%rd41+24], %rd1281;
	and.b32  	%r1043, %r3321, 31;
	and.b32  	%r3322, %r3321, 224;
	add.s32 	%r3323, %r3322, -128;
	shr.u32 	%r3324, %r3323, 5;
	mul.wide.u32 	%rd1132, %r3324, 4;
	sub.s64 	%rd279, %rd41, %rd1132;
	ld.local.u32 	%r3941, [%rd279+24];
	ld.local.u32 	%r3942, [%rd279+20];
	setp.eq.s32 	%p656, %r1043, 0;
	@%p656 bra 	$L__BB3_423;
	shf.l.wrap.b32 	%r3941, %r3942, %r3941, %r1043;
	ld.local.u32 	%r3325, [%rd279+16];
	shf.l.wrap.b32 	%r3942, %r3325, %r3942, %r1043;
$L__BB3_423:
	shr.u32 	%r3326, %r3941, 30;
	shf.l.wrap.b32 	%r3327, %r3942, %r3941, 2;
	shl.b32 	%r3328, %r3942, 2;
	shr.u32 	%r3329, %r3327, 31;
	add.s32 	%r3330, %r3329, %r3326;
	neg.s32 	%r3331, %r3330;
	setp.lt.s32 	%p657, %r1039, 0;
	selp.b32 	%r3943, %r3331, %r3330, %p657;
	xor.b32  	%r3332, %r3327, %r1039;
	shr.s32 	%r3333, %r3327, 31;
	xor.b32  	%r3334, %r3333, %r3327;
	xor.b32  	%r3335, %r3333, %r3328;
	cvt.u64.u32 	%rd1133, %r3334;
	shl.b64 	%rd1134, %rd1133, 32;
	cvt.u64.u32 	%rd1135, %r3335;
	or.b64  	%rd1136, %rd1134, %rd1135;
	cvt.rn.f64.s64 	%fd162, %rd1136;
	mul.f64 	%fd163, %fd162, 0d3BF921FB54442D19;
	cvt.rn.f32.f64 	%f1944, %fd163;
	neg.f32 	%f1945, %f1944;
	setp.lt.s32 	%p658, %r3332, 0;
	selp.f32 	%f2125, %f1945, %f1944, %p658;
$L__BB3_424:
	setp.ltu.f32 	%p659, %f105, 0f47CE4780;
	mul.rn.f32 	%f1947, %f2125, %f2125;
	and.b32  	%r3337, %r3943, 1;
	setp.eq.b32 	%p660, %r3337, 1;
	selp.f32 	%f1948, 0f3F800000, %f2125, %p660;
	fma.rn.f32 	%f1949, %f1947, %f1948, 0f00000000;
	fma.rn.f32 	%f1950, %f1947, 0f37CBAC00, 0fBAB607ED;
	selp.f32 	%f1951, %f1950, 0fB94D4153, %p660;
	selp.f32 	%f1952, 0f3D2AAABB, 0f3C0885E4, %p660;
	fma.rn.f32 	%f1953, %f1951, %f1947, %f1952;
	selp.f32 	%f1954, 0fBEFFFFFF, 0fBE2AAAA8, %p660;
	fma.rn.f32 	%f1955, %f1953, %f1947, %f1954;
	fma.rn.f32 	%f1956, %f1955, %f1949, %f1948;
	and.b32  	%r3338, %r3943, 2;
	setp.eq.s32 	%p661, %r3338, 0;
	mov.f32 	%f1957, 0f00000000;
	sub.f32 	%f1958, %f1957, %f1956;
	selp.f32 	%f1959, %f1956, %f1958, %p661;
	mul.f32 	%f1960, %f154, %f1959;
	mul.f32 	%f1961, %f180, %f185;
	sub.f32 	%f189, %f1961, %f1960;
	mov.u32 	%r3947, %r3951;
	mov.f32 	%f2126, %f2127;
	@%p659 bra 	$L__BB3_432;
	setp.neu.f32 	%p662, %f105, 0f7F800000;
	@%p662 bra 	$L__BB3_427;
	mov.f32 	%f1964, 0f00000000;
	mul.rn.f32 	%f2126, %f103, %f1964;
	mov.b32 	%r3947, 0;
	bra.uni 	$L__BB3_432;
$L__BB3_427:
	mov.b32 	%r1052, %f103;
	shl.b32 	%r3340, %r1052, 8;
	or.b32  	%r1053, %r3340, -2147483648;
	mov.b64 	%rd1284, 0;
	mov.b32 	%r3944, 0;
	mov.u64 	%rd1282, __cudart_i2opi_f;
	mov.u64 	%rd1283, %rd40;
$L__BB3_428:
	.pragma "nounroll";
	ld.global.nc.u32 	%r3341, [%rd1282];
	mad.wide.u32 	%rd1139, %r3341, %r1053, %rd1284;
	shr.u64 	%rd1284, %rd1139, 32;
	st.local.u32 	[%rd1283], %rd1139;
	add.s32 	%r3944, %r3944, 1;
	add.s64 	%rd1283, %rd1283, 4;
	add.s64 	%rd1282, %rd1282, 4;
	setp.ne.s32 	%p663, %r3944, 6;
	@%p663 bra 	$L__BB3_428;
	shr.u32 	%r3342, %r1052, 23;
	st.local.u32 	[%rd40+24], %rd1284;
	and.b32  	%r1056, %r3342, 31;
	and.b32  	%r3343, %r3342, 224;
	add.s32 	%r3344, %r3343, -128;
	shr.u32 	%r3345, %r3344, 5;
	mul.wide.u32 	%rd1140, %r3345, 4;
	sub.s64 	%rd286, %rd40, %rd1140;
	ld.local.u32 	%r3945, [%rd286+24];
	ld.local.u32 	%r3946, [%rd286+20];
	setp.eq.s32 	%p664, %r1056, 0;
	@%p664 bra 	$L__BB3_431;
	shf.l.wrap.b32 	%r3945, %r3946, %r3945, %r1056;
	ld.local.u32 	%r3346, [%rd286+16];
	shf.l.wrap.b32 	%r3946, %r3346, %r3946, %r1056;
$L__BB3_431:
	shr.u32 	%r3347, %r3945, 30;
	shf.l.wrap.b32 	%r3348, %r3946, %r3945, 2;
	shl.b32 	%r3349, %r3946, 2;
	shr.u32 	%r3350, %r3348, 31;
	add.s32 	%r3351, %r3350, %r3347;
	neg.s32 	%r3352, %r3351;
	setp.lt.s32 	%p665, %r1052, 0;
	selp.b32 	%r3947, %r3352, %r3351, %p665;
	xor.b32  	%r3353, %r3348, %r1052;
	shr.s32 	%r3354, %r3348, 31;
	xor.b32  	%r3355, %r3354, %r3348;
	xor.b32  	%r3356, %r3354, %r3349;
	cvt.u64.u32 	%rd1141, %r3355;
	shl.b64 	%rd1142, %rd1141, 32;
	cvt.u64.u32 	%rd1143, %r3356;
	or.b64  	%rd1144, %rd1142, %rd1143;
	cvt.rn.f64.s64 	%fd164, %rd1144;
	mul.f64 	%fd165, %fd164, 0d3BF921FB54442D19;
	cvt.rn.f32.f64 	%f1962, %fd165;
	neg.f32 	%f1963, %f1962;
	setp.lt.s32 	%p666, %r3353, 0;
	selp.f32 	%f2126, %f1963, %f1962, %p666;
$L__BB3_432:
	setp.ltu.f32 	%p667, %f105, 0f47CE4780;
	mul.rn.f32 	%f1965, %f2126, %f2126;
	and.b32  	%r3358, %r3947, 1;
	setp.eq.b32 	%p668, %r3358, 1;
	selp.f32 	%f1966, 0f3F800000, %f2126, %p668;
	fma.rn.f32 	%f1967, %f1965, %f1966, 0f00000000;
	fma.rn.f32 	%f1968, %f1965, 0f37CBAC00, 0fBAB607ED;
	selp.f32 	%f1969, %f1968, 0fB94D4153, %p668;
	selp.f32 	%f1970, 0f3D2AAABB, 0f3C0885E4, %p668;
	fma.rn.f32 	%f1971, %f1969, %f1965, %f1970;
	selp.f32 	%f1972, 0fBEFFFFFF, 0fBE2AAAA8, %p668;
	fma.rn.f32 	%f1973, %f1971, %f1965, %f1972;
	fma.rn.f32 	%f1974, %f1973, %f1967, %f1966;
	and.b32  	%r3359, %r3947, 2;
	setp.eq.s32 	%p669, %r3359, 0;
	mov.f32 	%f1975, 0f00000000;
	sub.f32 	%f1976, %f1975, %f1974;
	selp.f32 	%f1977, %f1974, %f1976, %p669;
	mul.f32 	%f193, %f180, %f1977;
	@%p667 bra 	$L__BB3_440;
	setp.neu.f32 	%p670, %f105, 0f7F800000;
	@%p670 bra 	$L__BB3_435;
	mov.f32 	%f1980, 0f00000000;
	mul.rn.f32 	%f2127, %f103, %f1980;
	mov.b32 	%r3951, 0;
	bra.uni 	$L__BB3_440;
$L__BB3_435:
	mov.b32 	%r1065, %f103;
	shl.b32 	%r3361, %r1065, 8;
	or.b32  	%r1066, %r3361, -2147483648;
	mov.b64 	%rd1287, 0;
	mov.b32 	%r3948, 0;
	mov.u64 	%rd1285, __cudart_i2opi_f;
	mov.u64 	%rd1286, %rd39;
$L__BB3_436:
	.pragma "nounroll";
	ld.global.nc.u32 	%r3362, [%rd1285];
	mad.wide.u32 	%rd1147, %r3362, %r1066, %rd1287;
	shr.u64 	%rd1287, %rd1147, 32;
	st.local.u32 	[%rd1286], %rd1147;
	add.s32 	%r3948, %r3948, 1;
	add.s64 	%rd1286, %rd1286, 4;
	add.s64 	%rd1285, %rd1285, 4;
	setp.ne.s32 	%p671, %r3948, 6;
	@%p671 bra 	$L__BB3_436;
	shr.u32 	%r3363, %r1065, 23;
	st.local.u32 	[%rd39+24], %rd1287;
	and.b32  	%r1069, %r3363, 31;
	and.b32  	%r3364, %r3363, 224;
	add.s32 	%r3365, %r3364, -128;
	shr.u32 	%r3366, %r3365, 5;
	mul.wide.u32 	%rd1148, %r3366, 4;
	sub.s64 	%rd293, %rd39, %rd1148;
	ld.local.u32 	%r3949, [%rd293+24];
	ld.local.u32 	%r3950, [%rd293+20];
	setp.eq.s32 	%p672, %r1069, 0;
	@%p672 bra 	$L__BB3_439;
	shf.l.wrap.b32 	%r3949, %r3950, %r3949, %r1069;
	ld.local.u32 	%r3367, [%rd293+16];
	shf.l.wrap.b32 	%r3950, %r3367, %r3950, %r1069;
$L__BB3_439:
	shr.u32 	%r3368, %r3949, 30;
	shf.l.wrap.b32 	%r3369, %r3950, %r3949, 2;
	shl.b32 	%r3370, %r3950, 2;
	shr.u32 	%r3371, %r3369, 31;
	add.s32 	%r3372, %r3371, %r3368;
	neg.s32 	%r3373, %r3372;
	setp.lt.s32 	%p673, %r1065, 0;
	selp.b32 	%r3951, %r3373, %r3372, %p673;
	xor.b32  	%r3374, %r3369, %r1065;
	shr.s32 	%r3375, %r3369, 31;
	xor.b32  	%r3376, %r3375, %r3369;
	xor.b32  	%r3377, %r3375, %r3370;
	cvt.u64.u32 	%rd1149, %r3376;
	shl.b64 	%rd1150, %rd1149, 32;
	cvt.u64.u32 	%rd1151, %r3377;
	or.b64  	%rd1152, %rd1150, %rd1151;
	cvt.rn.f64.s64 	%fd166, %rd1152;
	mul.f64 	%fd167, %fd166, 0d3BF921FB54442D19;
	cvt.rn.f32.f64 	%f1978, %fd167;
	neg.f32 	%f1979, %f1978;
	setp.lt.s32 	%p674, %r3374, 0;
	selp.f32 	%f2127, %f1979, %f1978, %p674;
$L__BB3_440:
	add.s32 	%r3379, %r3951, 1;
	mul.rn.f32 	%f1981, %f2127, %f2127;
	and.b32  	%r3380, %r3951, 1;
	setp.eq.b32 	%p675, %r3380, 1;
	selp.f32 	%f1982, %f2127, 0f3F800000, %p675;
	fma.rn.f32 	%f1983, %f1981, %f1982, 0f00000000;
	fma.rn.f32 	%f1984, %f1981, 0f37CBAC00, 0fBAB607ED;
	selp.f32 	%f1985, 0fB94D4153, %f1984, %p675;
	selp.f32 	%f1986, 0f3C0885E4, 0f3D2AAABB, %p675;
	fma.rn.f32 	%f1987, %f1985, %f1981, %f1986;
	selp.f32 	%f1988, 0fBE2AAAA8, 0fBEFFFFFF, %p675;
	fma.rn.f32 	%f1989, %f1987, %f1981, %f1988;
	fma.rn.f32 	%f1990, %f1989, %f1983, %f1982;
	and.b32  	%r3381, %r3379, 2;
	setp.eq.s32 	%p676, %r3381, 0;
	mov.f32 	%f1991, 0f00000000;
	sub.f32 	%f1992, %f1991, %f1990;
	selp.f32 	%f1993, %f1990, %f1992, %p676;
	fma.rn.f32 	%f1994, %f154, %f1993, %f193;
	div.rn.f32 	%f1995, %f189, 0f461C4000;
	st.global.f32 	[%rd223+20], %f1995;
	div.rn.f32 	%f1996, %f1994, 0f461C4000;
	st.global.f32 	[%rd223+24], %f1996;
	mul.f32 	%f1997, %f181, 0f3F22F983;
	cvt.rni.s32.f32 	%r3959, %f1997;
	cvt.rn.f32.s32 	%f1998, %r3959;
	fma.rn.f32 	%f1999, %f1998, 0fBFC90FDA, %f181;
	fma.rn.f32 	%f2000, %f1998, 0fB3A22168, %f1999;
	fma.rn.f32 	%f2129, %f1998, 0fA7C234C5, %f2000;
	abs.f32 	%f198, %f181;
	setp.ltu.f32 	%p677, %f198, 0f47CE4780;
	mov.u32 	%r3955, %r3959;
	mov.f32 	%f2128, %f2129;
	@%p677 bra 	$L__BB3_448;
	setp.neu.f32 	%p678, %f198, 0f7F800000;
	@%p678 bra 	$L__BB3_443;
	mov.f32 	%f2003, 0f00000000;
	mul.rn.f32 	%f2128, %f181, %f2003;
	mov.b32 	%r3955, 0;
	bra.uni 	$L__BB3_448;
$L__BB3_443:
	mov.b32 	%r1079, %f181;
	shl.b32 	%r3383, %r1079, 8;
	or.b32  	%r1080, %r3383, -2147483648;
	mov.b64 	%rd1290, 0;
	mov.b32 	%r3952, 0;
	mov.u64 	%rd1288, __cudart_i2opi_f;
	mov.u64 	%rd1289, %rd38;
$L__BB3_444:
	.pragma "nounroll";
	ld.global.nc.u32 	%r3384, [%rd1288];
	mad.wide.u32 	%rd1155, %r3384, %r1080, %rd1290;
	shr.u64 	%rd1290, %rd1155, 32;
	st.local.u32 	[%rd1289], %rd1155;
	add.s32 	%r3952, %r3952, 1;
	add.s64 	%rd1289, %rd1289, 4;
	add.s64 	%rd1288, %rd1288, 4;
	setp.ne.s32 	%p679, %r3952, 6;
	@%p679 bra 	$L__BB3_444;
	shr.u32 	%r3385, %r1079, 23;
	st.local.u32 	[%rd38+24], %rd1290;
	and.b32  	%r1083, %r3385, 31;
	and.b32  	%r3386, %r3385, 224;
	add.s32 	%r3387, %r3386, -128;
	shr.u32 	%r3388, %r3387, 5;
	mul.wide.u32 	%rd1156, %r3388, 4;
	sub.s64 	%rd300, %rd38, %rd1156;
	ld.local.u32 	%r3953, [%rd300+24];
	ld.local.u32 	%r3954, [%rd300+20];
	setp.eq.s32 	%p680, %r1083, 0;
	@%p680 bra 	$L__BB3_447;
	shf.l.wrap.b32 	%r3953, %r3954, %r3953, %r1083;
	ld.local.u32 	%r3389, [%rd300+16];
	shf.l.wrap.b32 	%r3954, %r3389, %r3954, %r1083;
$L__BB3_447:
	shr.u32 	%r3390, %r3953, 30;
	shf.l.wrap.b32 	%r3391, %r3954, %r3953, 2;
	shl.b32 	%r3392, %r3954, 2;
	shr.u32 	%r3393, %r3391, 31;
	add.s32 	%r3394, %r3393, %r3390;
	neg.s32 	%r3395, %r3394;
	setp.lt.s32 	%p681, %r1079, 0;
	selp.b32 	%r3955, %r3395, %r3394, %p681;
	xor.b32  	%r3396, %r3391, %r1079;
	shr.s32 	%r3397, %r3391, 31;
	xor.b32  	%r3398, %r3397, %r3391;
	xor.b32  	%r3399, %r3397, %r3392;
	cvt.u64.u32 	%rd1157, %r3398;
	shl.b64 	%rd1158, %rd1157, 32;
	cvt.u64.u32 	%rd1159, %r3399;
	or.b64  	%rd1160, %rd1158, %rd1159;
	cvt.rn.f64.s64 	%fd168, %rd1160;
	mul.f64 	%fd169, %fd168, 0d3BF921FB54442D19;
	cvt.rn.f32.f64 	%f2001, %fd169;
	neg.f32 	%f2002, %f2001;
	setp.lt.s32 	%p682, %r3396, 0;
	selp.f32 	%f2128, %f2002, %f2001, %p682;
$L__BB3_448:
	setp.ltu.f32 	%p683, %f198, 0f47CE4780;
	mul.rn.f32 	%f2004, %f2128, %f2128;
	and.b32  	%r3401, %r3955, 1;
	setp.eq.b32 	%p684, %r3401, 1;
	selp.f32 	%f2005, 0f3F800000, %f2128, %p684;
	fma.rn.f32 	%f2006, %f2004, %f2005, 0f00000000;
	fma.rn.f32 	%f2007, %f2004, 0f37CBAC00, 0fBAB607ED;
	selp.f32 	%f2008, %f2007, 0fB94D4153, %p684;
	selp.f32 	%f2009, 0f3D2AAABB, 0f3C0885E4, %p684;
	fma.rn.f32 	%f2010, %f2008, %f2004, %f2009;
	selp.f32 	%f2011, 0fBEFFFFFF, 0fBE2AAAA8, %p684;
	fma.rn.f32 	%f2012, %f2010, %f2004, %f2011;
	fma.rn.f32 	%f2013, %f2012, %f2006, %f2005;
	and.b32  	%r3402, %r3955, 2;
	setp.eq.s32 	%p685, %r3402, 0;
	mov.f32 	%f2014, 0f00000000;
	sub.f32 	%f2015, %f2014, %f2013;
	selp.f32 	%f2016, %f2013, %f2015, %p685;
	st.global.f32 	[%rd223+28], %f2016;
	@%p683 bra 	$L__BB3_456;
	setp.neu.f32 	%p686, %f198, 0f7F800000;
	@%p686 bra 	$L__BB3_451;
	mov.f32 	%f2019, 0f00000000;
	mul.rn.f32 	%f2129, %f181, %f2019;
	mov.b32 	%r3959, 0;
	bra.uni 	$L__BB3_456;
$L__BB3_451:
	mov.b32 	%r1092, %f181;
	shl.b32 	%r3404, %r1092, 8;
	or.b32  	%r1093, %r3404, -2147483648;
	mov.b64 	%rd1293, 0;
	mov.b32 	%r3956, 0;
	mov.u64 	%rd1291, __cudart_i2opi_f;
	mov.u64 	%rd1292, %rd37;
$L__BB3_452:
	.pragma "nounroll";
	ld.global.nc.u32 	%r3405, [%rd1291];
	mad.wide.u32 	%rd1163, %r3405, %r1093, %rd1293;
	shr.u64 	%rd1293, %rd1163, 32;
	st.local.u32 	[%rd1292], %rd1163;
	add.s32 	%r3956, %r3956, 1;
	add.s64 	%rd1292, %rd1292, 4;
	add.s64 	%rd1291, %rd1291, 4;
	setp.ne.s32 	%p687, %r3956, 6;
	@%p687 bra 	$L__BB3_452;
	shr.u32 	%r3406, %r1092, 23;
	st.local.u32 	[%rd37+24], %rd1293;
	and.b32  	%r1096, %r3406, 31;
	and.b32  	%r3407, %r3406, 224;
	add.s32 	%r3408, %r3407, -128;
	shr.u32 	%r3409, %r3408, 5;
	mul.wide.u32 	%rd1164, %r3409, 4;
	sub.s64 	%rd307, %rd37, %rd1164;
	ld.local.u32 	%r3957, [%rd307+24];
	ld.local.u32 	%r3958, [%rd307+20];
	setp.eq.s32 	%p688, %r1096, 0;
	@%p688 bra 	$L__BB3_455;
	shf.l.wrap.b32 	%r3957, %r3958, %r3957, %r1096;
	ld.local.u32 	%r3410, [%rd307+16];
	shf.l.wrap.b32 	%r3958, %r3410, %r3958, %r1096;
$L__BB3_455:
	shr.u32 	%r3411, %r3957, 30;
	shf.l.wrap.b32 	%r3412, %r3958, %r3957, 2;
	shl.b32 	%r3413, %r3958, 2;
	shr.u32 	%r3414, %r3412, 31;
	add.s32 	%r3415, %r3414, %r3411;
	neg.s32 	%r3416, %r3415;
	setp.lt.s32 	%p689, %r1092, 0;
	selp.b32 	%r3959, %r3416, %r3415, %p689;
	xor.b32  	%r3417, %r3412, %r1092;
	shr.s32 	%r3418, %r3412, 31;
	xor.b32  	%r3419, %r3418, %r3412;
	xor.b32  	%r3420, %r3418, %r3413;
	cvt.u64.u32 	%rd1165, %r3419;
	shl.b64 	%rd1166, %rd1165, 32;
	cvt.u64.u32 	%rd1167, %r3420;
	or.b64  	%rd1168, %rd1166, %rd1167;
	cvt.rn.f64.s64 	%fd170, %rd1168;
	mul.f64 	%fd171, %fd170, 0d3BF921FB54442D19;
	cvt.rn.f32.f64 	%f2017, %fd171;
	neg.f32 	%f2018, %f2017;
	setp.lt.s32 	%p690, %r3417, 0;
	selp.f32 	%f2129, %f2018, %f2017, %p690;
$L__BB3_456:
	add.s32 	%r3422, %r3959, 1;
	mul.rn.f32 	%f2021, %f2129, %f2129;
	and.b32  	%r3423, %r3959, 1;
	setp.eq.b32 	%p691, %r3423, 1;
	selp.f32 	%f2022, %f2129, 0f3F800000, %p691;
	fma.rn.f32 	%f2023, %f2021, %f2022, 0f00000000;
	fma.rn.f32 	%f2024, %f2021, 0f37CBAC00, 0fBAB607ED;
	selp.f32 	%f2025, 0fB94D4153, %f2024, %p691;
	selp.f32 	%f2026, 0f3C0885E4, 0f3D2AAABB, %p691;
	fma.rn.f32 	%f2027, %f2025, %f2021, %f2026;
	selp.f32 	%f2028, 0fBE2AAAA8, 0fBEFFFFFF, %p691;
	fma.rn.f32 	%f2029, %f2027, %f2021, %f2028;
	fma.rn.f32 	%f2030, %f2029, %f2023, %f2022;
	and.b32  	%r3424, %r3422, 2;
	setp.eq.s32 	%p692, %r3424, 0;
	mov.f32 	%f2131, 0f00000000;
	sub.f32 	%f2031, %f2131, %f2030;
	selp.f32 	%f2032, %f2030, %f2031, %p692;
	st.global.f32 	[%rd223+32], %f2032;
	mul.wide.u32 	%rd1169, %r1, 4;
	add.s64 	%rd308, %rd5, %rd1169;
	ld.global.u32 	%r1105, [%rd308];
	setp.ne.s32 	%p693, %r1105, 1;
	@%p693 bra 	$L__BB3_458;
	ld.global.f32 	%f2033, [%rd3];
	add.f32 	%f2131, %f2033, 0f00000000;
$L__BB3_458:
	setp.ne.s32 	%p694, %r1105, -1;
	@%p694 bra 	$L__BB3_460;
	ld.global.f32 	%f2034, [%rd3];
	sub.f32 	%f2131, %f2131, %f2034;
$L__BB3_460:
	ld.param.u64 	%rd1197, [step_param_12];
	ld.shared.f32 	%f2035, [%r176+16];
	ld.shared.f32 	%f2036, [%r176+20];
	mov.f32 	%f2037, 0f45960000;
	sub.f32 	%f2038, %f2037, %f2035;
	mov.f32 	%f2039, 0f00000000;
	sub.f32 	%f2040, %f2039, %f2036;
	mul.f32 	%f2041, %f2040, %f2040;
	fma.rn.f32 	%f2042, %f2038, %f2038, %f2041;
	sqrt.rn.f32 	%f2043, %f2042;
	sub.f32 	%f2044, %f2037, %f96;
	sub.f32 	%f2045, %f2039, %f99;
	mul.f32 	%f2046, %f2045, %f2045;
	fma.rn.f32 	%f2047, %f2044, %f2044, %f2046;
	sqrt.rn.f32 	%f2048, %f2047;
	ld.global.f32 	%f2049, [%rd3+4];
	sub.f32 	%f2050, %f2043, %f2048;
	fma.rn.f32 	%f2051, %f2049, %f2050, %f2131;
	cvta.to.global.u64 	%rd1170, %rd1197;
	mul.wide.s32 	%rd1171, %r792, 4;
	add.s64 	%rd1172, %rd1170, %rd1171;
	st.global.f32 	[%rd1172], %f2051;
	ld.global.u32 	%r3425, [%rd6];
	cvt.rn.f32.s32 	%f2052, %r3425;
	ld.const.f32 	%f2053, [EPISODE_LENGTH];
	setp.lt.f32 	%p696, %f2053, %f2052;
	mov.pred 	%p715, -1;
	@%p696 bra 	$L__BB3_462;
	ld.global.u32 	%r3426, [%rd308];
	setp.eq.s32 	%p715, %r3426, 1;
$L__BB3_462:
	ld.param.u64 	%rd1200, [step_param_15];
	ld.param.u64 	%rd1199, [step_param_14];
	ld.param.u64 	%rd1198, [step_param_13];
	cvt.s64.s32 	%rd1173, %r792;
	selp.u16 	%rs1, 1, 0, %p715;
	cvta.to.global.u64 	%rd1174, %rd1198;
	add.s64 	%rd1175, %rd1174, %rd1173;
	st.global.u8 	[%rd1175], %rs1;
	cvta.to.global.u64 	%rd1176, %rd1199;
	add.s64 	%rd1177, %rd1176, %rd1173;
	mov.b16 	%rs2, 0;
	st.global.u8 	[%rd1177], %rs2;
	cvta.to.global.u64 	%rd1178, %rd1200;
	add.s64 	%rd1180, %rd1178, %rd1171;
	mov.b32 	%r3427, 0;
	st.global.u32 	[%rd1180], %r3427;
	bra.uni 	$L__BB3_699;
$L__BB3_463:
	setp.ge.u32 	%p224, %r4, %r40;
	@%p224 bra 	$L__BB3_699;
	mul.wide.s32 	%rd685, %r791, 4;
	add.s64 	%rd309, %rd4, %rd685;
	ld.shared.f32 	%f209, [%r67+8];
	ld.shared.f32 	%f818, [%r176];
	ld.shared.f32 	%f210, [%r67];
	sub.f32 	%f211, %f818, %f210;
	ld.shared.f32 	%f819, [%r176+4];
	ld.shared.f32 	%f212, [%r67+4];
	sub.f32 	%f213, %f819, %f212;
	abs.f32 	%f820, %f211;
	abs.f32 	%f821, %f213;
	setp.gt.f32 	%p225, %f821, %f820;
	selp.f32 	%f822, %f821, %f820, %p225;
	selp.f32 	%f823, %f820, %f821, %p225;
	div.rn.f32 	%f824, %f823, %f822;
	mul.f32 	%f825, %f824, %f824;
	fma.rn.f32 	%f826, %f825, 0f3B33710B, 0fBC807748;
	fma.rn.f32 	%f827, %f826, %f825, 0f3D2CDAB2;
	fma.rn.f32 	%f828, %f827, %f825, 0fBD992D10;
	fma.rn.f32 	%f829, %f828, %f825, 0f3DD9EA6C;
	fma.rn.f32 	%f830, %f829, %f825, 0fBE117CB1;
	fma.rn.f32 	%f831, %f830, %f825, 0f3E4CBCE0;
	fma.rn.f32 	%f832, %f831, %f825, 0fBEAAAA7D;
	mul.f32 	%f833, %f825, %f832;
	fma.rn.f32 	%f834, %f833, %f824, %f824;
	neg.f32 	%f835, %f834;
	fma.rn.f32 	%f836, 0f3F6EE581, 0f3FD774EB, %f835;
	selp.f32 	%f837, %f836, %f834, %p225;
	selp.f32 	%f838, 0f3F6EE581, 0f3FEEE581, %p225;
	selp.f32 	%f839, %f834, %f835, %p225;
	mov.b32 	%r2241, %f211;
	fma.rn.f32 	%f840, %f838, 0f3FD774EB, %f839;
	setp.lt.s32 	%p226, %r2241, 0;
	selp.f32 	%f841, %f840, %f837, %p226;
	add.f32 	%f842, %f820, %f821;
	setp.eq.f32 	%p227, %f822, 0f00000000;
	selp.f32 	%f843, 0f40490FDB, 0f00000000, %p226;
	setp.eq.f32 	%p228, %f820, %f821;
	selp.f32 	%f844, 0f4016CBE4, 0f3F490FDB, %p226;
	selp.f32 	%f845, %f844, %f841, %p228;
	selp.f32 	%f846, %f843, %f845, %p227;
	abs.f32 	%f847, %f842;
	setp.nan.f32 	%p229, %f847, %f847;
	copysign.f32 	%f848, %f213, %f846;
	selp.f32 	%f849, %f842, %f848, %p229;
	sub.f32 	%f214, %f849, %f209;
	neg.f32 	%f215, %f209;
	mul.f32 	%f850, %f209, 0fBF22F983;
	cvt.rni.s32.f32 	%r4073, %f850;
	cvt.rn.f32.s32 	%f851, %r4073;
	fma.rn.f32 	%f852, %f851, 0fBFC90FDA, %f215;
	fma.rn.f32 	%f853, %f851, 0fB3A22168, %f852;
	fma.rn.f32 	%f2159, %f851, 0fA7C234C5, %f853;
	abs.f32 	%f217, %f215;
	setp.ltu.f32 	%p230, %f217, 0f47CE4780;
	mov.u32 	%r3963, %r4073;
	mov.f32 	%f2132, %f2159;
	@%p230 bra 	$L__BB3_472;
	setp.neu.f32 	%p231, %f217, 0f7F800000;
	@%p231 bra 	$L__BB3_467;
	mov.f32 	%f856, 0f00000000;
	mul.rn.f32 	%f2132, %f215, %f856;
	mov.b32 	%r3963, 0;
	bra.uni 	$L__BB3_472;
$L__BB3_467:
	mov.b32 	%r1107, %f215;
	shl.b32 	%r2243, %r1107, 8;
	or.b32  	%r1108, %r2243, -2147483648;
	mov.b64 	%rd1296, 0;
	mov.b32 	%r3960, 0;
	mov.u64 	%rd1294, __cudart_i2opi_f;
	mov.u64 	%rd1295, %rd36;
$L__BB3_468:
	.pragma "nounroll";
	ld.global.nc.u32 	%r2244, [%rd1294];
	mad.wide.u32 	%rd688, %r2244, %r1108, %rd1296;
	shr.u64 	%rd1296, %rd688, 32;
	st.local.u32 	[%rd1295], %rd688;
	add.s32 	%r3960, %r3960, 1;
	add.s64 	%rd1295, %rd1295, 4;
	add.s64 	%rd1294, %rd1294, 4;
	setp.ne.s32 	%p232, %r3960, 6;
	@%p232 bra 	$L__BB3_468;
	shr.u32 	%r2245, %r1107, 23;
	st.local.u32 	[%rd36+24], %rd1296;
	and.b32  	%r1111, %r2245, 31;
	and.b32  	%r2246, %r2245, 224;
	add.s32 	%r2247, %r2246, -128;
	shr.u32 	%r2248, %r2247, 5;
	mul.wide.u32 	%rd689, %r2248, 4;
	sub.s64 	%rd316, %rd36, %rd689;
	ld.local.u32 	%r3961, [%rd316+24];
	ld.local.u32 	%r3962, [%rd316+20];
	setp.eq.s32 	%p233, %r1111, 0;
	@%p233 bra 	$L__BB3_471;
	shf.l.wrap.b32 	%r3961, %r3962, %r3961, %r1111;
	ld.local.u32 	%r2249, [%rd316+16];
	shf.l.wrap.b32 	%r3962, %r2249, %r3962, %r1111;
$L__BB3_471:
	shr.u32 	%r2250, %r3961, 30;
	shf.l.wrap.b32 	%r2251, %r3962, %r3961, 2;
	shl.b32 	%r2252, %r3962, 2;
	shr.u32 	%r2253, %r2251, 31;
	add.s32 	%r2254, %r2253, %r2250;
	neg.s32 	%r2255, %r2254;
	setp.lt.s32 	%p234, %r1107, 0;
	selp.b32 	%r3963, %r2255, %r2254, %p234;
	xor.b32  	%r2256, %r2251, %r1107;
	shr.s32 	%r2257, %r2251, 31;
	xor.b32  	%r2258, %r2257, %r2251;
	xor.b32  	%r2259, %r2257, %r2252;
	cvt.u64.u32 	%rd690, %r2258;
	shl.b64 	%rd691, %rd690, 32;
	cvt.u64.u32 	%rd692, %r2259;
	or.b64  	%rd693, %rd691, %rd692;
	cvt.rn.f64.s64 	%fd64, %rd693;
	mul.f64 	%fd65, %fd64, 0d3BF921FB54442D19;
	cvt.rn.f32.f64 	%f854, %fd65;
	neg.f32 	%f855, %f854;
	setp.lt.s32 	%p235, %r2256, 0;
	selp.f32 	%f2132, %f855, %f854, %p235;
$L__BB3_472:
	setp.ltu.f32 	%p236, %f217, 0f47CE4780;
	add.s32 	%r2261, %r3963, 1;
	mul.rn.f32 	%f857, %f2132, %f2132;
	and.b32  	%r2262, %r3963, 1;
	setp.eq.b32 	%p237, %r2262, 1;
	selp.f32 	%f858, %f2132, 0f3F800000, %p237;
	fma.rn.f32 	%f859, %f857, %f858, 0f00000000;
	fma.rn.f32 	%f860, %f857, 0f37CBAC00, 0fBAB607ED;
	selp.f32 	%f861, 0fB94D4153, %f860, %p237;
	selp.f32 	%f862, 0f3C0885E4, 0f3D2AAABB, %p237;
	fma.rn.f32 	%f863, %f861, %f857, %f862;
	selp.f32 	%f864, 0fBE2AAAA8, 0fBEFFFFFF, %p237;
	fma.rn.f32 	%f865, %f863, %f857, %f864;
	fma.rn.f32 	%f866, %f865, %f859, %f858;
	and.b32  	%r2263, %r2261, 2;
	setp.eq.s32 	%p238, %r2263, 0;
	mov.f32 	%f867, 0f00000000;
	sub.f32 	%f868, %f867, %f866;
	selp.f32 	%f221, %f866, %f868, %p238;
	mov.u32 	%r3967, %r4073;
	mov.f32 	%f2133, %f2159;
	@%p236 bra 	$L__BB3_480;
	setp.neu.f32 	%p239, %f217, 0f7F800000;
	@%p239 bra 	$L__BB3_475;
	mov.f32 	%f871, 0f00000000;
	mul.rn.f32 	%f2133, %f215, %f871;
	mov.b32 	%r3967, 0;
	bra.uni 	$L__BB3_480;
$L__BB3_475:
	mov.b32 	%r1120, %f215;
	shl.b32 	%r2265, %r1120, 8;
	or.b32  	%r1121, %r2265, -2147483648;
	mov.b64 	%rd1299, 0;
	mov.b32 	%r3964, 0;
	mov.u64 	%rd1297, __cudart_i2opi_f;
	mov.u64 	%rd1298, %rd35;
$L__BB3_476:
	.pragma "nounroll";
	ld.global.nc.u32 	%r2266, [%rd1297];
	mad.wide.u32 	%rd696, %r2266, %r1121, %rd1299;
	shr.u64 	%rd1299, %rd696, 32;
	st.local.u32 	[%rd1298], %rd696;
	add.s32 	%r3964, %r3964, 1;
	add.s64 	%rd1298, %rd1298, 4;
	add.s64 	%rd1297, %rd1297, 4;
	setp.ne.s32 	%p240, %r3964, 6;
	@%p240 bra 	$L__BB3_476;
	shr.u32 	%r2267, %r1120, 23;
	st.local.u32 	[%rd35+24], %rd1299;
	and.b32  	%r1124, %r2267, 31;
	and.b32  	%r2268, %r2267, 224;
	add.s32 	%r2269, %r2268, -128;
	shr.u32 	%r2270, %r2269, 5;
	mul.wide.u32 	%rd697, %r2270, 4;
	sub.s64 	%rd323, %rd35, %rd697;
	ld.local.u32 	%r3965, [%rd323+24];
	ld.local.u32 	%r3966, [%rd323+20];
	setp.eq.s32 	%p241, %r1124, 0;
	@%p241 bra 	$L__BB3_479;
	shf.l.wrap.b32 	%r3965, %r3966, %r3965, %r1124;
	ld.local.u32 	%r2271, [%rd323+16];
	shf.l.wrap.b32 	%r3966, %r2271, %r3966, %r1124;
$L__BB3_479:
	shr.u32 	%r2272, %r3965, 30;
	shf.l.wrap.b32 	%r2273, %r3966, %r3965, 2;
	shl.b32 	%r2274, %r3966, 2;
	shr.u32 	%r2275, %r2273, 31;
	add.s32 	%r2276, %r2275, %r2272;
	neg.s32 	%r2277, %r2276;
	setp.lt.s32 	%p242, %r1120, 0;
	selp.b32 	%r3967, %r2277, %r2276, %p242;
	xor.b32  	%r2278, %r2273, %r1120;
	shr.s32 	%r2279, %r2273, 31;
	xor.b32  	%r2280, %r2279, %r2273;
	xor.b32  	%r2281, %r2279, %r2274;
	cvt.u64.u32 	%rd698, %r2280;
	shl.b64 	%rd699, %rd698, 32;
	cvt.u64.u32 	%rd700, %r2281;
	or.b64  	%rd701, %rd699, %rd700;
	cvt.rn.f64.s64 	%fd66, %rd701;
	mul.f64 	%fd67, %fd66, 0d3BF921FB54442D19;
	cvt.rn.f32.f64 	%f869, %fd67;
	neg.f32 	%f870, %f869;
	setp.lt.s32 	%p243, %r2278, 0;
	selp.f32 	%f2133, %f870, %f869, %p243;
$L__BB3_480:
	setp.ltu.f32 	%p244, %f217, 0f47CE4780;
	mul.rn.f32 	%f872, %f2133, %f2133;
	and.b32  	%r2283, %r3967, 1;
	setp.eq.b32 	%p245, %r2283, 1;
	selp.f32 	%f873, 0f3F800000, %f2133, %p245;
	fma.rn.f32 	%f874, %f872, %f873, 0f00000000;
	fma.rn.f32 	%f875, %f872, 0f37CBAC00, 0fBAB607ED;
	selp.f32 	%f876, %f875, 0fB94D4153, %p245;
	selp.f32 	%f877, 0f3D2AAABB, 0f3C0885E4, %p245;
	fma.rn.f32 	%f878, %f876, %f872, %f877;
	selp.f32 	%f879, 0fBEFFFFFF, 0fBE2AAAA8, %p245;
	fma.rn.f32 	%f880, %f878, %f872, %f879;
	fma.rn.f32 	%f881, %f880, %f874, %f873;
	and.b32  	%r2284, %r3967, 2;
	setp.eq.s32 	%p246, %r2284, 0;
	mov.f32 	%f882, 0f00000000;
	sub.f32 	%f883, %f882, %f881;
	selp.f32 	%f884, %f881, %f883, %p246;
	mul.f32 	%f885, %f213, %f884;
	mul.f32 	%f886, %f211, %f221;
	sub.f32 	%f225, %f886, %f885;
	mov.u32 	%r3971, %r4073;
	mov.f32 	%f2134, %f2159;
	@%p244 bra 	$L__BB3_488;
	setp.neu.f32 	%p247, %f217, 0f7F800000;
	@%p247 bra 	$L__BB3_483;
	mov.f32 	%f889, 0f00000000;
	mul.rn.f32 	%f2134, %f215, %f889;
	mov.b32 	%r3971, 0;
	bra.uni 	$L__BB3_488;
$L__BB3_483:
	mov.b32 	%r1133, %f215;
	shl.b32 	%r2286, %r1133, 8;
	or.b32  	%r1134, %r2286, -2147483648;
	mov.b64 	%rd1302, 0;
	mov.b32 	%r3968, 0;
	mov.u64 	%rd1300, __cudart_i2opi_f;
	mov.u64 	%rd1301, %rd34;
$L__BB3_484:
	.pragma "nounroll";
	ld.global.nc.u32 	%r2287, [%rd1300];
	mad.wide.u32 	%rd704, %r2287, %r1134, %rd1302;
	shr.u64 	%rd1302, %rd704, 32;
	st.local.u32 	[%rd1301], %rd704;
	add.s32 	%r3968, %r3968, 1;
	add.s64 	%rd1301, %rd1301, 4;
	add.s64 	%rd1300, %rd1300, 4;
	setp.ne.s32 	%p248, %r3968, 6;
	@%p248 bra 	$L__BB3_484;
	shr.u32 	%r2288, %r1133, 23;
	st.local.u32 	[%rd34+24], %rd1302;
	and.b32  	%r1137, %r2288, 31;
	and.b32  	%r2289, %r2288, 224;
	add.s32 	%r2290, %r2289, -128;
	shr.u32 	%r2291, %r2290, 5;
	mul.wide.u32 	%rd705, %r2291, 4;
	sub.s64 	%rd330, %rd34, %rd705;
	ld.local.u32 	%r3969, [%rd330+24];
	ld.local.u32 	%r3970, [%rd330+20];
	setp.eq.s32 	%p249, %r1137, 0;
	@%p249 bra 	$L__BB3_487;
	shf.l.wrap.b32 	%r3969, %r3970, %r3969, %r1137;
	ld.local.u32 	%r2292, [%rd330+16];
	shf.l.wrap.b32 	%r3970, %r2292, %r3970, %r1137;
$L__BB3_487:
	shr.u32 	%r2293, %r3969, 30;
	shf.l.wrap.b32 	%r2294, %r3970, %r3969, 2;
	shl.b32 	%r2295, %r3970, 2;
	shr.u32 	%r2296, %r2294, 31;
	add.s32 	%r2297, %r2296, %r2293;
	neg.s32 	%r2298, %r2297;
	setp.lt.s32 	%p250, %r1133, 0;
	selp.b32 	%r3971, %r2298, %r2297, %p250;
	xor.b32  	%r2299, %r2294, %r1133;
	shr.s32 	%r2300, %r2294, 31;
	xor.b32  	%r2301, %r2300, %r2294;
	xor.b32  	%r2302, %r2300, %r2295;
	cvt.u64.u32 	%rd706, %r2301;
	shl.b64 	%rd707, %rd706, 32;
	cvt.u64.u32 	%rd708, %r2302;
	or.b64  	%rd709, %rd707, %rd708;
	cvt.rn.f64.s64 	%fd68, %rd709;
	mul.f64 	%fd69, %fd68, 0d3BF921FB54442D19;
	cvt.rn.f32.f64 	%f887, %fd69;
	neg.f32 	%f888, %f887;
	setp.lt.s32 	%p251, %r2299, 0;
	selp.f32 	%f2134, %f888, %f887, %p251;
$L__BB3_488:
	setp.ltu.f32 	%p252, %f217, 0f47CE4780;
	mul.rn.f32 	%f890, %f2134, %f2134;
	and.b32  	%r2304, %r3971, 1;
	setp.eq.b32 	%p253, %r2304, 1;
	selp.f32 	%f891, 0f3F800000, %f2134, %p253;
	fma.rn.f32 	%f892, %f890, %f891, 0f00000000;
	fma.rn.f32 	%f893, %f890, 0f37CBAC00, 0fBAB607ED;
	selp.f32 	%f894, %f893, 0fB94D4153, %p253;
	selp.f32 	%f895, 0f3D2AAABB, 0f3C0885E4, %p253;
	fma.rn.f32 	%f896, %f894, %f890, %f895;
	selp.f32 	%f897, 0fBEFFFFFF, 0fBE2AAAA8, %p253;
	fma.rn.f32 	%f898, %f896, %f890, %f897;
	fma.rn.f32 	%f899, %f898, %f892, %f891;
	and.b32  	%r2305, %r3971, 2;
	setp.eq.s32 	%p254, %r2305, 0;
	mov.f32 	%f900, 0f00000000;
	sub.f32 	%f901, %f900, %f899;
	selp.f32 	%f902, %f899, %f901, %p254;
	mul.f32 	%f229, %f211, %f902;
	mov.u32 	%r3975, %r4073;
	mov.f32 	%f2135, %f2159;
	@%p252 bra 	$L__BB3_496;
	setp.neu.f32 	%p255, %f217, 0f7F800000;
	@%p255 bra 	$L__BB3_491;
	mov.f32 	%f905, 0f00000000;
	mul.rn.f32 	%f2135, %f215, %f905;
	mov.b32 	%r3975, 0;
	bra.uni 	$L__BB3_496;
$L__BB3_491:
	mov.b32 	%r1146, %f215;
	shl.b32 	%r2307, %r1146, 8;
	or.b32  	%r1147, %r2307, -2147483648;
	mov.b64 	%rd1305, 0;
	mov.b32 	%r3972, 0;
	mov.u64 	%rd1303, __cudart_i2opi_f;
	mov.u64 	%rd1304, %rd33;
$L__BB3_492:
	.pragma "nounroll";
	ld.global.nc.u32 	%r2308, [%rd1303];
	mad.wide.u32 	%rd712, %r2308, %r1147, %rd1305;
	shr.u64 	%rd1305, %rd712, 32;
	st.local.u32 	[%rd1304], %rd712;
	add.s32 	%r3972, %r3972, 1;
	add.s64 	%rd1304, %rd1304, 4;
	add.s64 	%rd1303, %rd1303, 4;
	setp.ne.s32 	%p256, %r3972, 6;
	@%p256 bra 	$L__BB3_492;
	shr.u32 	%r2309, %r1146, 23;
	st.local.u32 	[%rd33+24], %rd1305;
	and.b32  	%r1150, %r2309, 31;
	and.b32  	%r2310, %r2309, 224;
	add.s32 	%r2311, %r2310, -128;
	shr.u32 	%r2312, %r2311, 5;
	mul.wide.u32 	%rd713, %r2312, 4;
	sub.s64 	%rd337, %rd33, %rd713;
	ld.local.u32 	%r3973, [%rd337+24];
	ld.local.u32 	%r3974, [%rd337+20];
	setp.eq.s32 	%p257, %r1150, 0;
	@%p257 bra 	$L__BB3_495;
	shf.l.wrap.b32 	%r3973, %r3974, %r3973, %r1150;
	ld.local.u32 	%r2313, [%rd337+16];
	shf.l.wrap.b32 	%r3974, %r2313, %r3974, %r1150;
$L__BB3_495:
	shr.u32 	%r2314, %r3973, 30;
	shf.l.wrap.b32 	%r2315, %r3974, %r3973, 2;
	shl.b32 	%r2316, %r3974, 2;
	shr.u32 	%r2317, %r2315, 31;
	add.s32 	%r2318, %r2317, %r2314;
	neg.s32 	%r2319, %r2318;
	setp.lt.s32 	%p258, %r1146, 0;
	selp.b32 	%r3975, %r2319, %r2318, %p258;
	xor.b32  	%r2320, %r2315, %r1146;
	shr.s32 	%r2321, %r2315, 31;
	xor.b32  	%r2322, %r2321, %r2315;
	xor.b32  	%r2323, %r2321, %r2316;
	cvt.u64.u32 	%rd714, %r2322;
	shl.b64 	%rd715, %rd714, 32;
	cvt.u64.u32 	%rd716, %r2323;
	or.b64  	%rd717, %rd715, %rd716;
	cvt.rn.f64.s64 	%fd70, %rd717;
	mul.f64 	%fd71, %fd70, 0d3BF921FB54442D19;
	cvt.rn.f32.f64 	%f903, %fd71;
	neg.f32 	%f904, %f903;
	setp.lt.s32 	%p259, %r2320, 0;
	selp.f32 	%f2135, %f904, %f903, %p259;
$L__BB3_496:
	add.s32 	%r2325, %r3975, 1;
	mul.rn.f32 	%f906, %f2135, %f2135;
	and.b32  	%r2326, %r3975, 1;
	setp.eq.b32 	%p260, %r2326, 1;
	selp.f32 	%f907, %f2135, 0f3F800000, %p260;
	fma.rn.f32 	%f908, %f906, %f907, 0f00000000;
	fma.rn.f32 	%f909, %f906, 0f37CBAC00, 0fBAB607ED;
	selp.f32 	%f910, 0fB94D4153, %f909, %p260;
	selp.f32 	%f911, 0f3C0885E4, 0f3D2AAABB, %p260;
	fma.rn.f32 	%f912, %f910, %f906, %f911;
	selp.f32 	%f913, 0fBE2AAAA8, 0fBEFFFFFF, %p260;
	fma.rn.f32 	%f914, %f912, %f906, %f913;
	fma.rn.f32 	%f915, %f914, %f908, %f907;
	and.b32  	%r2327, %r2325, 2;
	setp.eq.s32 	%p261, %r2327, 0;
	mov.f32 	%f916, 0f00000000;
	sub.f32 	%f917, %f916, %f915;
	selp.f32 	%f918, %f915, %f917, %p261;
	fma.rn.f32 	%f919, %f213, %f918, %f229;
	div.rn.f32 	%f920, %f225, 0f461C4000;
	st.global.f32 	[%rd309], %f920;
	div.rn.f32 	%f921, %f919, 0f461C4000;
	st.global.f32 	[%rd309+4], %f921;
	mul.f32 	%f922, %f214, 0f3F22F983;
	cvt.rni.s32.f32 	%r3983, %f922;
	cvt.rn.f32.s32 	%f923, %r3983;
	fma.rn.f32 	%f924, %f923, 0fBFC90FDA, %f214;
	fma.rn.f32 	%f925, %f923, 0fB3A22168, %f924;
	fma.rn.f32 	%f2137, %f923, 0fA7C234C5, %f925;
	abs.f32 	%f234, %f214;
	setp.ltu.f32 	%p262, %f234, 0f47CE4780;
	mov.u32 	%r3979, %r3983;
	mov.f32 	%f2136, %f2137;
	@%p262 bra 	$L__BB3_504;
	setp.neu.f32 	%p263, %f234, 0f7F800000;
	@%p263 bra 	$L__BB3_499;
	mov.f32 	%f928, 0f00000000;
	mul.rn.f32 	%f2136, %f214, %f928;
	mov.b32 	%r3979, 0;
	bra.uni 	$L__BB3_504;
$L__BB3_499:
	mov.b32 	%r1160, %f214;
	shl.b32 	%r2329, %r1160, 8;
	or.b32  	%r1161, %r2329, -2147483648;
	mov.b64 	%rd1308, 0;
	mov.b32 	%r3976, 0;
	mov.u64 	%rd1306, __cudart_i2opi_f;
	mov.u64 	%rd1307, %rd32;
$L__BB3_500:
	.pragma "nounroll";
	ld.global.nc.u32 	%r2330, [%rd1306];
	mad.wide.u32 	%rd720, %r2330, %r1161, %rd1308;
	shr.u64 	%rd1308, %rd720, 32;
	st.local.u32 	[%rd1307], %rd720;
	add.s32 	%r3976, %r3976, 1;
	add.s64 	%rd1307, %rd1307, 4;
	add.s64 	%rd1306, %rd1306, 4;
	setp.ne.s32 	%p264, %r3976, 6;
	@%p264 bra 	$L__BB3_500;
	shr.u32 	%r2331, %r1160, 23;
	st.local.u32 	[%rd32+24], %rd1308;
	and.b32  	%r1164, %r2331, 31;
	and.b32  	%r2332, %r2331, 224;
	add.s32 	%r2333, %r2332, -128;
	shr.u32 	%r2334, %r2333, 5;
	mul.wide.u32 	%rd721, %r2334, 4;
	sub.s64 	%rd344, %rd32, %rd721;
	ld.local.u32 	%r3977, [%rd344+24];
	ld.local.u32 	%r3978, [%rd344+20];
	setp.eq.s32 	%p265, %r1164, 0;
	@%p265 bra 	$L__BB3_503;
	shf.l.wrap.b32 	%r3977, %r3978, %r3977, %r1164;
	ld.local.u32 	%r2335, [%rd344+16];
	shf.l.wrap.b32 	%r3978, %r2335, %r3978, %r1164;
$L__BB3_503:
	shr.u32 	%r2336, %r3977, 30;
	shf.l.wrap.b32 	%r2337, %r3978, %r3977, 2;
	shl.b32 	%r2338, %r3978, 2;
	shr.u32 	%r2339, %r2337, 31;
	add.s32 	%r2340, %r2339, %r2336;
	neg.s32 	%r2341, %r2340;
	setp.lt.s32 	%p266, %r1160, 0;
	selp.b32 	%r3979, %r2341, %r2340, %p266;
	xor.b32  	%r2342, %r2337, %r1160;
	shr.s32 	%r2343, %r2337, 31;
	xor.b32  	%r2344, %r2343, %r2337;
	xor.b32  	%r2345, %r2343, %r2338;
	cvt.u64.u32 	%rd722, %r2344;
	shl.b64 	%rd723, %rd722, 32;
	cvt.u64.u32 	%rd724, %r2345;
	or.b64  	%rd725, %rd723, %rd724;
	cvt.rn.f64.s64 	%fd72, %rd725;
	mul.f64 	%fd73, %fd72, 0d3BF921FB54442D19;
	cvt.rn.f32.f64 	%f926, %fd73;
	neg.f32 	%f927, %f926;
	setp.lt.s32 	%p267, %r2342, 0;
	selp.f32 	%f2136, %f927, %f926, %p267;
$L__BB3_504:
	setp.ltu.f32 	%p268, %f234, 0f47CE4780;
	mul.rn.f32 	%f929, %f2136, %f2136;
	and.b32  	%r2347, %r3979, 1;
	setp.eq.b32 	%p269, %r2347, 1;
	selp.f32 	%f930, 0f3F800000, %f2136, %p269;
	fma.rn.f32 	%f931, %f929, %f930, 0f00000000;
	fma.rn.f32 	%f932, %f929, 0f37CBAC00, 0fBAB607ED;
	selp.f32 	%f933, %f932, 0fB94D4153, %p269;
	selp.f32 	%f934, 0f3D2AAABB, 0f3C0885E4, %p269;
	fma.rn.f32 	%f935, %f933, %f929, %f934;
	selp.f32 	%f936, 0fBEFFFFFF, 0fBE2AAAA8, %p269;
	fma.rn.f32 	%f937, %f935, %f929, %f936;
	fma.rn.f32 	%f938, %f937, %f931, %f930;
	and.b32  	%r2348, %r3979, 2;
	setp.eq.s32 	%p270, %r2348, 0;
	mov.f32 	%f939, 0f00000000;
	sub.f32 	%f940, %f939, %f938;
	selp.f32 	%f941, %f938, %f940, %p270;
	st.global.f32 	[%rd309+8], %f941;
	@%p268 bra 	$L__BB3_512;
	setp.neu.f32 	%p271, %f234, 0f7F800000;
	@%p271 bra 	$L__BB3_507;
	mov.f32 	%f944, 0f00000000;
	mul.rn.f32 	%f2137, %f214, %f944;
	mov.b32 	%r3983, 0;
	bra.uni 	$L__BB3_512;
$L__BB3_507:
	mov.b32 	%r1173, %f214;
	shl.b32 	%r2350, %r1173, 8;
	or.b32  	%r1174, %r2350, -2147483648;
	mov.b64 	%rd1309, 0;
	mov.b32 	%r3980, 0;
	mov.u64 	%rd728, __cudart_i2opi_f;
$L__BB3_508:
	.pragma "nounroll";
	mul.wide.u32 	%rd727, %r3980, 4;
	add.s64 	%rd729, %rd728, %rd727;
	ld.global.nc.u32 	%r2351, [%rd729];
	mad.wide.u32 	%rd730, %r2351, %r1174, %rd1309;
	shr.u64 	%rd1309, %rd730, 32;
	add.s64 	%rd731, %rd31, %rd727;
	st.local.u32 	[%rd731], %rd730;
	add.s32 	%r3980, %r3980, 1;
	setp.ne.s32 	%p272, %r3980, 6;
	@%p272 bra 	$L__BB3_508;
	shr.u32 	%r2352, %r1173, 23;
	st.local.u32 	[%rd31+24], %rd1309;
	and.b32  	%r1177, %r2352, 31;
	and.b32  	%r2353, %r2352, 224;
	add.s32 	%r2354, %r2353, -128;
	shr.u32 	%r2355, %r2354, 5;
	mul.wide.u32 	%rd732, %r2355, 4;
	sub.s64 	%rd347, %rd31, %rd732;
	ld.local.u32 	%r3981, [%rd347+24];
	ld.local.u32 	%r3982, [%rd347+20];
	setp.eq.s32 	%p273, %r1177, 0;
	@%p273 bra 	$L__BB3_511;
	shf.l.wrap.b32 	%r3981, %r3982, %r3981, %r1177;
	ld.local.u32 	%r2356, [%rd347+16];
	shf.l.wrap.b32 	%r3982, %r2356, %r3982, %r1177;
$L__BB3_511:
	shr.u32 	%r2357, %r3981, 30;
	shf.l.wrap.b32 	%r2358, %r3982, %r3981, 2;
	shl.b32 	%r2359, %r3982, 2;
	shr.u32 	%r2360, %r2358, 31;
	add.s32 	%r2361, %r2360, %r2357;
	neg.s32 	%r2362, %r2361;
	setp.lt.s32 	%p274, %r1173, 0;
	selp.b32 	%r3983, %r2362, %r2361, %p274;
	xor.b32  	%r2363, %r2358, %r1173;
	shr.s32 	%r2364, %r2358, 31;
	xor.b32  	%r2365, %r2364, %r2358;
	xor.b32  	%r2366, %r2364, %r2359;
	cvt.u64.u32 	%rd733, %r2365;
	shl.b64 	%rd734, %rd733, 32;
	cvt.u64.u32 	%rd735, %r2366;
	or.b64  	%rd736, %rd734, %rd735;
	cvt.rn.f64.s64 	%fd74, %rd736;
	mul.f64 	%fd75, %fd74, 0d3BF921FB54442D19;
	cvt.rn.f32.f64 	%f942, %fd75;
	neg.f32 	%f943, %f942;
	setp.lt.s32 	%p275, %r2363, 0;
	selp.f32 	%f2137, %f943, %f942, %p275;
$L__BB3_512:
	ld.param.u32 	%r3492, [step_param_7];
	add.s32 	%r2368, %r3983, 1;
	mul.rn.f32 	%f945, %f2137, %f2137;
	and.b32  	%r2369, %r3983, 1;
	setp.eq.b32 	%p276, %r2369, 1;
	selp.f32 	%f946, %f2137, 0f3F800000, %p276;
	fma.rn.f32 	%f947, %f945, %f946, 0f00000000;
	fma.rn.f32 	%f948, %f945, 0f37CBAC00, 0fBAB607ED;
	selp.f32 	%f949, 0fB94D4153, %f948, %p276;
	selp.f32 	%f950, 0f3C0885E4, 0f3D2AAABB, %p276;
	fma.rn.f32 	%f951, %f949, %f945, %f950;
	selp.f32 	%f952, 0fBE2AAAA8, 0fBEFFFFFF, %p276;
	fma.rn.f32 	%f953, %f951, %f945, %f952;
	fma.rn.f32 	%f954, %f953, %f947, %f946;
	and.b32  	%r2370, %r2368, 2;
	setp.eq.s32 	%p277, %r2370, 0;
	mov.f32 	%f955, 0f00000000;
	sub.f32 	%f956, %f955, %f954;
	selp.f32 	%f957, %f954, %f956, %p277;
	st.global.f32 	[%rd309+12], %f957;
	mov.b32 	%r2371, -1082130432;
	st.global.u32 	[%rd309+16], %r2371;
	setp.ge.u32 	%p278, %r3492, %r9;
	@%p278 bra 	$L__BB3_542;
	ld.param.u32 	%r3984, [step_param_7];
	mov.b32 	%r1186, %f215;
	shr.u32 	%r2372, %r1186, 23;
	and.b32  	%r2373, %r2372, 224;
	add.s32 	%r2374, %r2373, -128;
	shl.b32 	%r2375, %r1186, 8;
	or.b32  	%r1187, %r2375, -2147483648;
	shr.u32 	%r2376, %r2374, 5;
	and.b32  	%r1188, %r2372, 31;
	mul.wide.u32 	%rd737, %r2376, 4;
	sub.s64 	%rd348, %rd30, %rd737;
	sub.s32 	%r1189, 32, %r1188;
	mov.f32 	%f958, 0f00000000;
	mul.rn.f32 	%f241, %f215, %f958;
	sub.s64 	%rd349, %rd29, %rd737;
	sub.s64 	%rd350, %rd28, %rd737;
	sub.s64 	%rd351, %rd27, %rd737;
$L__BB3_514:
	setp.eq.s32 	%p279, %r3984, %r4;
	@%p279 bra 	$L__BB3_586;
	ld.param.u32 	%r3470, [step_param_1];
	setp.eq.f32 	%p280, %f217, 0f7F800000;
	setp.ltu.f32 	%p281, %f217, 0f47CE4780;
	mul.lo.s32 	%r2377, %r3984, %r3470;
	shl.b32 	%r2378, %r2377, 2;
	mov.u32 	%r2379, sh_mem;
	add.s32 	%r2380, %r2379, %r2378;
	ld.shared.f32 	%f959, [%r2380];
	sub.f32 	%f243, %f959, %f210;
	ld.shared.f32 	%f960, [%r2380+4];
	sub.f32 	%f244, %f960, %f212;
	abs.f32 	%f961, %f243;
	abs.f32 	%f962, %f244;
	setp.gt.f32 	%p282, %f962, %f961;
	selp.f32 	%f963, %f962, %f961, %p282;
	selp.f32 	%f964, %f961, %f962, %p282;
	div.rn.f32 	%f965, %f964, %f963;
	mul.f32 	%f966, %f965, %f965;
	fma.rn.f32 	%f967, %f966, 0f3B33710B, 0fBC807748;
	fma.rn.f32 	%f968, %f967, %f966, 0f3D2CDAB2;
	fma.rn.f32 	%f969, %f968, %f966, 0fBD992D10;
	fma.rn.f32 	%f970, %f969, %f966, 0f3DD9EA6C;
	fma.rn.f32 	%f971, %f970, %f966, 0fBE117CB1;
	fma.rn.f32 	%f972, %f971, %f966, 0f3E4CBCE0;
	fma.rn.f32 	%f973, %f972, %f966, 0fBEAAAA7D;
	mul.f32 	%f974, %f966, %f973;
	fma.rn.f32 	%f975, %f974, %f965, %f965;
	neg.f32 	%f976, %f975;
	fma.rn.f32 	%f977, 0f3F6EE581, 0f3FD774EB, %f976;
	selp.f32 	%f978, %f977, %f975, %p282;
	selp.f32 	%f979, 0f3F6EE581, 0f3FEEE581, %p282;
	selp.f32 	%f980, %f975, %f976, %p282;
	mov.b32 	%r2381, %f243;
	fma.rn.f32 	%f981, %f979, 0f3FD774EB, %f980;
	setp.lt.s32 	%p283, %r2381, 0;
	selp.f32 	%f982, %f981, %f978, %p283;
	add.f32 	%f983, %f961, %f962;
	setp.eq.f32 	%p284, %f963, 0f00000000;
	selp.f32 	%f984, 0f40490FDB, 0f00000000, %p283;
	setp.eq.f32 	%p285, %f961, %f962;
	selp.f32 	%f985, 0f4016CBE4, 0f3F490FDB, %p283;
	selp.f32 	%f986, %f985, %f982, %p285;
	selp.f32 	%f987, %f984, %f986, %p284;
	abs.f32 	%f988, %f983;
	setp.nan.f32 	%p286, %f988, %f988;
	copysign.f32 	%f989, %f244, %f987;
	selp.f32 	%f990, %f983, %f989, %p286;
	sub.f32 	%f245, %f990, %f209;
	or.pred  	%p4, %p281, %p280;
	selp.b32 	%r4000, %r4073, 0, %p281;
	selp.f32 	%f2141, %f2159, %f241, %p281;
	mov.u32 	%r3988, %r4000;
	mov.f32 	%f2138, %f2141;
	@%p4 bra 	$L__BB3_521;
	mov.b64 	%rd1310, 0;
	mov.b32 	%r3985, 0;
$L__BB3_517:
	.pragma "nounroll";
	mul.wide.u32 	%rd739, %r3985, 4;
	mov.u64 	%rd740, __cudart_i2opi_f;
	add.s64 	%rd741, %rd740, %rd739;
	ld.global.nc.u32 	%r2383, [%rd741];
	mad.wide.u32 	%rd742, %r2383, %r1187, %rd1310;
	shr.u64 	%rd1310, %rd742, 32;
	add.s64 	%rd743, %rd30, %rd739;
	st.local.u32 	[%rd743], %rd742;
	add.s32 	%r3985, %r3985, 1;
	setp.ne.s32 	%p287, %r3985, 6;
	@%p287 bra 	$L__BB3_517;
	setp.eq.s32 	%p288, %r1188, 0;
	st.local.u32 	[%rd30+24], %rd1310;
	ld.local.u32 	%r3986, [%rd348+24];
	ld.local.u32 	%r3987, [%rd348+20];
	@%p288 bra 	$L__BB3_520;
	shl.b32 	%r2384, %r3986, %r1188;
	shr.u32 	%r2385, %r3987, %r1189;
	add.s32 	%r3986, %r2385, %r2384;
	shl.b32 	%r2386, %r3987, %r1188;
	ld.local.u32 	%r2387, [%rd348+16];
	shr.u32 	%r2388, %r2387, %r1189;
	add.s32 	%r3987, %r2388, %r2386;
$L__BB3_520:
	setp.lt.s32 	%p289, %r1186, 0;
	shr.u32 	%r2389, %r3986, 30;
	shf.l.wrap.b32 	%r2390, %r3987, %r3986, 2;
	shl.b32 	%r2391, %r3987, 2;
	shr.u32 	%r2392, %r2390, 31;
	add.s32 	%r2393, %r2392, %r2389;
	neg.s32 	%r2394, %r2393;
	selp.b32 	%r3988, %r2394, %r2393, %p289;
	xor.b32  	%r2395, %r2390, %r1186;
	shr.s32 	%r2396, %r2390, 31;
	xor.b32  	%r2397, %r2396, %r2390;
	xor.b32  	%r2398, %r2396, %r2391;
	cvt.u64.u32 	%rd744, %r2397;
	shl.b64 	%rd745, %rd744, 32;
	cvt.u64.u32 	%rd746, %r2398;
	or.b64  	%rd747, %rd745, %rd746;
	cvt.rn.f64.s64 	%fd76, %rd747;
	mul.f64 	%fd77, %fd76, 0d3BF921FB54442D19;
	cvt.rn.f32.f64 	%f991, %fd77;
	neg.f32 	%f992, %f991;
	setp.lt.s32 	%p290, %r2395, 0;
	selp.f32 	%f2138, %f992, %f991, %p290;
$L__BB3_521:
	add.s32 	%r2399, %r3988, 1;
	mul.rn.f32 	%f993, %f2138, %f2138;
	and.b32  	%r2400, %r3988, 1;
	setp.eq.b32 	%p291, %r2400, 1;
	selp.f32 	%f994, %f2138, 0f3F800000, %p291;
	fma.rn.f32 	%f995, %f993, %f994, 0f00000000;
	fma.rn.f32 	%f996, %f993, 0f37CBAC00, 0fBAB607ED;
	selp.f32 	%f997, 0fB94D4153, %f996, %p291;
	selp.f32 	%f998, 0f3C0885E4, 0f3D2AAABB, %p291;
	fma.rn.f32 	%f999, %f997, %f993, %f998;
	selp.f32 	%f1000, 0fBE2AAAA8, 0fBEFFFFFF, %p291;
	fma.rn.f32 	%f1001, %f999, %f993, %f1000;
	fma.rn.f32 	%f1002, %f1001, %f995, %f994;
	and.b32  	%r2401, %r2399, 2;
	setp.eq.s32 	%p292, %r2401, 0;
	mov.f32 	%f1003, 0f00000000;
	sub.f32 	%f1004, %f1003, %f1002;
	selp.f32 	%f249, %f1002, %f1004, %p292;
	mov.u32 	%r3992, %r4000;
	mov.f32 	%f2139, %f2141;
	@%p4 bra 	$L__BB3_527;
	mov.b64 	%rd1311, 0;
	mov.b32 	%r3989, 0;
$L__BB3_523:
	.pragma "nounroll";
	mul.wide.u32 	%rd749, %r3989, 4;
	mov.u64 	%rd750, __cudart_i2opi_f;
	add.s64 	%rd751, %rd750, %rd749;
	ld.global.nc.u32 	%r2403, [%rd751];
	mad.wide.u32 	%rd752, %r2403, %r1187, %rd1311;
	shr.u64 	%rd1311, %rd752, 32;
	add.s64 	%rd753, %rd29, %rd749;
	st.local.u32 	[%rd753], %rd752;
	add.s32 	%r3989, %r3989, 1;
	setp.ne.s32 	%p293, %r3989, 6;
	@%p293 bra 	$L__BB3_523;
	setp.eq.s32 	%p294, %r1188, 0;
	st.local.u32 	[%rd29+24], %rd1311;
	ld.local.u32 	%r3990, [%rd349+24];
	ld.local.u32 	%r3991, [%rd349+20];
	@%p294 bra 	$L__BB3_526;
	shl.b32 	%r2404, %r3990, %r1188;
	shr.u32 	%r2405, %r3991, %r1189;
	add.s32 	%r3990, %r2405, %r2404;
	shl.b32 	%r2406, %r3991, %r1188;
	ld.local.u32 	%r2407, [%rd349+16];
	shr.u32 	%r2408, %r2407, %r1189;
	add.s32 	%r3991, %r2408, %r2406;
$L__BB3_526:
	setp.lt.s32 	%p295, %r1186, 0;
	shr.u32 	%r2409, %r3990, 30;
	shf.l.wrap.b32 	%r2410, %r3991, %r3990, 2;
	shl.b32 	%r2411, %r3991, 2;
	shr.u32 	%r2412, %r2410, 31;
	add.s32 	%r2413, %r2412, %r2409;
	neg.s32 	%r2414, %r2413;
	selp.b32 	%r3992, %r2414, %r2413, %p295;
	xor.b32  	%r2415, %r2410, %r1186;
	shr.s32 	%r2416, %r2410, 31;
	xor.b32  	%r2417, %r2416, %r2410;
	xor.b32  	%r2418, %r2416, %r2411;
	cvt.u64.u32 	%rd754, %r2417;
	shl.b64 	%rd755, %rd754, 32;
	cvt.u64.u32 	%rd756, %r2418;
	or.b64  	%rd757, %rd755, %rd756;
	cvt.rn.f64.s64 	%fd78, %rd757;
	mul.f64 	%fd79, %fd78, 0d3BF921FB54442D19;
	cvt.rn.f32.f64 	%f1005, %fd79;
	neg.f32 	%f1006, %f1005;
	setp.lt.s32 	%p296, %r2415, 0;
	selp.f32 	%f2139, %f1006, %f1005, %p296;
$L__BB3_527:
	mul.rn.f32 	%f1007, %f2139, %f2139;
	and.b32  	%r2419, %r3992, 1;
	setp.eq.b32 	%p297, %r2419, 1;
	selp.f32 	%f1008, 0f3F800000, %f2139, %p297;
	fma.rn.f32 	%f1009, %f1007, %f1008, 0f00000000;
	fma.rn.f32 	%f1010, %f1007, 0f37CBAC00, 0fBAB607ED;
	selp.f32 	%f1011, %f1010, 0fB94D4153, %p297;
	selp.f32 	%f1012, 0f3D2AAABB, 0f3C0885E4, %p297;
	fma.rn.f32 	%f1013, %f1011, %f1007, %f1012;
	selp.f32 	%f1014, 0fBEFFFFFF, 0fBE2AAAA8, %p297;
	fma.rn.f32 	%f1015, %f1013, %f1007, %f1014;
	fma.rn.f32 	%f1016, %f1015, %f1009, %f1008;
	and.b32  	%r2420, %r3992, 2;
	setp.eq.s32 	%p298, %r2420, 0;
	mov.f32 	%f1017, 0f00000000;
	sub.f32 	%f1018, %f1017, %f1016;
	selp.f32 	%f1019, %f1016, %f1018, %p298;
	mul.f32 	%f1020, %f244, %f1019;
	mul.f32 	%f1021, %f243, %f249;
	sub.f32 	%f252, %f1021, %f1020;
	mov.u32 	%r3996, %r4000;
	mov.f32 	%f2140, %f2141;
	@%p4 bra 	$L__BB3_533;
	mov.b64 	%rd1312, 0;
	mov.b32 	%r3993, 0;
$L__BB3_529:
	.pragma "nounroll";
	mul.wide.u32 	%rd759, %r3993, 4;
	mov.u64 	%rd760, __cudart_i2opi_f;
	add.s64 	%rd761, %rd760, %rd759;
	ld.global.nc.u32 	%r2422, [%rd761];
	mad.wide.u32 	%rd762, %r2422, %r1187, %rd1312;
	shr.u64 	%rd1312, %rd762, 32;
	add.s64 	%rd763, %rd28, %rd759;
	st.local.u32 	[%rd763], %rd762;
	add.s32 	%r3993, %r3993, 1;
	setp.ne.s32 	%p299, %r3993, 6;
	@%p299 bra 	$L__BB3_529;
	setp.eq.s32 	%p300, %r1188, 0;
	st.local.u32 	[%rd28+24], %rd1312;
	ld.local.u32 	%r3994, [%rd350+24];
	ld.local.u32 	%r3995, [%rd350+20];
	@%p300 bra 	$L__BB3_532;
	shl.b32 	%r2423, %r3994, %r1188;
	shr.u32 	%r2424, %r3995, %r1189;
	add.s32 	%r3994, %r2424, %r2423;
	shl.b32 	%r2425, %r3995, %r1188;
	ld.local.u32 	%r2426, [%rd350+16];
	shr.u32 	%r2427, %r2426, %r1189;
	add.s32 	%r3995, %r2427, %r2425;
$L__BB3_532:
	setp.lt.s32 	%p301, %r1186, 0;
	shr.u32 	%r2428, %r3994, 30;
	shf.l.wrap.b32 	%r2429, %r3995, %r3994, 2;
	shl.b32 	%r2430, %r3995, 2;
	shr.u32 	%r2431, %r2429, 31;
	add.s32 	%r2432, %r2431, %r2428;
	neg.s32 	%r2433, %r2432;
	selp.b32 	%r3996, %r2433, %r2432, %p301;
	xor.b32  	%r2434, %r2429, %r1186;
	shr.s32 	%r2435, %r2429, 31;
	xor.b32  	%r2436, %r2435, %r2429;
	xor.b32  	%r2437, %r2435, %r2430;
	cvt.u64.u32 	%rd764, %r2436;
	shl.b64 	%rd765, %rd764, 32;
	cvt.u64.u32 	%rd766, %r2437;
	or.b64  	%rd767, %rd765, %rd766;
	cvt.rn.f64.s64 	%fd80, %rd767;
	mul.f64 	%fd81, %fd80, 0d3BF921FB54442D19;
	cvt.rn.f32.f64 	%f1022, %fd81;
	neg.f32 	%f1023, %f1022;
	setp.lt.s32 	%p302, %r2434, 0;
	selp.f32 	%f2140, %f1023, %f1022, %p302;
$L__BB3_533:
	mul.rn.f32 	%f1024, %f2140, %f2140;
	and.b32  	%r2438, %r3996, 1;
	setp.eq.b32 	%p303, %r2438, 1;
	selp.f32 	%f1025, 0f3F800000, %f2140, %p303;
	fma.rn.f32 	%f1026, %f1024, %f1025, 0f00000000;
	fma.rn.f32 	%f1027, %f1024, 0f37CBAC00, 0fBAB607ED;
	selp.f32 	%f1028, %f1027, 0fB94D4153, %p303;
	selp.f32 	%f1029, 0f3D2AAABB, 0f3C0885E4, %p303;
	fma.rn.f32 	%f1030, %f1028, %f1024, %f1029;
	selp.f32 	%f1031, 0fBEFFFFFF, 0fBE2AAAA8, %p303;
	fma.rn.f32 	%f1032, %f1030, %f1024, %f1031;
	fma.rn.f32 	%f1033, %f1032, %f1026, %f1025;
	and.b32  	%r2439, %r3996, 2;
	setp.eq.s32 	%p304, %r2439, 0;
	mov.f32 	%f1034, 0f00000000;
	sub.f32 	%f1035, %f1034, %f1033;
	selp.f32 	%f1036, %f1033, %f1035, %p304;
	mul.f32 	%f255, %f243, %f1036;
	@%p4 bra 	$L__BB3_539;
	mov.b64 	%rd1313, 0;
	mov.b32 	%r3997, 0;
$L__BB3_535:
	.pragma "nounroll";
	mul.wide.u32 	%rd769, %r3997, 4;
	mov.u64 	%rd770, __cudart_i2opi_f;
	add.s64 	%rd771, %rd770, %rd769;
	ld.global.nc.u32 	%r2441, [%rd771];
	mad.wide.u32 	%rd772, %r2441, %r1187, %rd1313;
	shr.u64 	%rd1313, %rd772, 32;
	add.s64 	%rd773, %rd27, %rd769;
	st.local.u32 	[%rd773], %rd772;
	add.s32 	%r3997, %r3997, 1;
	setp.ne.s32 	%p305, %r3997, 6;
	@%p305 bra 	$L__BB3_535;
	setp.eq.s32 	%p306, %r1188, 0;
	st.local.u32 	[%rd27+24], %rd1313;
	ld.local.u32 	%r3998, [%rd351+24];
	ld.local.u32 	%r3999, [%rd351+20];
	@%p306 bra 	$L__BB3_538;
	shl.b32 	%r2442, %r3998, %r1188;
	shr.u32 	%r2443, %r3999, %r1189;
	add.s32 	%r3998, %r2443, %r2442;
	shl.b32 	%r2444, %r3999, %r1188;
	ld.local.u32 	%r2445, [%rd351+16];
	shr.u32 	%r2446, %r2445, %r1189;
	add.s32 	%r3999, %r2446, %r2444;
$L__BB3_538:
	setp.lt.s32 	%p307, %r1186, 0;
	shr.u32 	%r2447, %r3998, 30;
	shf.l.wrap.b32 	%r2448, %r3999, %r3998, 2;
	shl.b32 	%r2449, %r3999, 2;
	shr.u32 	%r2450, %r2448, 31;
	add.s32 	%r2451, %r2450, %r2447;
	neg.s32 	%r2452, %r2451;
	selp.b32 	%r4000, %r2452, %r2451, %p307;
	xor.b32  	%r2453, %r2448, %r1186;
	shr.s32 	%r2454, %r2448, 31;
	xor.b32  	%r2455, %r2454, %r2448;
	xor.b32  	%r2456, %r2454, %r2449;
	cvt.u64.u32 	%rd774, %r2455;
	shl.b64 	%rd775, %rd774, 32;
	cvt.u64.u32 	%rd776, %r2456;
	or.b64  	%rd777, %rd775, %rd776;
	cvt.rn.f64.s64 	%fd82, %rd777;
	mul.f64 	%fd83, %fd82, 0d3BF921FB54442D19;
	cvt.rn.f32.f64 	%f1037, %fd83;
	neg.f32 	%f1038, %f1037;
	setp.lt.s32 	%p308, %r2453, 0;
	selp.f32 	%f2141, %f1038, %f1037, %p308;
$L__BB3_539:
	ld.param.u32 	%r3494, [step_param_7];
	sub.s32 	%r2457, %r3984, %r3494;
	shl.b32 	%r2458, %r2457, 2;
	mul.wide.s32 	%rd778, %r2458, 4;
	add.s64 	%rd364, %rd309, %rd778;
	add.s32 	%r2459, %r4000, 1;
	mul.rn.f32 	%f1039, %f2141, %f2141;
	and.b32  	%r2460, %r4000, 1;
	setp.eq.b32 	%p309, %r2460, 1;
	selp.f32 	%f1040, %f2141, 0f3F800000, %p309;
	fma.rn.f32 	%f1041, %f1039, %f1040, 0f00000000;
	fma.rn.f32 	%f1042, %f1039, 0f37CBAC00, 0fBAB607ED;
	selp.f32 	%f1043, 0fB94D4153, %f1042, %p309;
	selp.f32 	%f1044, 0f3C0885E4, 0f3D2AAABB, %p309;
	fma.rn.f32 	%f1045, %f1043, %f1039, %f1044;
	selp.f32 	%f1046, 0fBE2AAAA8, 0fBEFFFFFF, %p309;
	fma.rn.f32 	%f1047, %f1045, %f1039, %f1046;
	fma.rn.f32 	%f1048, %f1047, %f1041, %f1040;
	and.b32  	%r2461, %r2459, 2;
	setp.eq.s32 	%p310, %r2461, 0;
	mov.f32 	%f1049, 0f00000000;
	sub.f32 	%f1050, %f1049, %f1048;
	selp.f32 	%f1051, %f1048, %f1050, %p310;
	fma.rn.f32 	%f1052, %f244, %f1051, %f255;
	div.rn.f32 	%f1053, %f252, 0f461C4000;
	st.global.f32 	[%rd364+20], %f1053;
	div.rn.f32 	%f1054, %f1052, 0f461C4000;
	st.global.f32 	[%rd364+24], %f1054;
	mul.f32 	%f1055, %f245, 0f3F22F983;
	cvt.rni.s32.f32 	%r4008, %f1055;
	cvt.rn.f32.s32 	%f1056, %r4008;
	fma.rn.f32 	%f1057, %f1056, 0fBFC90FDA, %f245;
	fma.rn.f32 	%f1058, %f1056, 0fB3A22168, %f1057;
	fma.rn.f32 	%f2143, %f1056, 0fA7C234C5, %f1058;
	abs.f32 	%f259, %f245;
	setp.ltu.f32 	%p311, %f259, 0f47CE4780;
	mov.u32 	%r4004, %r4008;
	mov.f32 	%f2142, %f2143;
	@%p311 bra 	$L__BB3_577;
	setp.neu.f32 	%p312, %f259, 0f7F800000;
	@%p312 bra 	$L__BB3_572;
	mov.f32 	%f1061, 0f00000000;
	mul.rn.f32 	%f2142, %f245, %f1061;
	mov.b32 	%r4004, 0;
	bra.uni 	$L__BB3_577;
$L__BB3_542:
	ld.param.u32 	%r3495, [step_param_7];
	setp.lt.s32 	%p328, %r3495, 1;
	@%p328 bra 	$L__BB3_602;
	mov.b32 	%r1190, %f215;
	shr.u32 	%r2506, %r1190, 23;
	and.b32  	%r2507, %r2506, 224;
	add.s32 	%r2508, %r2507, -128;
	shl.b32 	%r2509, %r1190, 8;
	or.b32  	%r1191, %r2509, -2147483648;
	shr.u32 	%r2510, %r2508, 5;
	and.b32  	%r1192, %r2506, 31;
	mul.wide.u32 	%rd801, %r2510, 4;
	sub.s64 	%rd352, %rd24, %rd801;
	sub.s32 	%r1193, 32, %r1192;
	mov.f32 	%f1091, 0f00000000;
	mul.rn.f32 	%f242, %f215, %f1091;
	sub.s64 	%rd353, %rd23, %rd801;
	sub.s64 	%rd354, %rd22, %rd801;
	sub.s64 	%rd355, %rd21, %rd801;
	mov.b32 	%r4009, 0;
$L__BB3_544:
	setp.eq.s32 	%p329, %r4009, %r4;
	@%p329 bra 	$L__BB3_601;
	ld.param.u32 	%r3471, [step_param_1];
	setp.eq.f32 	%p330, %f217, 0f7F800000;
	setp.ltu.f32 	%p331, %f217, 0f47CE4780;
	mul.lo.s32 	%r2511, %r4009, %r3471;
	shl.b32 	%r2512, %r2511, 2;
	mov.u32 	%r2513, sh_mem;
	add.s32 	%r2514, %r2513, %r2512;
	ld.shared.f32 	%f1092, [%r2514];
	sub.f32 	%f266, %f1092, %f210;
	ld.shared.f32 	%f1093, [%r2514+4];
	sub.f32 	%f267, %f1093, %f212;
	abs.f32 	%f1094, %f266;
	abs.f32 	%f1095, %f267;
	setp.gt.f32 	%p332, %f1095, %f1094;
	selp.f32 	%f1096, %f1095, %f1094, %p332;
	selp.f32 	%f1097, %f1094, %f1095, %p332;
	div.rn.f32 	%f1098, %f1097, %f1096;
	mul.f32 	%f1099, %f1098, %f1098;
	fma.rn.f32 	%f1100, %f1099, 0f3B33710B, 0fBC807748;
	fma.rn.f32 	%f1101, %f1100, %f1099, 0f3D2CDAB2;
	fma.rn.f32 	%f1102, %f1101, %f1099, 0fBD992D10;
	fma.rn.f32 	%f1103, %f1102, %f1099, 0f3DD9EA6C;
	fma.rn.f32 	%f1104, %f1103, %f1099, 0fBE117CB1;
	fma.rn.f32 	%f1105, %f1104, %f1099, 0f3E4CBCE0;
	fma.rn.f32 	%f1106, %f1105, %f1099, 0fBEAAAA7D;
	mul.f32 	%f1107, %f1099, %f1106;
	fma.rn.f32 	%f1108, %f1107, %f1098, %f1098;
	neg.f32 	%f1109, %f1108;
	fma.rn.f32 	%f1110, 0f3F6EE581, 0f3FD774EB, %f1109;
	selp.f32 	%f1111, %f1110, %f1108, %p332;
	selp.f32 	%f1112, 0f3F6EE581, 0f3FEEE581, %p332;
	selp.f32 	%f1113, %f1108, %f1109, %p332;
	mov.b32 	%r2515, %f266;
	fma.rn.f32 	%f1114, %f1112, 0f3FD774EB, %f1113;
	setp.lt.s32 	%p333, %r2515, 0;
	selp.f32 	%f1115, %f1114, %f1111, %p333;
	add.f32 	%f1116, %f1094, %f1095;
	setp.eq.f32 	%p334, %f1096, 0f00000000;
	selp.f32 	%f1117, 0f40490FDB, 0f00000000, %p333;
	setp.eq.f32 	%p335, %f1094, %f1095;
	selp.f32 	%f1118, 0f4016CBE4, 0f3F490FDB, %p333;
	selp.f32 	%f1119, %f1118, %f1115, %p335;
	selp.f32 	%f1120, %f1117, %f1119, %p334;
	abs.f32 	%f1121, %f1116;
	setp.nan.f32 	%p336, %f1121, %f1121;
	copysign.f32 	%f1122, %f267, %f1120;
	selp.f32 	%f1123, %f1116, %f1122, %p336;
	sub.f32 	%f268, %f1123, %f209;
	or.pred  	%p5, %p331, %p330;
	selp.b32 	%r4025, %r4073, 0, %p331;
	selp.f32 	%f2147, %f2159, %f242, %p331;
	mov.u32 	%r4013, %r4025;
	mov.f32 	%f2144, %f2147;
	@%p5 bra 	$L__BB3_551;
	mov.b64 	%rd1318, 0;
	mov.b32 	%r4010, 0;
	mov.u64 	%rd1316, __cudart_i2opi_f;
	mov.u64 	%rd1317, %rd24;
$L__BB3_547:
	.pragma "nounroll";
	ld.global.nc.u32 	%r2517, [%rd1316];
	mad.wide.u32 	%rd804, %r2517, %r1191, %rd1318;
	shr.u64 	%rd1318, %rd804, 32;
	st.local.u32 	[%rd1317], %rd804;
	add.s32 	%r4010, %r4010, 1;
	add.s64 	%rd1317, %rd1317, 4;
	add.s64 	%rd1316, %rd1316, 4;
	setp.ne.s32 	%p337, %r4010, 6;
	@%p337 bra 	$L__BB3_547;
	setp.eq.s32 	%p338, %r1192, 0;
	st.local.u32 	[%rd24+24], %rd1318;
	ld.local.u32 	%r4011, [%rd352+24];
	ld.local.u32 	%r4012, [%rd352+20];
	@%p338 bra 	$L__BB3_550;
	shl.b32 	%r2518, %r4011, %r1192;
	shr.u32 	%r2519, %r4012, %r1193;
	add.s32 	%r4011, %r2519, %r2518;
	shl.b32 	%r2520, %r4012, %r1192;
	ld.local.u32 	%r2521, [%rd352+16];
	shr.u32 	%r2522, %r2521, %r1193;
	add.s32 	%r4012, %r2522, %r2520;
$L__BB3_550:
	setp.lt.s32 	%p339, %r1190, 0;
	shr.u32 	%r2523, %r4011, 30;
	shf.l.wrap.b32 	%r2524, %r4012, %r4011, 2;
	shl.b32 	%r2525, %r4012, 2;
	shr.u32 	%r2526, %r2524, 31;
	add.s32 	%r2527, %r2526, %r2523;
	neg.s32 	%r2528, %r2527;
	selp.b32 	%r4013, %r2528, %r2527, %p339;
	xor.b32  	%r2529, %r2524, %r1190;
	shr.s32 	%r2530, %r2524, 31;
	xor.b32  	%r2531, %r2530, %r2524;
	xor.b32  	%r2532, %r2530, %r2525;
	cvt.u64.u32 	%rd805, %r2531;
	shl.b64 	%rd806, %rd805, 32;
	cvt.u64.u32 	%rd807, %r2532;
	or.b64  	%rd808, %rd806, %rd807;
	cvt.rn.f64.s64 	%fd88, %rd808;
	mul.f64 	%fd89, %fd88, 0d3BF921FB54442D19;
	cvt.rn.f32.f64 	%f1124, %fd89;
	neg.f32 	%f1125, %f1124;
	setp.lt.s32 	%p340, %r2529, 0;
	selp.f32 	%f2144, %f1125, %f1124, %p340;
$L__BB3_551:
	add.s32 	%r2533, %r4013, 1;
	mul.rn.f32 	%f1126, %f2144, %f2144;
	and.b32  	%r2534, %r4013, 1;
	setp.eq.b32 	%p341, %r2534, 1;
	selp.f32 	%f1127, %f2144, 0f3F800000, %p341;
	fma.rn.f32 	%f1128, %f1126, %f1127, 0f00000000;
	fma.rn.f32 	%f1129, %f1126, 0f37CBAC00, 0fBAB607ED;
	selp.f32 	%f1130, 0fB94D4153, %f1129, %p341;
	selp.f32 	%f1131, 0f3C0885E4, 0f3D2AAABB, %p341;
	fma.rn.f32 	%f1132, %f1130, %f1126, %f1131;
	selp.f32 	%f1133, 0fBE2AAAA8, 0fBEFFFFFF, %p341;
	fma.rn.f32 	%f1134, %f1132, %f1126, %f1133;
	fma.rn.f32 	%f1135, %f1134, %f1128, %f1127;
	and.b32  	%r2535, %r2533, 2;
	setp.eq.s32 	%p342, %r2535, 0;
	mov.f32 	%f1136, 0f00000000;
	sub.f32 	%f1137, %f1136, %f1135;
	selp.f32 	%f272, %f1135, %f1137, %p342;
	mov.u32 	%r4017, %r4025;
	mov.f32 	%f2145, %f2147;
	@%p5 bra 	$L__BB3_557;
	mov.b64 	%rd1319, 0;
	mov.b32 	%r4014, 0;
$L__BB3_553:
	.pragma "nounroll";
	mul.wide.u32 	%rd810, %r4014, 4;
	mov.u64 	%rd811, __cudart_i2opi_f;
	add.s64 	%rd812, %rd811, %rd810;
	ld.global.nc.u32 	%r2537, [%rd812];
	mad.wide.u32 	%rd813, %r2537, %r1191, %rd1319;
	shr.u64 	%rd1319, %rd813, 32;
	add.s64 	%rd814, %rd23, %rd810;
	st.local.u32 	[%rd814], %rd813;
	add.s32 	%r4014, %r4014, 1;
	setp.ne.s32 	%p343, %r4014, 6;
	@%p343 bra 	$L__BB3_553;
	setp.eq.s32 	%p344, %r1192, 0;
	st.local.u32 	[%rd23+24], %rd1319;
	ld.local.u32 	%r4015, [%rd353+24];
	ld.local.u32 	%r4016, [%rd353+20];
	@%p344 bra 	$L__BB3_556;
	shl.b32 	%r2538, %r4015, %r1192;
	shr.u32 	%r2539, %r4016, %r1193;
	add.s32 	%r4015, %r2539, %r2538;
	shl.b32 	%r2540, %r4016, %r1192;
	ld.local.u32 	%r2541, [%rd353+16];
	shr.u32 	%r2542, %r2541, %r1193;
	add.s32 	%r4016, %r2542, %r2540;
$L__BB3_556:
	setp.lt.s32 	%p345, %r1190, 0;
	shr.u32 	%r2543, %r4015, 30;
	shf.l.wrap.b32 	%r2544, %r4016, %r4015, 2;
	shl.b32 	%r2545, %r4016, 2;
	shr.u32 	%r2546, %r2544, 31;
	add.s32 	%r2547, %r2546, %r2543;
	neg.s32 	%r2548, %r2547;
	selp.b32 	%r4017, %r2548, %r2547, %p345;
	xor.b32  	%r2549, %r2544, %r1190;
	shr.s32 	%r2550, %r2544, 31;
	xor.b32  	%r2551, %r2550, %r2544;
	xor.b32  	%r2552, %r2550, %r2545;
	cvt.u64.u32 	%rd815, %r2551;
	shl.b64 	%rd816, %rd815, 32;
	cvt.u64.u32 	%rd817, %r2552;
	or.b64  	%rd818, %rd816, %rd817;
	cvt.rn.f64.s64 	%fd90, %rd818;
	mul.f64 	%fd91, %fd90, 0d3BF921FB54442D19;
	cvt.rn.f32.f64 	%f1138, %fd91;
	neg.f32 	%f1139, %f1138;
	setp.lt.s32 	%p346, %r2549, 0;
	selp.f32 	%f2145, %f1139, %f1138, %p346;
$L__BB3_557:
	mul.rn.f32 	%f1140, %f2145, %f2145;
	and.b32  	%r2553, %r4017, 1;
	setp.eq.b32 	%p347, %r2553, 1;
	selp.f32 	%f1141, 0f3F800000, %f2145, %p347;
	fma.rn.f32 	%f1142, %f1140, %f1141, 0f00000000;
	fma.rn.f32 	%f1143, %f1140, 0f37CBAC00, 0fBAB607ED;
	selp.f32 	%f1144, %f1143, 0fB94D4153, %p347;
	selp.f32 	%f1145, 0f3D2AAABB, 0f3C0885E4, %p347;
	fma.rn.f32 	%f1146, %f1144, %f1140, %f1145;
	selp.f32 	%f1147, 0fBEFFFFFF, 0fBE2AAAA8, %p347;
	fma.rn.f32 	%f1148, %f1146, %f1140, %f1147;
	fma.rn.f32 	%f1149, %f1148, %f1142, %f1141;
	and.b32  	%r2554, %r4017, 2;
	setp.eq.s32 	%p348, %r2554, 0;
	mov.f32 	%f1150, 0f00000000;
	sub.f32 	%f1151, %f1150, %f1149;
	selp.f32 	%f1152, %f1149, %f1151, %p348;
	mul.f32 	%f1153, %f267, %f1152;
	mul.f32 	%f1154, %f266, %f272;
	sub.f32 	%f275, %f1154, %f1153;
	mov.u32 	%r4021, %r4025;
	mov.f32 	%f2146, %f2147;
	@%p5 bra 	$L__BB3_563;
	mov.b64 	%rd1320, 0;
	mov.b32 	%r4018, 0;
$L__BB3_559:
	.pragma "nounroll";
	mul.wide.u32 	%rd820, %r4018, 4;
	mov.u64 	%rd821, __cudart_i2opi_f;
	add.s64 	%rd822, %rd821, %rd820;
	ld.global.nc.u32 	%r2556, [%rd822];
	mad.wide.u32 	%rd823, %r2556, %r1191, %rd1320;
	shr.u64 	%rd1320, %rd823, 32;
	add.s64 	%rd824, %rd22, %rd820;
	st.local.u32 	[%rd824], %rd823;
	add.s32 	%r4018, %r4018, 1;
	setp.ne.s32 	%p349, %r4018, 6;
	@%p349 bra 	$L__BB3_559;
	setp.eq.s32 	%p350, %r1192, 0;
	st.local.u32 	[%rd22+24], %rd1320;
	ld.local.u32 	%r4019, [%rd354+24];
	ld.local.u32 	%r4020, [%rd354+20];
	@%p350 bra 	$L__BB3_562;
	shl.b32 	%r2557, %r4019, %r1192;
	shr.u32 	%r2558, %r4020, %r1193;
	add.s32 	%r4019, %r2558, %r2557;
	shl.b32 	%r2559, %r4020, %r1192;
	ld.local.u32 	%r2560, [%rd354+16];
	shr.u32 	%r2561, %r2560, %r1193;
	add.s32 	%r4020, %r2561, %r2559;
$L__BB3_562:
	setp.lt.s32 	%p351, %r1190, 0;
	shr.u32 	%r2562, %r4019, 30;
	shf.l.wrap.b32 	%r2563, %r4020, %r4019, 2;
	shl.b32 	%r2564, %r4020, 2;
	shr.u32 	%r2565, %r2563, 31;
	add.s32 	%r2566, %r2565, %r2562;
	neg.s32 	%r2567, %r2566;
	selp.b32 	%r4021, %r2567, %r2566, %p351;
	xor.b32  	%r2568, %r2563, %r1190;
	shr.s32 	%r2569, %r2563, 31;
	xor.b32  	%r2570, %r2569, %r2563;
	xor.b32  	%r2571, %r2569, %r2564;
	cvt.u64.u32 	%rd825, %r2570;
	shl.b64 	%rd826, %rd825, 32;
	cvt.u64.u32 	%rd827, %r2571;
	or.b64  	%rd828, %rd826, %rd827;
	cvt.rn.f64.s64 	%fd92, %rd828;
	mul.f64 	%fd93, %fd92, 0d3BF921FB54442D19;
	cvt.rn.f32.f64 	%f1155, %fd93;
	neg.f32 	%f1156, %f1155;
	setp.lt.s32 	%p352, %r2568, 0;
	selp.f32 	%f2146, %f1156, %f1155, %p352;
$L__BB3_563:
	mul.rn.f32 	%f1157, %f2146, %f2146;
	and.b32  	%r2572, %r4021, 1;
	setp.eq.b32 	%p353, %r2572, 1;
	selp.f32 	%f1158, 0f3F800000, %f2146, %p353;
	fma.rn.f32 	%f1159, %f1157, %f1158, 0f00000000;
	fma.rn.f32 	%f1160, %f1157, 0f37CBAC00, 0fBAB607ED;
	selp.f32 	%f1161, %f1160, 0fB94D4153, %p353;
	selp.f32 	%f1162, 0f3D2AAABB, 0f3C0885E4, %p353;
	fma.rn.f32 	%f1163, %f1161, %f1157, %f1162;
	selp.f32 	%f1164, 0fBEFFFFFF, 0fBE2AAAA8, %p353;
	fma.rn.f32 	%f1165, %f1163, %f1157, %f1164;
	fma.rn.f32 	%f1166, %f1165, %f1159, %f1158;
	and.b32  	%r2573, %r4021, 2;
	setp.eq.s32 	%p354, %r2573, 0;
	mov.f32 	%f1167, 0f00000000;
	sub.f32 	%f1168, %f1167, %f1166;
	selp.f32 	%f1169, %f1166, %f1168, %p354;
	mul.f32 	%f278, %f266, %f1169;
	@%p5 bra 	$L__BB3_569;
	mov.b64 	%rd1321, 0;
	mov.b32 	%r4022, 0;
$L__BB3_565:
	.pragma "nounroll";
	mul.wide.u32 	%rd830, %r4022, 4;
	mov.u64 	%rd831, __cudart_i2opi_f;
	add.s64 	%rd832, %rd831, %rd830;
	ld.global.nc.u32 	%r2575, [%rd832];
	mad.wide.u32 	%rd833, %r2575, %r1191, %rd1321;
	shr.u64 	%rd1321, %rd833, 32;
	add.s64 	%rd834, %rd21, %rd830;
	st.local.u32 	[%rd834], %rd833;
	add.s32 	%r4022, %r4022, 1;
	setp.ne.s32 	%p355, %r4022, 6;
	@%p355 bra 	$L__BB3_565;
	setp.eq.s32 	%p356, %r1192, 0;
	st.local.u32 	[%rd21+24], %rd1321;
	ld.local.u32 	%r4023, [%rd355+24];
	ld.local.u32 	%r4024, [%rd355+20];
	@%p356 bra 	$L__BB3_568;
	shl.b32 	%r2576, %r4023, %r1192;
	shr.u32 	%r2577, %r4024, %r1193;
	add.s32 	%r4023, %r2577, %r2576;
	shl.b32 	%r2578, %r4024, %r1192;
	ld.local.u32 	%r2579, [%rd355+16];
	shr.u32 	%r2580, %r2579, %r1193;
	add.s32 	%r4024, %r2580, %r2578;
$L__BB3_568:
	setp.lt.s32 	%p357, %r1190, 0;
	shr.u32 	%r2581, %r4023, 30;
	shf.l.wrap.b32 	%r2582, %r4024, %r4023, 2;
	shl.b32 	%r2583, %r4024, 2;
	shr.u32 	%r2584, %r2582, 31;
	add.s32 	%r2585, %r2584, %r2581;
	neg.s32 	%r2586, %r2585;
	selp.b32 	%r4025, %r2586, %r2585, %p357;
	xor.b32  	%r2587, %r2582, %r1190;
	shr.s32 	%r2588, %r2582, 31;
	xor.b32  	%r2589, %r2588, %r2582;
	xor.b32  	%r2590, %r2588, %r2583;
	cvt.u64.u32 	%rd835, %r2589;
	shl.b64 	%rd836, %rd835, 32;
	cvt.u64.u32 	%rd837, %r2590;
	or.b64  	%rd838, %rd836, %rd837;
	cvt.rn.f64.s64 	%fd94, %rd838;
	mul.f64 	%fd95, %fd94, 0d3BF921FB54442D19;
	cvt.rn.f32.f64 	%f1170, %fd95;
	neg.f32 	%f1171, %f1170;
	setp.lt.s32 	%p358, %r2587, 0;
	selp.f32 	%f2147, %f1171, %f1170, %p358;
$L__BB3_569:
	ld.param.u32 	%r3499, [step_param_8];
	add.s32 	%r2591, %r4009, %r3499;
	shl.b32 	%r2592, %r2591, 2;
	mul.wide.s32 	%rd839, %r2592, 4;
	add.s64 	%rd383, %rd309, %rd839;
	add.s32 	%r2593, %r4025, 1;
	mul.rn.f32 	%f1172, %f2147, %f2147;
	and.b32  	%r2594, %r4025, 1;
	setp.eq.b32 	%p359, %r2594, 1;
	selp.f32 	%f1173, %f2147, 0f3F800000, %p359;
	fma.rn.f32 	%f1174, %f1172, %f1173, 0f00000000;
	fma.rn.f32 	%f1175, %f1172, 0f37CBAC00, 0fBAB607ED;
	selp.f32 	%f1176, 0fB94D4153, %f1175, %p359;
	selp.f32 	%f1177, 0f3C0885E4, 0f3D2AAABB, %p359;
	fma.rn.f32 	%f1178, %f1176, %f1172, %f1177;
	selp.f32 	%f1179, 0fBE2AAAA8, 0fBEFFFFFF, %p359;
	fma.rn.f32 	%f1180, %f1178, %f1172, %f1179;
	fma.rn.f32 	%f1181, %f1180, %f1174, %f1173;
	and.b32  	%r2595, %r2593, 2;
	setp.eq.s32 	%p360, %r2595, 0;
	mov.f32 	%f1182, 0f00000000;
	sub.f32 	%f1183, %f1182, %f1181;
	selp.f32 	%f1184, %f1181, %f1183, %p360;
	fma.rn.f32 	%f1185, %f267, %f1184, %f278;
	div.rn.f32 	%f1186, %f275, 0f461C4000;
	st.global.f32 	[%rd383+20], %f1186;
	div.rn.f32 	%f1187, %f1185, 0f461C4000;
	st.global.f32 	[%rd383+24], %f1187;
	mul.f32 	%f1188, %f268, 0f3F22F983;
	cvt.rni.s32.f32 	%r4033, %f1188;
	cvt.rn.f32.s32 	%f1189, %r4033;
	fma.rn.f32 	%f1190, %f1189, 0fBFC90FDA, %f268;
	fma.rn.f32 	%f1191, %f1189, 0fB3A22168, %f1190;
	fma.rn.f32 	%f2149, %f1189, 0fA7C234C5, %f1191;
	abs.f32 	%f282, %f268;
	setp.ltu.f32 	%p361, %f282, 0f47CE4780;
	mov.u32 	%r4029, %r4033;
	mov.f32 	%f2148, %f2149;
	@%p361 bra 	$L__BB3_592;
	setp.neu.f32 	%p362, %f282, 0f7F800000;
	@%p362 bra 	$L__BB3_587;
	mov.f32 	%f1194, 0f00000000;
	mul.rn.f32 	%f2148, %f268, %f1194;
	mov.b32 	%r4029, 0;
	bra.uni 	$L__BB3_592;
$L__BB3_572:
	mov.b32 	%r1237, %f245;
	shl.b32 	%r2463, %r1237, 8;
	or.b32  	%r1238, %r2463, -2147483648;
	mov.b64 	%rd1314, 0;
	mov.b32 	%r4001, 0;
$L__BB3_573:
	.pragma "nounroll";
	mul.wide.u32 	%rd780, %r4001, 4;
	mov.u64 	%rd781, __cudart_i2opi_f;
	add.s64 	%rd782, %rd781, %rd780;
	ld.global.nc.u32 	%r2464, [%rd782];
	mad.wide.u32 	%rd783, %r2464, %r1238, %rd1314;
	shr.u64 	%rd1314, %rd783, 32;
	add.s64 	%rd784, %rd26, %rd780;
	st.local.u32 	[%rd784], %rd783;
	add.s32 	%r4001, %r4001, 1;
	setp.ne.s32 	%p313, %r4001, 6;
	@%p313 bra 	$L__BB3_573;
	shr.u32 	%r2465, %r1237, 23;
	st.local.u32 	[%rd26+24], %rd1314;
	and.b32  	%r1241, %r2465, 31;
	and.b32  	%r2466, %r2465, 224;
	add.s32 	%r2467, %r2466, -128;
	shr.u32 	%r2468, %r2467, 5;
	mul.wide.u32 	%rd785, %r2468, 4;
	sub.s64 	%rd367, %rd26, %rd785;
	ld.local.u32 	%r4002, [%rd367+24];
	ld.local.u32 	%r4003, [%rd367+20];
	setp.eq.s32 	%p314, %r1241, 0;
	@%p314 bra 	$L__BB3_576;
	shf.l.wrap.b32 	%r4002, %r4003, %r4002, %r1241;
	ld.local.u32 	%r2469, [%rd367+16];
	shf.l.wrap.b32 	%r4003, %r2469, %r4003, %r1241;
$L__BB3_576:
	shr.u32 	%r2470, %r4002, 30;
	shf.l.wrap.b32 	%r2471, %r4003, %r4002, 2;
	shl.b32 	%r2472, %r4003, 2;
	shr.u32 	%r2473, %r2471, 31;
	add.s32 	%r2474, %r2473, %r2470;
	neg.s32 	%r2475, %r2474;
	setp.lt.s32 	%p315, %r1237, 0;
	selp.b32 	%r4004, %r2475, %r2474, %p315;
	xor.b32  	%r2476, %r2471, %r1237;
	shr.s32 	%r2477, %r2471, 31;
	xor.b32  	%r2478, %r2477, %r2471;
	xor.b32  	%r2479, %r2477, %r2472;
	cvt.u64.u32 	%rd786, %r2478;
	shl.b64 	%rd787, %rd786, 32;
	cvt.u64.u32 	%rd788, %r2479;
	or.b64  	%rd789, %rd787, %rd788;
	cvt.rn.f64.s64 	%fd84, %rd789;
	mul.f64 	%fd85, %fd84, 0d3BF921FB54442D19;
	cvt.rn.f32.f64 	%f1059, %fd85;
	neg.f32 	%f1060, %f1059;
	setp.lt.s32 	%p316, %r2476, 0;
	selp.f32 	%f2142, %f1060, %f1059, %p316;
$L__BB3_577:
	setp.ltu.f32 	%p317, %f259, 0f47CE4780;
	mul.rn.f32 	%f1062, %f2142, %f2142;
	and.b32  	%r2481, %r4004, 1;
	setp.eq.b32 	%p318, %r2481, 1;
	selp.f32 	%f1063, 0f3F800000, %f2142, %p318;
	fma.rn.f32 	%f1064, %f1062, %f1063, 0f00000000;
	fma.rn.f32 	%f1065, %f1062, 0f37CBAC00, 0fBAB607ED;
	selp.f32 	%f1066, %f1065, 0fB94D4153, %p318;
	selp.f32 	%f1067, 0f3D2AAABB, 0f3C0885E4, %p318;
	fma.rn.f32 	%f1068, %f1066, %f1062, %f1067;
	selp.f32 	%f1069, 0fBEFFFFFF, 0fBE2AAAA8, %p318;
	fma.rn.f32 	%f1070, %f1068, %f1062, %f1069;
	fma.rn.f32 	%f1071, %f1070, %f1064, %f1063;
	and.b32  	%r2482, %r4004, 2;
	setp.eq.s32 	%p319, %r2482, 0;
	mov.f32 	%f1072, 0f00000000;
	sub.f32 	%f1073, %f1072, %f1071;
	selp.f32 	%f1074, %f1071, %f1073, %p319;
	st.global.f32 	[%rd364+28], %f1074;
	@%p317 bra 	$L__BB3_585;
	setp.neu.f32 	%p320, %f259, 0f7F800000;
	@%p320 bra 	$L__BB3_580;
	mov.f32 	%f1077, 0f00000000;
	mul.rn.f32 	%f2143, %f245, %f1077;
	mov.b32 	%r4008, 0;
	bra.uni 	$L__BB3_585;
$L__BB3_580:
	mov.b32 	%r1250, %f245;
	shl.b32 	%r2484, %r1250, 8;
	or.b32  	%r1251, %r2484, -2147483648;
	mov.b64 	%rd1315, 0;
	mov.b32 	%r4005, 0;
$L__BB3_581:
	.pragma "nounroll";
	mul.wide.u32 	%rd791, %r4005, 4;
	mov.u64 	%rd792, __cudart_i2opi_f;
	add.s64 	%rd793, %rd792, %rd791;
	ld.global.nc.u32 	%r2485, [%rd793];
	mad.wide.u32 	%rd794, %r2485, %r1251, %rd1315;
	shr.u64 	%rd1315, %rd794, 32;
	add.s64 	%rd795, %rd25, %rd791;
	st.local.u32 	[%rd795], %rd794;
	add.s32 	%r4005, %r4005, 1;
	setp.ne.s32 	%p321, %r4005, 6;
	@%p321 bra 	$L__BB3_581;
	shr.u32 	%r2486, %r1250, 23;
	st.local.u32 	[%rd25+24], %rd1315;
	and.b32  	%r1254, %r2486, 31;
	and.b32  	%r2487, %r2486, 224;
	add.s32 	%r2488, %r2487, -128;
	shr.u32 	%r2489, %r2488, 5;
	mul.wide.u32 	%rd796, %r2489, 4;
	sub.s64 	%rd370, %rd25, %rd796;
	ld.local.u32 	%r4006, [%rd370+24];
	ld.local.u32 	%r4007, [%rd370+20];
	setp.eq.s32 	%p322, %r1254, 0;
	@%p322 bra 	$L__BB3_584;
	shf.l.wrap.b32 	%r4006, %r4007, %r4006, %r1254;
	ld.local.u32 	%r2490, [%rd370+16];
	shf.l.wrap.b32 	%r4007, %r2490, %r4007, %r1254;
$L__BB3_584:
	shr.u32 	%r2491, %r4006, 30;
	shf.l.wrap.b32 	%r2492, %r4007, %r4006, 2;
	shl.b32 	%r2493, %r4007, 2;
	shr.u32 	%r2494, %r2492, 31;
	add.s32 	%r2495, %r2494, %r2491;
	neg.s32 	%r2496, %r2495;
	setp.lt.s32 	%p323, %r1250, 0;
	selp.b32 	%r4008, %r2496, %r2495, %p323;
	xor.b32  	%r2497, %r2492, %r1250;
	shr.s32 	%r2498, %r2492, 31;
	xor.b32  	%r2499, %r2498, %r2492;
	xor.b32  	%r2500, %r2498, %r2493;
	cvt.u64.u32 	%rd797, %r2499;
	shl.b64 	%rd798, %rd797, 32;
	cvt.u64.u32 	%rd799, %r2500;
	or.b64  	%rd800, %rd798, %rd799;
	cvt.rn.f64.s64 	%fd86, %rd800;
	mul.f64 	%fd87, %fd86, 0d3BF921FB54442D19;
	cvt.rn.f32.f64 	%f1075, %fd87;
	neg.f32 	%f1076, %f1075;
	setp.lt.s32 	%p324, %r2497, 0;
	selp.f32 	%f2143, %f1076, %f1075, %p324;
$L__BB3_585:
	add.s32 	%r2502, %r4008, 1;
	mul.rn.f32 	%f1078, %f2143, %f2143;
	and.b32  	%r2503, %r4008, 1;
	setp.eq.b32 	%p325, %r2503, 1;
	selp.f32 	%f1079, %f2143, 0f3F800000, %p325;
	fma.rn.f32 	%f1080, %f1078, %f1079, 0f00000000;
	fma.rn.f32 	%f1081, %f1078, 0f37CBAC00, 0fBAB607ED;
	selp.f32 	%f1082, 0fB94D4153, %f1081, %p325;
	selp.f32 	%f1083, 0f3C0885E4, 0f3D2AAABB, %p325;
	fma.rn.f32 	%f1084, %f1082, %f1078, %f1083;
	selp.f32 	%f1085, 0fBE2AAAA8, 0fBEFFFFFF, %p325;
	fma.rn.f32 	%f1086, %f1084, %f1078, %f1085;
	fma.rn.f32 	%f1087, %f1086, %f1080, %f1079;
	and.b32  	%r2504, %r2502, 2;
	setp.eq.s32 	%p326, %r2504, 0;
	mov.f32 	%f1088, 0f00000000;
	sub.f32 	%f1089, %f1088, %f1087;
	selp.f32 	%f1090, %f1087, %f1089, %p326;
	st.global.f32 	[%rd364+32], %f1090;
$L__BB3_586:
	add.s32 	%r3984, %r3984, 1;
	setp.eq.s32 	%p327, %r3984, %r9;
	@%p327 bra 	$L__BB3_542;
	bra.uni 	$L__BB3_514;
$L__BB3_587:
	mov.b32 	%r1307, %f268;
	shl.b32 	%r2597, %r1307, 8;
	or.b32  	%r1308, %r2597, -2147483648;
	mov.b64 	%rd1322, 0;
	mov.b32 	%r4026, 0;
$L__BB3_588:
	.pragma "nounroll";
	mul.wide.u32 	%rd841, %r4026, 4;
	mov.u64 	%rd842, __cudart_i2opi_f;
	add.s64 	%rd843, %rd842, %rd841;
	ld.global.nc.u32 	%r2598, [%rd843];
	mad.wide.u32 	%rd844, %r2598, %r1308, %rd1322;
	shr.u64 	%rd1322, %rd844, 32;
	add.s64 	%rd845, %rd20, %rd841;
	st.local.u32 	[%rd845], %rd844;
	add.s32 	%r4026, %r4026, 1;
	setp.ne.s32 	%p363, %r4026, 6;
	@%p363 bra 	$L__BB3_588;
	shr.u32 	%r2599, %r1307, 23;
	st.local.u32 	[%rd20+24], %rd1322;
	and.b32  	%r1311, %r2599, 31;
	and.b32  	%r2600, %r2599, 224;
	add.s32 	%r2601, %r2600, -128;
	shr.u32 	%r2602, %r2601, 5;
	mul.wide.u32 	%rd846, %r2602, 4;
	sub.s64 	%rd386, %rd20, %rd846;
	ld.local.u32 	%r4027, [%rd386+24];
	ld.local.u32 	%r4028, [%rd386+20];
	setp.eq.s32 	%p364, %r1311, 0;
	@%p364 bra 	$L__BB3_591;
	shf.l.wrap.b32 	%r4027, %r4028, %r4027, %r1311;
	ld.local.u32 	%r2603, [%rd386+16];
	shf.l.wrap.b32 	%r4028, %r2603, %r4028, %r1311;
$L__BB3_591:
	shr.u32 	%r2604, %r4027, 30;
	shf.l.wrap.b32 	%r2605, %r4028, %r4027, 2;
	shl.b32 	%r2606, %r4028, 2;
	shr.u32 	%r2607, %r2605, 31;
	add.s32 	%r2608, %r2607, %r2604;
	neg.s32 	%r2609, %r2608;
	setp.lt.s32 	%p365, %r1307, 0;
	selp.b32 	%r4029, %r2609, %r2608, %p365;
	xor.b32  	%r2610, %r2605, %r1307;
	shr.s32 	%r2611, %r2605, 31;
	xor.b32  	%r2612, %r2611, %r2605;
	xor.b32  	%r2613, %r2611, %r2606;
	cvt.u64.u32 	%rd847, %r2612;
	shl.b64 	%rd848, %rd847, 32;
	cvt.u64.u32 	%rd849, %r2613;
	or.b64  	%rd850, %rd848, %rd849;
	cvt.rn.f64.s64 	%fd96, %rd850;
	mul.f64 	%fd97, %fd96, 0d3BF921FB54442D19;
	cvt.rn.f32.f64 	%f1192, %fd97;
	neg.f32 	%f1193, %f1192;
	setp.lt.s32 	%p366, %r2610, 0;
	selp.f32 	%f2148, %f1193, %f1192, %p366;
$L__BB3_592:
	setp.ltu.f32 	%p367, %f282, 0f47CE4780;
	mul.rn.f32 	%f1195, %f2148, %f2148;
	and.b32  	%r2615, %r4029, 1;
	setp.eq.b32 	%p368, %r2615, 1;
	selp.f32 	%f1196, 0f3F800000, %f2148, %p368;
	fma.rn.f32 	%f1197, %f1195, %f1196, 0f00000000;
	fma.rn.f32 	%f1198, %f1195, 0f37CBAC00, 0fBAB607ED;
	selp.f32 	%f1199, %f1198, 0fB94D4153, %p368;
	selp.f32 	%f1200, 0f3D2AAABB, 0f3C0885E4, %p368;
	fma.rn.f32 	%f1201, %f1199, %f1195, %f1200;
	selp.f32 	%f1202, 0fBEFFFFFF, 0fBE2AAAA8, %p368;
	fma.rn.f32 	%f1203, %f1201, %f1195, %f1202;
	fma.rn.f32 	%f1204, %f1203, %f1197, %f1196;
	and.b32  	%r2616, %r4029, 2;
	setp.eq.s32 	%p369, %r2616, 0;
	mov.f32 	%f1205, 0f00000000;
	sub.f32 	%f1206, %f1205, %f1204;
	selp.f32 	%f1207, %f1204, %f1206, %p369;
	st.global.f32 	[%rd383+28], %f1207;
	@%p367 bra 	$L__BB3_600;
	setp.neu.f32 	%p370, %f282, 0f7F800000;
	@%p370 bra 	$L__BB3_595;
	mov.f32 	%f1210, 0f00000000;
	mul.rn.f32 	%f2149, %f268, %f1210;
	mov.b32 	%r4033, 0;
	bra.uni 	$L__BB3_600;
$L__BB3_595:
	mov.b32 	%r1320, %f268;
	shl.b32 	%r2618, %r1320, 8;
	or.b32  	%r1321, %r2618, -2147483648;
	mov.b64 	%rd1323, 0;
	mov.b32 	%r4030, 0;
$L__BB3_596:
	.pragma "nounroll";
	mul.wide.u32 	%rd852, %r4030, 4;
	mov.u64 	%rd853, __cudart_i2opi_f;
	add.s64 	%rd854, %rd853, %rd852;
	ld.global.nc.u32 	%r2619, [%rd854];
	mad.wide.u32 	%rd855, %r2619, %r1321, %rd1323;
	shr.u64 	%rd1323, %rd855, 32;
	add.s64 	%rd856, %rd19, %rd852;
	st.local.u32 	[%rd856], %rd855;
	add.s32 	%r4030, %r4030, 1;
	setp.ne.s32 	%p371, %r4030, 6;
	@%p371 bra 	$L__BB3_596;
	shr.u32 	%r2620, %r1320, 23;
	st.local.u32 	[%rd19+24], %rd1323;
	and.b32  	%r1324, %r2620, 31;
	and.b32  	%r2621, %r2620, 224;
	add.s32 	%r2622, %r2621, -128;
	shr.u32 	%r2623, %r2622, 5;
	mul.wide.u32 	%rd857, %r2623, 4;
	sub.s64 	%rd389, %rd19, %rd857;
	ld.local.u32 	%r4031, [%rd389+24];
	ld.local.u32 	%r4032, [%rd389+20];
	setp.eq.s32 	%p372, %r1324, 0;
	@%p372 bra 	$L__BB3_599;
	shf.l.wrap.b32 	%r4031, %r4032, %r4031, %r1324;
	ld.local.u32 	%r2624, [%rd389+16];
	shf.l.wrap.b32 	%r4032, %r2624, %r4032, %r1324;
$L__BB3_599:
	shr.u32 	%r2625, %r4031, 30;
	shf.l.wrap.b32 	%r2626, %r4032, %r4031, 2;
	shl.b32 	%r2627, %r4032, 2;
	shr.u32 	%r2628, %r2626, 31;
	add.s32 	%r2629, %r2628, %r2625;
	neg.s32 	%r2630, %r2629;
	setp.lt.s32 	%p373, %r1320, 0;
	selp.b32 	%r4033, %r2630, %r2629, %p373;
	xor.b32  	%r2631, %r2626, %r1320;
	shr.s32 	%r2632, %r2626, 31;
	xor.b32  	%r2633, %r2632, %r2626;
	xor.b32  	%r2634, %r2632, %r2627;
	cvt.u64.u32 	%rd858, %r2633;
	shl.b64 	%rd859, %rd858, 32;
	cvt.u64.u32 	%rd860, %r2634;
	or.b64  	%rd861, %rd859, %rd860;
	cvt.rn.f64.s64 	%fd98, %rd861;
	mul.f64 	%fd99, %fd98, 0d3BF921FB54442D19;
	cvt.rn.f32.f64 	%f1208, %fd99;
	neg.f32 	%f1209, %f1208;
	setp.lt.s32 	%p374, %r2631, 0;
	selp.f32 	%f2149, %f1209, %f1208, %p374;
$L__BB3_600:
	add.s32 	%r2636, %r4033, 1;
	mul.rn.f32 	%f1211, %f2149, %f2149;
	and.b32  	%r2637, %r4033, 1;
	setp.eq.b32 	%p375, %r2637, 1;
	selp.f32 	%f1212, %f2149, 0f3F800000, %p375;
	fma.rn.f32 	%f1213, %f1211, %f1212, 0f00000000;
	fma.rn.f32 	%f1214, %f1211, 0f37CBAC00, 0fBAB607ED;
	selp.f32 	%f1215, 0fB94D4153, %f1214, %p375;
	selp.f32 	%f1216, 0f3C0885E4, 0f3D2AAABB, %p375;
	fma.rn.f32 	%f1217, %f1215, %f1211, %f1216;
	selp.f32 	%f1218, 0fBE2AAAA8, 0fBEFFFFFF, %p375;
	fma.rn.f32 	%f1219, %f1217, %f1211, %f1218;
	fma.rn.f32 	%f1220, %f1219, %f1213, %f1212;
	and.b32  	%r2638, %r2636, 2;
	setp.eq.s32 	%p376, %r2638, 0;
	mov.f32 	%f1221, 0f00000000;
	sub.f32 	%f1222, %f1221, %f1220;
	selp.f32 	%f1223, %f1220, %f1222, %p376;
	st.global.f32 	[%rd383+32], %f1223;
$L__BB3_601:
	ld.param.u32 	%r3496, [step_param_7];
	add.s32 	%r4009, %r4009, 1;
	setp.ne.s32 	%p377, %r4009, %r3496;
	@%p377 bra 	$L__BB3_544;
$L__BB3_602:
	setp.ltu.f32 	%p378, %f217, 0f47CE4780;
	shl.b32 	%r2639, %r2, 2;
	mul.wide.u32 	%rd862, %r2639, 4;
	add.s64 	%rd390, %rd309, %rd862;
	mov.f32 	%f1224, 0f45960000;
	sub.f32 	%f289, %f1224, %f210;
	mov.f32 	%f1225, 0f00000000;
	sub.f32 	%f290, %f1225, %f212;
	abs.f32 	%f1226, %f289;
	abs.f32 	%f291, %f290;
	setp.gt.f32 	%p379, %f291, %f1226;
	selp.f32 	%f1227, %f291, %f1226, %p379;
	selp.f32 	%f1228, %f1226, %f291, %p379;
	div.rn.f32 	%f1229, %f1228, %f1227;
	mul.f32 	%f1230, %f1229, %f1229;
	fma.rn.f32 	%f1231, %f1230, 0f3B33710B, 0fBC807748;
	fma.rn.f32 	%f1232, %f1231, %f1230, 0f3D2CDAB2;
	fma.rn.f32 	%f1233, %f1232, %f1230, 0fBD992D10;
	fma.rn.f32 	%f1234, %f1233, %f1230, 0f3DD9EA6C;
	fma.rn.f32 	%f1235, %f1234, %f1230, 0fBE117CB1;
	fma.rn.f32 	%f1236, %f1235, %f1230, 0f3E4CBCE0;
	fma.rn.f32 	%f1237, %f1236, %f1230, 0fBEAAAA7D;
	mul.f32 	%f1238, %f1230, %f1237;
	fma.rn.f32 	%f1239, %f1238, %f1229, %f1229;
	neg.f32 	%f1240, %f1239;
	fma.rn.f32 	%f1241, 0f3F6EE581, 0f3FD774EB, %f1240;
	selp.f32 	%f1242, %f1241, %f1239, %p379;
	selp.f32 	%f1243, 0f3F6EE581, 0f3FEEE581, %p379;
	selp.f32 	%f1244, %f1239, %f1240, %p379;
	mov.b32 	%r2640, %f289;
	fma.rn.f32 	%f1245, %f1243, 0f3FD774EB, %f1244;
	setp.lt.s32 	%p380, %r2640, 0;
	selp.f32 	%f1246, %f1245, %f1242, %p380;
	add.f32 	%f1247, %f1226, %f291;
	setp.eq.f32 	%p381, %f1227, 0f00000000;
	selp.f32 	%f1248, 0f40490FDB, 0f00000000, %p380;
	setp.eq.f32 	%p382, %f1226, %f291;
	selp.f32 	%f1249, 0f4016CBE4, 0f3F490FDB, %p380;
	selp.f32 	%f1250, %f1249, %f1246, %p382;
	selp.f32 	%f1251, %f1248, %f1250, %p381;
	abs.f32 	%f1252, %f1247;
	setp.nan.f32 	%p383, %f1252, %f1252;
	copysign.f32 	%f1253, %f290, %f1251;
	selp.f32 	%f1254, %f1247, %f1253, %p383;
	sub.f32 	%f292, %f1254, %f209;
	mov.u32 	%r4037, %r4073;
	mov.f32 	%f2150, %f2159;
	@%p378 bra 	$L__BB3_610;
	setp.neu.f32 	%p384, %f217, 0f7F800000;
	@%p384 bra 	$L__BB3_605;
	mov.f32 	%f1257, 0f00000000;
	mul.rn.f32 	%f2150, %f215, %f1257;
	mov.b32 	%r4037, 0;
	bra.uni 	$L__BB3_610;
$L__BB3_605:
	mov.b32 	%r1334, %f215;
	shl.b32 	%r2642, %r1334, 8;
	or.b32  	%r1335, %r2642, -2147483648;
	mov.b64 	%rd1326, 0;
	mov.b32 	%r4034, 0;
	mov.u64 	%rd1324, __cudart_i2opi_f;
	mov.u64 	%rd1325, %rd18;
$L__BB3_606:
	.pragma "nounroll";
	ld.global.nc.u32 	%r2643, [%rd1324];
	mad.wide.u32 	%rd865, %r2643, %r1335, %rd1326;
	shr.u64 	%rd1326, %rd865, 32;
	st.local.u32 	[%rd1325], %rd865;
	add.s32 	%r4034, %r4034, 1;
	add.s64 	%rd1325, %rd1325, 4;
	add.s64 	%rd1324, %rd1324, 4;
	setp.ne.s32 	%p385, %r4034, 6;
	@%p385 bra 	$L__BB3_606;
	shr.u32 	%r2644, %r1334, 23;
	st.local.u32 	[%rd18+24], %rd1326;
	and.b32  	%r1338, %r2644, 31;
	and.b32  	%r2645, %r2644, 224;
	add.s32 	%r2646, %r2645, -128;
	shr.u32 	%r2647, %r2646, 5;
	mul.wide.u32 	%rd866, %r2647, 4;
	sub.s64 	%rd397, %rd18, %rd866;
	ld.local.u32 	%r4035, [%rd397+24];
	ld.local.u32 	%r4036, [%rd397+20];
	setp.eq.s32 	%p386, %r1338, 0;
	@%p386 bra 	$L__BB3_609;
	shf.l.wrap.b32 	%r4035, %r4036, %r4035, %r1338;
	ld.local.u32 	%r2648, [%rd397+16];
	shf.l.wrap.b32 	%r4036, %r2648, %r4036, %r1338;
$L__BB3_609:
	shr.u32 	%r2649, %r4035, 30;
	shf.l.wrap.b32 	%r2650, %r4036, %r4035, 2;
	shl.b32 	%r2651, %r4036, 2;
	shr.u32 	%r2652, %r2650, 31;
	add.s32 	%r2653, %r2652, %r2649;
	neg.s32 	%r2654, %r2653;
	setp.lt.s32 	%p387, %r1334, 0;
	selp.b32 	%r4037, %r2654, %r2653, %p387;
	xor.b32  	%r2655, %r2650, %r1334;
	shr.s32 	%r2656, %r2650, 31;
	xor.b32  	%r2657, %r2656, %r2650;
	xor.b32  	%r2658, %r2656, %r2651;
	cvt.u64.u32 	%rd867, %r2657;
	shl.b64 	%rd868, %rd867, 32;
	cvt.u64.u32 	%rd869, %r2658;
	or.b64  	%rd870, %rd868, %rd869;
	cvt.rn.f64.s64 	%fd100, %rd870;
	mul.f64 	%fd101, %fd100, 0d3BF921FB54442D19;
	cvt.rn.f32.f64 	%f1255, %fd101;
	neg.f32 	%f1256, %f1255;
	setp.lt.s32 	%p388, %r2655, 0;
	selp.f32 	%f2150, %f1256, %f1255, %p388;
$L__BB3_610:
	setp.ltu.f32 	%p389, %f217, 0f47CE4780;
	add.s32 	%r2660, %r4037, 1;
	mul.rn.f32 	%f1258, %f2150, %f2150;
	and.b32  	%r2661, %r4037, 1;
	setp.eq.b32 	%p390, %r2661, 1;
	selp.f32 	%f1259, %f2150, 0f3F800000, %p390;
	fma.rn.f32 	%f1260, %f1258, %f1259, 0f00000000;
	fma.rn.f32 	%f1261, %f1258, 0f37CBAC00, 0fBAB607ED;
	selp.f32 	%f1262, 0fB94D4153, %f1261, %p390;
	selp.f32 	%f1263, 0f3C0885E4, 0f3D2AAABB, %p390;
	fma.rn.f32 	%f1264, %f1262, %f1258, %f1263;
	selp.f32 	%f1265, 0fBE2AAAA8, 0fBEFFFFFF, %p390;
	fma.rn.f32 	%f1266, %f1264, %f1258, %f1265;
	fma.rn.f32 	%f1267, %f1266, %f1260, %f1259;
	and.b32  	%r2662, %r2660, 2;
	setp.eq.s32 	%p391, %r2662, 0;
	mov.f32 	%f1268, 0f00000000;
	sub.f32 	%f1269, %f1268, %f1267;
	selp.f32 	%f296, %f1267, %f1269, %p391;
	mov.u32 	%r4041, %r4073;
	mov.f32 	%f2151, %f2159;
	@%p389 bra 	$L__BB3_618;
	setp.neu.f32 	%p392, %f217, 0f7F800000;
	@%p392 bra 	$L__BB3_613;
	mov.f32 	%f1272, 0f00000000;
	mul.rn.f32 	%f2151, %f215, %f1272;
	mov.b32 	%r4041, 0;
	bra.uni 	$L__BB3_618;
$L__BB3_613:
	mov.b32 	%r1347, %f215;
	shl.b32 	%r2664, %r1347, 8;
	or.b32  	%r1348, %r2664, -2147483648;
	mov.b64 	%rd1329, 0;
	mov.b32 	%r4038, 0;
	mov.u64 	%rd1327, __cudart_i2opi_f;
	mov.u64 	%rd1328, %rd17;
$L__BB3_614:
	.pragma "nounroll";
	ld.global.nc.u32 	%r2665, [%rd1327];
	mad.wide.u32 	%rd873, %r2665, %r1348, %rd1329;
	shr.u64 	%rd1329, %rd873, 32;
	st.local.u32 	[%rd1328], %rd873;
	add.s32 	%r4038, %r4038, 1;
	add.s64 	%rd1328, %rd1328, 4;
	add.s64 	%rd1327, %rd1327, 4;
	setp.ne.s32 	%p393, %r4038, 6;
	@%p393 bra 	$L__BB3_614;
	shr.u32 	%r2666, %r1347, 23;
	st.local.u32 	[%rd17+24], %rd1329;
	and.b32  	%r1351, %r2666, 31;
	and.b32  	%r2667, %r2666, 224;
	add.s32 	%r2668, %r2667, -128;
	shr.u32 	%r2669, %r2668, 5;
	mul.wide.u32 	%rd874, %r2669, 4;
	sub.s64 	%rd404, %rd17, %rd874;
	ld.local.u32 	%r4039, [%rd404+24];
	ld.local.u32 	%r4040, [%rd404+20];
	setp.eq.s32 	%p394, %r1351, 0;
	@%p394 bra 	$L__BB3_617;
	shf.l.wrap.b32 	%r4039, %r4040, %r4039, %r1351;
	ld.local.u32 	%r2670, [%rd404+16];
	shf.l.wrap.b32 	%r4040, %r2670, %r4040, %r1351;
$L__BB3_617:
	shr.u32 	%r2671, %r4039, 30;
	shf.l.wrap.b32 	%r2672, %r4040, %r4039, 2;
	shl.b32 	%r2673, %r4040, 2;
	shr.u32 	%r2674, %r2672, 31;
	add.s32 	%r2675, %r2674, %r2671;
	neg.s32 	%r2676, %r2675;
	setp.lt.s32 	%p395, %r1347, 0;
	selp.b32 	%r4041, %r2676, %r2675, %p395;
	xor.b32  	%r2677, %r2672, %r1347;
	shr.s32 	%r2678, %r2672, 31;
	xor.b32  	%r2679, %r2678, %r2672;
	xor.b32  	%r2680, %r2678, %r2673;
	cvt.u64.u32 	%rd875, %r2679;
	shl.b64 	%rd876, %rd875, 32;
	cvt.u64.u32 	%rd877, %r2680;
	or.b64  	%rd878, %rd876, %rd877;
	cvt.rn.f64.s64 	%fd102, %rd878;
	mul.f64 	%fd103, %fd102, 0d3BF921FB54442D19;
	cvt.rn.f32.f64 	%f1270, %fd103;
	neg.f32 	%f1271, %f1270;
	setp.lt.s32 	%p396, %r2677, 0;
	selp.f32 	%f2151, %f1271, %f1270, %p396;
$L__BB3_618:
	setp.ltu.f32 	%p397, %f217, 0f47CE4780;
	mul.rn.f32 	%f1273, %f2151, %f2151;
	and.b32  	%r2682, %r4041, 1;
	setp.eq.b32 	%p398, %r2682, 1;
	selp.f32 	%f1274, 0f3F800000, %f2151, %p398;
	fma.rn.f32 	%f1275, %f1273, %f1274, 0f00000000;
	fma.rn.f32 	%f1276, %f1273, 0f37CBAC00, 0fBAB607ED;
	selp.f32 	%f1277, %f1276, 0fB94D4153, %p398;
	selp.f32 	%f1278, 0f3D2AAABB, 0f3C0885E4, %p398;
	fma.rn.f32 	%f1279, %f1277, %f1273, %f1278;
	selp.f32 	%f1280, 0fBEFFFFFF, 0fBE2AAAA8, %p398;
	fma.rn.f32 	%f1281, %f1279, %f1273, %f1280;
	fma.rn.f32 	%f1282, %f1281, %f1275, %f1274;
	and.b32  	%r2683, %r4041, 2;
	setp.eq.s32 	%p399, %r2683, 0;
	mov.f32 	%f1283, 0f00000000;
	sub.f32 	%f1284, %f1283, %f1282;
	selp.f32 	%f1285, %f1282, %f1284, %p399;
	mul.f32 	%f1286, %f290, %f1285;
	mul.f32 	%f1287, %f289, %f296;
	sub.f32 	%f300, %f1287, %f1286;
	mov.u32 	%r4045, %r4073;
	mov.f32 	%f2152, %f2159;
	@%p397 bra 	$L__BB3_626;
	setp.neu.f32 	%p400, %f217, 0f7F800000;
	@%p400 bra 	$L__BB3_621;
	mov.f32 	%f1290, 0f00000000;
	mul.rn.f32 	%f2152, %f215, %f1290;
	mov.b32 	%r4045, 0;
	bra.uni 	$L__BB3_626;
$L__BB3_621:
	mov.b32 	%r1360, %f215;
	shl.b32 	%r2685, %r1360, 8;
	or.b32  	%r1361, %r2685, -2147483648;
	mov.b64 	%rd1332, 0;
	mov.b32 	%r4042, 0;
	mov.u64 	%rd1330, __cudart_i2opi_f;
	mov.u64 	%rd1331, %rd16;
$L__BB3_622:
	.pragma "nounroll";
	ld.global.nc.u32 	%r2686, [%rd1330];
	mad.wide.u32 	%rd881, %r2686, %r1361, %rd1332;
	shr.u64 	%rd1332, %rd881, 32;
	st.local.u32 	[%rd1331], %rd881;
	add.s32 	%r4042, %r4042, 1;
	add.s64 	%rd1331, %rd1331, 4;
	add.s64 	%rd1330, %rd1330, 4;
	setp.ne.s32 	%p401, %r4042, 6;
	@%p401 bra 	$L__BB3_622;
	shr.u32 	%r2687, %r1360, 23;
	st.local.u32 	[%rd16+24], %rd1332;
	and.b32  	%r1364, %r2687, 31;
	and.b32  	%r2688, %r2687, 224;
	add.s32 	%r2689, %r2688, -128;
	shr.u32 	%r2690, %r2689, 5;
	mul.wide.u32 	%rd882, %r2690, 4;
	sub.s64 	%rd411, %rd16, %rd882;
	ld.local.u32 	%r4043, [%rd411+24];
	ld.local.u32 	%r4044, [%rd411+20];
	setp.eq.s32 	%p402, %r1364, 0;
	@%p402 bra 	$L__BB3_625;
	shf.l.wrap.b32 	%r4043, %r4044, %r4043, %r1364;
	ld.local.u32 	%r2691, [%rd411+16];
	shf.l.wrap.b32 	%r4044, %r2691, %r4044, %r1364;
$L__BB3_625:
	shr.u32 	%r2692, %r4043, 30;
	shf.l.wrap.b32 	%r2693, %r4044, %r4043, 2;
	shl.b32 	%r2694, %r4044, 2;
	shr.u32 	%r2695, %r2693, 31;
	add.s32 	%r2696, %r2695, %r2692;
	neg.s32 	%r2697, %r2696;
	setp.lt.s32 	%p403, %r1360, 0;
	selp.b32 	%r4045, %r2697, %r2696, %p403;
	xor.b32  	%r2698, %r2693, %r1360;
	shr.s32 	%r2699, %r2693, 31;
	xor.b32  	%r2700, %r2699, %r2693;
	xor.b32  	%r2701, %r2699, %r2694;
	cvt.u64.u32 	%rd883, %r2700;
	shl.b64 	%rd884, %rd883, 32;
	cvt.u64.u32 	%rd885, %r2701;
	or.b64  	%rd886, %rd884, %rd885;
	cvt.rn.f64.s64 	%fd104, %rd886;
	mul.f64 	%fd105, %fd104, 0d3BF921FB54442D19;
	cvt.rn.f32.f64 	%f1288, %fd105;
	neg.f32 	%f1289, %f1288;
	setp.lt.s32 	%p404, %r2698, 0;
	selp.f32 	%f2152, %f1289, %f1288, %p404;
$L__BB3_626:
	setp.ltu.f32 	%p405, %f217, 0f47CE4780;
	mul.rn.f32 	%f1291, %f2152, %f2152;
	and.b32  	%r2703, %r4045, 1;
	setp.eq.b32 	%p406, %r2703, 1;
	selp.f32 	%f1292, 0f3F800000, %f2152, %p406;
	fma.rn.f32 	%f1293, %f1291, %f1292, 0f00000000;
	fma.rn.f32 	%f1294, %f1291, 0f37CBAC00, 0fBAB607ED;
	selp.f32 	%f1295, %f1294, 0fB94D4153, %p406;
	selp.f32 	%f1296, 0f3D2AAABB, 0f3C0885E4, %p406;
	fma.rn.f32 	%f1297, %f1295, %f1291, %f1296;
	selp.f32 	%f1298, 0fBEFFFFFF, 0fBE2AAAA8, %p406;
	fma.rn.f32 	%f1299, %f1297, %f1291, %f1298;
	fma.rn.f32 	%f1300, %f1299, %f1293, %f1292;
	and.b32  	%r2704, %r4045, 2;
	setp.eq.s32 	%p407, %r2704, 0;
	mov.f32 	%f1301, 0f00000000;
	sub.f32 	%f1302, %f1301, %f1300;
	selp.f32 	%f1303, %f1300, %f1302, %p407;
	mul.f32 	%f304, %f289, %f1303;
	mov.u32 	%r4049, %r4073;
	mov.f32 	%f2153, %f2159;
	@%p405 bra 	$L__BB3_634;
	setp.neu.f32 	%p408, %f217, 0f7F800000;
	@%p408 bra 	$L__BB3_629;
	mov.f32 	%f1306, 0f00000000;
	mul.rn.f32 	%f2153, %f215, %f1306;
	mov.b32 	%r4049, 0;
	bra.uni 	$L__BB3_634;
$L__BB3_629:
	mov.b32 	%r1373, %f215;
	shl.b32 	%r2706, %r1373, 8;
	or.b32  	%r1374, %r2706, -2147483648;
	mov.b64 	%rd1335, 0;
	mov.b32 	%r4046, 0;
	mov.u64 	%rd1333, __cudart_i2opi_f;
	mov.u64 	%rd1334, %rd15;
$L__BB3_630:
	.pragma "nounroll";
	ld.global.nc.u32 	%r2707, [%rd1333];
	mad.wide.u32 	%rd889, %r2707, %r1374, %rd1335;
	shr.u64 	%rd1335, %rd889, 32;
	st.local.u32 	[%rd1334], %rd889;
	add.s32 	%r4046, %r4046, 1;
	add.s64 	%rd1334, %rd1334, 4;
	add.s64 	%rd1333, %rd1333, 4;
	setp.ne.s32 	%p409, %r4046, 6;
	@%p409 bra 	$L__BB3_630;
	shr.u32 	%r2708, %r1373, 23;
	st.local.u32 	[%rd15+24], %rd1335;
	and.b32  	%r1377, %r2708, 31;
	and.b32  	%r2709, %r2708, 224;
	add.s32 	%r2710, %r2709, -128;
	shr.u32 	%r2711, %r2710, 5;
	mul.wide.u32 	%rd890, %r2711, 4;
	sub.s64 	%rd418, %rd15, %rd890;
	ld.local.u32 	%r4047, [%rd418+24];
	ld.local.u32 	%r4048, [%rd418+20];
	setp.eq.s32 	%p410, %r1377, 0;
	@%p410 bra 	$L__BB3_633;
	shf.l.wrap.b32 	%r4047, %r4048, %r4047, %r1377;
	ld.local.u32 	%r2712, [%rd418+16];
	shf.l.wrap.b32 	%r4048, %r2712, %r4048, %r1377;
$L__BB3_633:
	shr.u32 	%r2713, %r4047, 30;
	shf.l.wrap.b32 	%r2714, %r4048, %r4047, 2;
	shl.b32 	%r2715, %r4048, 2;
	shr.u32 	%r2716, %r2714, 31;
	add.s32 	%r2717, %r2716, %r2713;
	neg.s32 	%r2718, %r2717;
	setp.lt.s32 	%p411, %r1373, 0;
	selp.b32 	%r4049, %r2718, %r2717, %p411;
	xor.b32  	%r2719, %r2714, %r1373;
	shr.s32 	%r2720, %r2714, 31;
	xor.b32  	%r2721, %r2720, %r2714;
	xor.b32  	%r2722, %r2720, %r2715;
	cvt.u64.u32 	%rd891, %r2721;
	shl.b64 	%rd892, %rd891, 32;
	cvt.u64.u32 	%rd893, %r2722;
	or.b64  	%rd894, %rd892, %rd893;
	cvt.rn.f64.s64 	%fd106, %rd894;
	mul.f64 	%fd107, %fd106, 0d3BF921FB54442D19;
	cvt.rn.f32.f64 	%f1304, %fd107;
	neg.f32 	%f1305, %f1304;
	setp.lt.s32 	%p412, %r2719, 0;
	selp.f32 	%f2153, %f1305, %f1304, %p412;
$L__BB3_634:
	add.s32 	%r2724, %r4049, 1;
	mul.rn.f32 	%f1307, %f2153, %f2153;
	and.b32  	%r2725, %r4049, 1;
	setp.eq.b32 	%p413, %r2725, 1;
	selp.f32 	%f1308, %f2153, 0f3F800000, %p413;
	fma.rn.f32 	%f1309, %f1307, %f1308, 0f00000000;
	fma.rn.f32 	%f1310, %f1307, 0f37CBAC00, 0fBAB607ED;
	selp.f32 	%f1311, 0fB94D4153, %f1310, %p413;
	selp.f32 	%f1312, 0f3C0885E4, 0f3D2AAABB, %p413;
	fma.rn.f32 	%f1313, %f1311, %f1307, %f1312;
	selp.f32 	%f1314, 0fBE2AAAA8, 0fBEFFFFFF, %p413;
	fma.rn.f32 	%f1315, %f1313, %f1307, %f1314;
	fma.rn.f32 	%f1316, %f1315, %f1309, %f1308;
	and.b32  	%r2726, %r2724, 2;
	setp.eq.s32 	%p414, %r2726, 0;
	mov.f32 	%f1317, 0f00000000;
	sub.f32 	%f1318, %f1317, %f1316;
	selp.f32 	%f1319, %f1316, %f1318, %p414;
	fma.rn.f32 	%f1320, %f290, %f1319, %f304;
	div.rn.f32 	%f1321, %f300, 0f461C4000;
	st.global.f32 	[%rd390+4], %f1321;
	div.rn.f32 	%f1322, %f1320, 0f461C4000;
	st.global.f32 	[%rd390+8], %f1322;
	mul.f32 	%f1323, %f292, 0f3F22F983;
	cvt.rni.s32.f32 	%r4057, %f1323;
	cvt.rn.f32.s32 	%f1324, %r4057;
	fma.rn.f32 	%f1325, %f1324, 0fBFC90FDA, %f292;
	fma.rn.f32 	%f1326, %f1324, 0fB3A22168, %f1325;
	fma.rn.f32 	%f2155, %f1324, 0fA7C234C5, %f1326;
	abs.f32 	%f309, %f292;
	setp.ltu.f32 	%p415, %f309, 0f47CE4780;
	mov.u32 	%r4053, %r4057;
	mov.f32 	%f2154, %f2155;
	@%p415 bra 	$L__BB3_642;
	setp.neu.f32 	%p416, %f309, 0f7F800000;
	@%p416 bra 	$L__BB3_637;
	mov.f32 	%f1329, 0f00000000;
	mul.rn.f32 	%f2154, %f292, %f1329;
	mov.b32 	%r4053, 0;
	bra.uni 	$L__BB3_642;
$L__BB3_637:
	mov.b32 	%r1387, %f292;
	shl.b32 	%r2728, %r1387, 8;
	or.b32  	%r1388, %r2728, -2147483648;
	mov.b64 	%rd1338, 0;
	mov.b32 	%r4050, 0;
	mov.u64 	%rd1336, __cudart_i2opi_f;
	mov.u64 	%rd1337, %rd14;
$L__BB3_638:
	.pragma "nounroll";
	ld.global.nc.u32 	%r2729, [%rd1336];
	mad.wide.u32 	%rd897, %r2729, %r1388, %rd1338;
	shr.u64 	%rd1338, %rd897, 32;
	st.local.u32 	[%rd1337], %rd897;
	add.s32 	%r4050, %r4050, 1;
	add.s64 	%rd1337, %rd1337, 4;
	add.s64 	%rd1336, %rd1336, 4;
	setp.ne.s32 	%p417, %r4050, 6;
	@%p417 bra 	$L__BB3_638;
	shr.u32 	%r2730, %r1387, 23;
	st.local.u32 	[%rd14+24], %rd1338;
	and.b32  	%r1391, %r2730, 31;
	and.b32  	%r2731, %r2730, 224;
	add.s32 	%r2732, %r2731, -128;
	shr.u32 	%r2733, %r2732, 5;
	mul.wide.u32 	%rd898, %r2733, 4;
	sub.s64 	%rd425, %rd14, %rd898;
	ld.local.u32 	%r4051, [%rd425+24];
	ld.local.u32 	%r4052, [%rd425+20];
	setp.eq.s32 	%p418, %r1391, 0;
	@%p418 bra 	$L__BB3_641;
	shf.l.wrap.b32 	%r4051, %r4052, %r4051, %r1391;
	ld.local.u32 	%r2734, [%rd425+16];
	shf.l.wrap.b32 	%r4052, %r2734, %r4052, %r1391;
$L__BB3_641:
	shr.u32 	%r2735, %r4051, 30;
	shf.l.wrap.b32 	%r2736, %r4052, %r4051, 2;
	shl.b32 	%r2737, %r4052, 2;
	shr.u32 	%r2738, %r2736, 31;
	add.s32 	%r2739, %r2738, %r2735;
	neg.s32 	%r2740, %r2739;
	setp.lt.s32 	%p419, %r1387, 0;
	selp.b32 	%r4053, %r2740, %r2739, %p419;
	xor.b32  	%r2741, %r2736, %r1387;
	shr.s32 	%r2742, %r2736, 31;
	xor.b32  	%r2743, %r2742, %r2736;
	xor.b32  	%r2744, %r2742, %r2737;
	cvt.u64.u32 	%rd899, %r2743;
	shl.b64 	%rd900, %rd899, 32;
	cvt.u64.u32 	%rd901, %r2744;
	or.b64  	%rd902, %rd900, %rd901;
	cvt.rn.f64.s64 	%fd108, %rd902;
	mul.f64 	%fd109, %fd108, 0d3BF921FB54442D19;
	cvt.rn.f32.f64 	%f1327, %fd109;
	neg.f32 	%f1328, %f1327;
	setp.lt.s32 	%p420, %r2741, 0;
	selp.f32 	%f2154, %f1328, %f1327, %p420;
$L__BB3_642:
	setp.ltu.f32 	%p421, %f309, 0f47CE4780;
	mul.rn.f32 	%f1330, %f2154, %f2154;
	and.b32  	%r2746, %r4053, 1;
	setp.eq.b32 	%p422, %r2746, 1;
	selp.f32 	%f1331, 0f3F800000, %f2154, %p422;
	fma.rn.f32 	%f1332, %f1330, %f1331, 0f00000000;
	fma.rn.f32 	%f1333, %f1330, 0f37CBAC00, 0fBAB607ED;
	selp.f32 	%f1334, %f1333, 0fB94D4153, %p422;
	selp.f32 	%f1335, 0f3D2AAABB, 0f3C0885E4, %p422;
	fma.rn.f32 	%f1336, %f1334, %f1330, %f1335;
	selp.f32 	%f1337, 0fBEFFFFFF, 0fBE2AAAA8, %p422;
	fma.rn.f32 	%f1338, %f1336, %f1330, %f1337;
	fma.rn.f32 	%f1339, %f1338, %f1332, %f1331;
	and.b32  	%r2747, %r4053, 2;
	setp.eq.s32 	%p423, %r2747, 0;
	mov.f32 	%f1340, 0f00000000;
	sub.f32 	%f1341, %f1340, %f1339;
	selp.f32 	%f1342, %f1339, %f1341, %p423;
	st.global.f32 	[%rd390+12], %f1342;
	@%p421 bra 	$L__BB3_650;
	setp.neu.f32 	%p424, %f309, 0f7F800000;
	@%p424 bra 	$L__BB3_645;
	mov.f32 	%f1345, 0f00000000;
	mul.rn.f32 	%f2155, %f292, %f1345;
	mov.b32 	%r4057, 0;
	bra.uni 	$L__BB3_650;
$L__BB3_645:
	mov.b32 	%r1400, %f292;
	shl.b32 	%r2749, %r1400, 8;
	or.b32  	%r1401, %r2749, -2147483648;
	mov.b64 	%rd1341, 0;
	mov.b32 	%r4054, 0;
	mov.u64 	%rd1339, __cudart_i2opi_f;
	mov.u64 	%rd1340, %rd13;
$L__BB3_646:
	.pragma "nounroll";
	ld.global.nc.u32 	%r2750, [%rd1339];
	mad.wide.u32 	%rd905, %r2750, %r1401, %rd1341;
	shr.u64 	%rd1341, %rd905, 32;
	st.local.u32 	[%rd1340], %rd905;
	add.s32 	%r4054, %r4054, 1;
	add.s64 	%rd1340, %rd1340, 4;
	add.s64 	%rd1339, %rd1339, 4;
	setp.ne.s32 	%p425, %r4054, 6;
	@%p425 bra 	$L__BB3_646;
	shr.u32 	%r2751, %r1400, 23;
	st.local.u32 	[%rd13+24], %rd1341;
	and.b32  	%r1404, %r2751, 31;
	and.b32  	%r2752, %r2751, 224;
	add.s32 	%r2753, %r2752, -128;
	shr.u32 	%r2754, %r2753, 5;
	mul.wide.u32 	%rd906, %r2754, 4;
	sub.s64 	%rd432, %rd13, %rd906;
	ld.local.u32 	%r4055, [%rd432+24];
	ld.local.u32 	%r4056, [%rd432+20];
	setp.eq.s32 	%p426, %r1404, 0;
	@%p426 bra 	$L__BB3_649;
	shf.l.wrap.b32 	%r4055, %r4056, %r4055, %r1404;
	ld.local.u32 	%r2755, [%rd432+16];
	shf.l.wrap.b32 	%r4056, %r2755, %r4056, %r1404;
$L__BB3_649:
	shr.u32 	%r2756, %r4055, 30;
	shf.l.wrap.b32 	%r2757, %r4056, %r4055, 2;
	shl.b32 	%r2758, %r4056, 2;
	shr.u32 	%r2759, %r2757, 31;
	add.s32 	%r2760, %r2759, %r2756;
	neg.s32 	%r2761, %r2760;
	setp.lt.s32 	%p427, %r1400, 0;
	selp.b32 	%r4057, %r2761, %r2760, %p427;
	xor.b32  	%r2762, %r2757, %r1400;
	shr.s32 	%r2763, %r2757, 31;
	xor.b32  	%r2764, %r2763, %r2757;
	xor.b32  	%r2765, %r2763, %r2758;
	cvt.u64.u32 	%rd907, %r2764;
	shl.b64 	%rd908, %rd907, 32;
	cvt.u64.u32 	%rd909, %r2765;
	or.b64  	%rd910, %rd908, %rd909;
	cvt.rn.f64.s64 	%fd110, %rd910;
	mul.f64 	%fd111, %fd110, 0d3BF921FB54442D19;
	cvt.rn.f32.f64 	%f1343, %fd111;
	neg.f32 	%f1344, %f1343;
	setp.lt.s32 	%p428, %r2762, 0;
	selp.f32 	%f2155, %f1344, %f1343, %p428;
$L__BB3_650:
	setp.ltu.f32 	%p429, %f217, 0f47CE4780;
	add.s32 	%r2767, %r4057, 1;
	mul.rn.f32 	%f1346, %f2155, %f2155;
	and.b32  	%r2768, %r4057, 1;
	setp.eq.b32 	%p430, %r2768, 1;
	selp.f32 	%f1347, %f2155, 0f3F800000, %p430;
	fma.rn.f32 	%f1348, %f1346, %f1347, 0f00000000;
	fma.rn.f32 	%f1349, %f1346, 0f37CBAC00, 0fBAB607ED;
	selp.f32 	%f1350, 0fB94D4153, %f1349, %p430;
	selp.f32 	%f1351, 0f3C0885E4, 0f3D2AAABB, %p430;
	fma.rn.f32 	%f1352, %f1350, %f1346, %f1351;
	selp.f32 	%f1353, 0fBE2AAAA8, 0fBEFFFFFF, %p430;
	fma.rn.f32 	%f1354, %f1352, %f1346, %f1353;
	fma.rn.f32 	%f1355, %f1354, %f1348, %f1347;
	and.b32  	%r2769, %r2767, 2;
	setp.eq.s32 	%p431, %r2769, 0;
	mov.f32 	%f1356, 0f00000000;
	sub.f32 	%f1357, %f1356, %f1355;
	selp.f32 	%f1358, %f1355, %f1357, %p431;
	st.global.f32 	[%rd390+16], %f1358;
	mov.f32 	%f1359, 0fC5960000;
	sub.f32 	%f316, %f1359, %f210;
	abs.f32 	%f1360, %f316;
	setp.gt.f32 	%p432, %f291, %f1360;
	selp.f32 	%f1361, %f291, %f1360, %p432;
	selp.f32 	%f1362, %f1360, %f291, %p432;
	div.rn.f32 	%f1363, %f1362, %f1361;
	mul.f32 	%f1364, %f1363, %f1363;
	fma.rn.f32 	%f1365, %f1364, 0f3B33710B, 0fBC807748;
	fma.rn.f32 	%f1366, %f1365, %f1364, 0f3D2CDAB2;
	fma.rn.f32 	%f1367, %f1366, %f1364, 0fBD992D10;
	fma.rn.f32 	%f1368, %f1367, %f1364, 0f3DD9EA6C;
	fma.rn.f32 	%f1369, %f1368, %f1364, 0fBE117CB1;
	fma.rn.f32 	%f1370, %f1369, %f1364, 0f3E4CBCE0;
	fma.rn.f32 	%f1371, %f1370, %f1364, 0fBEAAAA7D;
	mul.f32 	%f1372, %f1364, %f1371;
	fma.rn.f32 	%f1373, %f1372, %f1363, %f1363;
	neg.f32 	%f1374, %f1373;
	fma.rn.f32 	%f1375, 0f3F6EE581, 0f3FD774EB, %f1374;
	selp.f32 	%f1376, %f1375, %f1373, %p432;
	selp.f32 	%f1377, 0f3F6EE581, 0f3FEEE581, %p432;
	selp.f32 	%f1378, %f1373, %f1374, %p432;
	mov.b32 	%r2770, %f316;
	fma.rn.f32 	%f1379, %f1377, 0f3FD774EB, %f1378;
	setp.lt.s32 	%p433, %r2770, 0;
	selp.f32 	%f1380, %f1379, %f1376, %p433;
	add.f32 	%f1381, %f1360, %f291;
	setp.eq.f32 	%p434, %f1361, 0f00000000;
	selp.f32 	%f1382, 0f40490FDB, 0f00000000, %p433;
	setp.eq.f32 	%p435, %f1360, %f291;
	selp.f32 	%f1383, 0f4016CBE4, 0f3F490FDB, %p433;
	selp.f32 	%f1384, %f1383, %f1380, %p435;
	selp.f32 	%f1385, %f1382, %f1384, %p434;
	abs.f32 	%f1386, %f1381;
	setp.nan.f32 	%p436, %f1386, %f1386;
	copysign.f32 	%f1387, %f290, %f1385;
	selp.f32 	%f1388, %f1381, %f1387, %p436;
	sub.f32 	%f317, %f1388, %f209;
	mov.u32 	%r4061, %r4073;
	mov.f32 	%f2156, %f2159;
	@%p429 bra 	$L__BB3_658;
	setp.neu.f32 	%p437, %f217, 0f7F800000;
	@%p437 bra 	$L__BB3_653;
	mov.f32 	%f1391, 0f00000000;
	mul.rn.f32 	%f2156, %f215, %f1391;
	mov.b32 	%r4061, 0;
	bra.uni 	$L__BB3_658;
$L__BB3_653:
	mov.b32 	%r1413, %f215;
	shl.b32 	%r2772, %r1413, 8;
	or.b32  	%r1414, %r2772, -2147483648;
	mov.b64 	%rd1344, 0;
	mov.b32 	%r4058, 0;
	mov.u64 	%rd1342, __cudart_i2opi_f;
	mov.u64 	%rd1343, %rd12;
$L__BB3_654:
	.pragma "nounroll";
	ld.global.nc.u32 	%r2773, [%rd1342];
	mad.wide.u32 	%rd913, %r2773, %r1414, %rd1344;
	shr.u64 	%rd1344, %rd913, 32;
	st.local.u32 	[%rd1343], %rd913;
	add.s32 	%r4058, %r4058, 1;
	add.s64 	%rd1343, %rd1343, 4;
	add.s64 	%rd1342, %rd1342, 4;
	setp.ne.s32 	%p438, %r4058, 6;
	@%p438 bra 	$L__BB3_654;
	shr.u32 	%r2774, %r1413, 23;
	st.local.u32 	[%rd12+24], %rd1344;
	and.b32  	%r1417, %r2774, 31;
	and.b32  	%r2775, %r2774, 224;
	add.s32 	%r2776, %r2775, -128;
	shr.u32 	%r2777, %r2776, 5;
	mul.wide.u32 	%rd914, %r2777, 4;
	sub.s64 	%rd439, %rd12, %rd914;
	ld.local.u32 	%r4059, [%rd439+24];
	ld.local.u32 	%r4060, [%rd439+20];
	setp.eq.s32 	%p439, %r1417, 0;
	@%p439 bra 	$L__BB3_657;
	shf.l.wrap.b32 	%r4059, %r4060, %r4059, %r1417;
	ld.local.u32 	%r2778, [%rd439+16];
	shf.l.wrap.b32 	%r4060, %r2778, %r4060, %r1417;
$L__BB3_657:
	shr.u32 	%r2779, %r4059, 30;
	shf.l.wrap.b32 	%r2780, %r4060, %r4059, 2;
	shl.b32 	%r2781, %r4060, 2;
	shr.u32 	%r2782, %r2780, 31;
	add.s32 	%r2783, %r2782, %r2779;
	neg.s32 	%r2784, %r2783;
	setp.lt.s32 	%p440, %r1413, 0;
	selp.b32 	%r4061, %r2784, %r2783, %p440;
	xor.b32  	%r2785, %r2780, %r1413;
	shr.s32 	%r2786, %r2780, 31;
	xor.b32  	%r2787, %r2786, %r2780;
	xor.b32  	%r2788, %r2786, %r2781;
	cvt.u64.u32 	%rd915, %r2787;
	shl.b64 	%rd916, %rd915, 32;
	cvt.u64.u32 	%rd917, %r2788;
	or.b64  	%rd918, %rd916, %rd917;
	cvt.rn.f64.s64 	%fd112, %rd918;
	mul.f64 	%fd113, %fd112, 0d3BF921FB54442D19;
	cvt.rn.f32.f64 	%f1389, %fd113;
	neg.f32 	%f1390, %f1389;
	setp.lt.s32 	%p441, %r2785, 0;
	selp.f32 	%f2156, %f1390, %f1389, %p441;
$L__BB3_658:
	setp.ltu.f32 	%p442, %f217, 0f47CE4780;
	add.s32 	%r2790, %r4061, 1;
	mul.rn.f32 	%f1392, %f2156, %f2156;
	and.b32  	%r2791, %r4061, 1;
	setp.eq.b32 	%p443, %r2791, 1;
	selp.f32 	%f1393, %f2156, 0f3F800000, %p443;
	fma.rn.f32 	%f1394, %f1392, %f1393, 0f00000000;
	fma.rn.f32 	%f1395, %f1392, 0f37CBAC00, 0fBAB607ED;
	selp.f32 	%f1396, 0fB94D4153, %f1395, %p443;
	selp.f32 	%f1397, 0f3C0885E4, 0f3D2AAABB, %p443;
	fma.rn.f32 	%f1398, %f1396, %f1392, %f1397;
	selp.f32 	%f1399, 0fBE2AAAA8, 0fBEFFFFFF, %p443;
	fma.rn.f32 	%f1400, %f1398, %f1392, %f1399;
	fma.rn.f32 	%f1401, %f1400, %f1394, %f1393;
	and.b32  	%r2792, %r2790, 2;
	setp.eq.s32 	%p444, %r2792, 0;
	mov.f32 	%f1402, 0f00000000;
	sub.f32 	%f1403, %f1402, %f1401;
	selp.f32 	%f321, %f1401, %f1403, %p444;
	mov.u32 	%r4065, %r4073;
	mov.f32 	%f2157, %f2159;
	@%p442 bra 	$L__BB3_666;
	setp.neu.f32 	%p445, %f217, 0f7F800000;
	@%p445 bra 	$L__BB3_661;
	mov.f32 	%f1406, 0f00000000;
	mul.rn.f32 	%f2157, %f215, %f1406;
	mov.b32 	%r4065, 0;
	bra.uni 	$L__BB3_666;
$L__BB3_661:
	mov.b32 	%r1426, %f215;
	shl.b32 	%r2794, %r1426, 8;
	or.b32  	%r1427, %r2794, -2147483648;
	mov.b64 	%rd1347, 0;
	mov.b32 	%r4062, 0;
	mov.u64 	%rd1345, __cudart_i2opi_f;
	mov.u64 	%rd1346, %rd11;
$L__BB3_662:
	.pragma "nounroll";
	ld.global.nc.u32 	%r2795, [%rd1345];
	mad.wide.u32 	%rd921, %r2795, %r1427, %rd1347;
	shr.u64 	%rd1347, %rd921, 32;
	st.local.u32 	[%rd1346], %rd921;
	add.s32 	%r4062, %r4062, 1;
	add.s64 	%rd1346, %rd1346, 4;
	add.s64 	%rd1345, %rd1345, 4;
	setp.ne.s32 	%p446, %r4062, 6;
	@%p446 bra 	$L__BB3_662;
	shr.u32 	%r2796, %r1426, 23;
	st.local.u32 	[%rd11+24], %rd1347;
	and.b32  	%r1430, %r2796, 31;
	and.b32  	%r2797, %r2796, 224;
	add.s32 	%r2798, %r2797, -128;
	shr.u32 	%r2799, %r2798, 5;
	mul.wide.u32 	%rd922, %r2799, 4;
	sub.s64 	%rd446, %rd11, %rd922;
	ld.local.u32 	%r4063, [%rd446+24];
	ld.local.u32 	%r4064, [%rd446+20];
	setp.eq.s32 	%p447, %r1430, 0;
	@%p447 bra 	$L__BB3_665;
	shf.l.wrap.b32 	%r4063, %r4064, %r4063, %r1430;
	ld.local.u32 	%r2800, [%rd446+16];
	shf.l.wrap.b32 	%r4064, %r2800, %r4064, %r1430;
$L__BB3_665:
	shr.u32 	%r2801, %r4063, 30;
	shf.l.wrap.b32 	%r2802, %r4064, %r4063, 2;
	shl.b32 	%r2803, %r4064, 2;
	shr.u32 	%r2804, %r2802, 31;
	add.s32 	%r2805, %r2804, %r2801;
	neg.s32 	%r2806, %r2805;
	setp.lt.s32 	%p448, %r1426, 0;
	selp.b32 	%r4065, %r2806, %r2805, %p448;
	xor.b32  	%r2807, %r2802, %r1426;
	shr.s32 	%r2808, %r2802, 31;
	xor.b32  	%r2809, %r2808, %r2802;
	xor.b32  	%r2810, %r2808, %r2803;
	cvt.u64.u32 	%rd923, %r2809;
	shl.b64 	%rd924, %rd923, 32;
	cvt.u64.u32 	%rd925, %r2810;
	or.b64  	%rd926, %rd924, %rd925;
	cvt.rn.f64.s64 	%fd114, %rd926;
	mul.f64 	%fd115, %fd114, 0d3BF921FB54442D19;
	cvt.rn.f32.f64 	%f1404, %fd115;
	neg.f32 	%f1405, %f1404;
	setp.lt.s32 	%p449, %r2807, 0;
	selp.f32 	%f2157, %f1405, %f1404, %p449;
$L__BB3_666:
	setp.ltu.f32 	%p450, %f217, 0f47CE4780;
	mul.rn.f32 	%f1407, %f2157, %f2157;
	and.b32  	%r2812, %r4065, 1;
	setp.eq.b32 	%p451, %r2812, 1;
	selp.f32 	%f1408, 0f3F800000, %f2157, %p451;
	fma.rn.f32 	%f1409, %f1407, %f1408, 0f00000000;
	fma.rn.f32 	%f1410, %f1407, 0f37CBAC00, 0fBAB607ED;
	selp.f32 	%f1411, %f1410, 0fB94D4153, %p451;
	selp.f32 	%f1412, 0f3D2AAABB, 0f3C0885E4, %p451;
	fma.rn.f32 	%f1413, %f1411, %f1407, %f1412;
	selp.f32 	%f1414, 0fBEFFFFFF, 0fBE2AAAA8, %p451;
	fma.rn.f32 	%f1415, %f1413, %f1407, %f1414;
	fma.rn.f32 	%f1416, %f1415, %f1409, %f1408;
	and.b32  	%r2813, %r4065, 2;
	setp.eq.s32 	%p452, %r2813, 0;
	mov.f32 	%f1417, 0f00000000;
	sub.f32 	%f1418, %f1417, %f1416;
	selp.f32 	%f1419, %f1416, %f1418, %p452;
	mul.f32 	%f1420, %f290, %f1419;
	mul.f32 	%f1421, %f316, %f321;
	sub.f32 	%f325, %f1421, %f1420;
	mov.u32 	%r4069, %r4073;
	mov.f32 	%f2158, %f2159;
	@%p450 bra 	$L__BB3_674;
	setp.neu.f32 	%p453, %f217, 0f7F800000;
	@%p453 bra 	$L__BB3_669;
	mov.f32 	%f1424, 0f00000000;
	mul.rn.f32 	%f2158, %f215, %f1424;
	mov.b32 	%r4069, 0;
	bra.uni 	$L__BB3_674;
$L__BB3_669:
	mov.b32 	%r1439, %f215;
	shl.b32 	%r2815, %r1439, 8;
	or.b32  	%r1440, %r2815, -2147483648;
	mov.b64 	%rd1350, 0;
	mov.b32 	%r4066, 0;
	mov.u64 	%rd1348, __cudart_i2opi_f;
	mov.u64 	%rd1349, %rd10;
$L__BB3_670:
	.pragma "nounroll";
	ld.global.nc.u32 	%r2816, [%rd1348];
	mad.wide.u32 	%rd929, %r2816, %r1440, %rd1350;
	shr.u64 	%rd1350, %rd929, 32;
	st.local.u32 	[%rd1349], %rd929;
	add.s32 	%r4066, %r4066, 1;
	add.s64 	%rd1349, %rd1349, 4;
	add.s64 	%rd1348, %rd1348, 4;
	setp.ne.s32 	%p454, %r4066, 6;
	@%p454 bra 	$L__BB3_670;
	shr.u32 	%r2817, %r1439, 23;
	st.local.u32 	[%rd10+24], %rd1350;
	and.b32  	%r1443, %r2817, 31;
	and.b32  	%r2818, %r2817, 224;
	add.s32 	%r2819, %r2818, -128;
	shr.u32 	%r2820, %r2819, 5;
	mul.wide.u32 	%rd930, %r2820, 4;
	sub.s64 	%rd453, %rd10, %rd930;
	ld.local.u32 	%r4067, [%rd453+24];
	ld.local.u32 	%r4068, [%rd453+20];
	setp.eq.s32 	%p455, %r1443, 0;
	@%p455 bra 	$L__BB3_673;
	shf.l.wrap.b32 	%r4067, %r4068, %r4067, %r1443;
	ld.local.u32 	%r2821, [%rd453+16];
	shf.l.wrap.b32 	%r4068, %r2821, %r4068, %r1443;
$L__BB3_673:
	shr.u32 	%r2822, %r4067, 30;
	shf.l.wrap.b32 	%r2823, %r4068, %r4067, 2;
	shl.b32 	%r2824, %r4068, 2;
	shr.u32 	%r2825, %r2823, 31;
	add.s32 	%r2826, %r2825, %r2822;
	neg.s32 	%r2827, %r2826;
	setp.lt.s32 	%p456, %r1439, 0;
	selp.b32 	%r4069, %r2827, %r2826, %p456;
	xor.b32  	%r2828, %r2823, %r1439;
	shr.s32 	%r2829, %r2823, 31;
	xor.b32  	%r2830, %r2829, %r2823;
	xor.b32  	%r2831, %r2829, %r2824;
	cvt.u64.u32 	%rd931, %r2830;
	shl.b64 	%rd932, %rd931, 32;
	cvt.u64.u32 	%rd933, %r2831;
	or.b64  	%rd934, %rd932, %rd933;
	cvt.rn.f64.s64 	%fd116, %rd934;
	mul.f64 	%fd117, %fd116, 0d3BF921FB54442D19;
	cvt.rn.f32.f64 	%f1422, %fd117;
	neg.f32 	%f1423, %f1422;
	setp.lt.s32 	%p457, %r2828, 0;
	selp.f32 	%f2158, %f1423, %f1422, %p457;
$L__BB3_674:
	setp.ltu.f32 	%p458, %f217, 0f47CE4780;
	mul.rn.f32 	%f1425, %f2158, %f2158;
	and.b32  	%r2833, %r4069, 1;
	setp.eq.b32 	%p459, %r2833, 1;
	selp.f32 	%f1426, 0f3F800000, %f2158, %p459;
	fma.rn.f32 	%f1427, %f1425, %f1426, 0f00000000;
	fma.rn.f32 	%f1428, %f1425, 0f37CBAC00, 0fBAB607ED;
	selp.f32 	%f1429, %f1428, 0fB94D4153, %p459;
	selp.f32 	%f1430, 0f3D2AAABB, 0f3C0885E4, %p459;
	fma.rn.f32 	%f1431, %f1429, %f1425, %f1430;
	selp.f32 	%f1432, 0fBEFFFFFF, 0fBE2AAAA8, %p459;
	fma.rn.f32 	%f1433, %f1431, %f1425, %f1432;
	fma.rn.f32 	%f1434, %f1433, %f1427, %f1426;
	and.b32  	%r2834, %r4069, 2;
	setp.eq.s32 	%p460, %r2834, 0;
	mov.f32 	%f1435, 0f00000000;
	sub.f32 	%f1436, %f1435, %f1434;
	selp.f32 	%f1437, %f1434, %f1436, %p460;
	mul.f32 	%f329, %f316, %f1437;
	@%p458 bra 	$L__BB3_682;
	setp.neu.f32 	%p461, %f217, 0f7F800000;
	@%p461 bra 	$L__BB3_677;
	mov.f32 	%f1440, 0f00000000;
	mul.rn.f32 	%f2159, %f215, %f1440;
	mov.b32 	%r4073, 0;
	bra.uni 	$L__BB3_682;
$L__BB3_677:
	mov.b32 	%r1452, %f215;
	shl.b32 	%r2836, %r1452, 8;
	or.b32  	%r1453, %r2836, -2147483648;
	mov.b64 	%rd1353, 0;
	mov.b32 	%r4070, 0;
	mov.u64 	%rd1351, __cudart_i2opi_f;
	mov.u64 	%rd1352, %rd9;
$L__BB3_678:
	.pragma "nounroll";
	ld.global.nc.u32 	%r2837, [%rd1351];
	mad.wide.u32 	%rd937, %r2837, %r1453, %rd1353;
	shr.u64 	%rd1353, %rd937, 32;
	st.local.u32 	[%rd1352], %rd937;
	add.s32 	%r4070, %r4070, 1;
	add.s64 	%rd1352, %rd1352, 4;
	add.s64 	%rd1351, %rd1351, 4;
	setp.ne.s32 	%p462, %r4070, 6;
	@%p462 bra 	$L__BB3_678;
	shr.u32 	%r2838, %r1452, 23;
	st.local.u32 	[%rd9+24], %rd1353;
	and.b32  	%r1456, %r2838, 31;
	and.b32  	%r2839, %r2838, 224;
	add.s32 	%r2840, %r2839, -128;
	shr.u32 	%r2841, %r2840, 5;
	mul.wide.u32 	%rd938, %r2841, 4;
	sub.s64 	%rd460, %rd9, %rd938;
	ld.local.u32 	%r4071, [%rd460+24];
	ld.local.u32 	%r4072, [%rd460+20];
	setp.eq.s32 	%p463, %r1456, 0;
	@%p463 bra 	$L__BB3_681;
	shf.l.wrap.b32 	%r4071, %r4072, %r4071, %r1456;
	ld.local.u32 	%r2842, [%rd460+16];
	shf.l.wrap.b32 	%r4072, %r2842, %r4072, %r1456;
$L__BB3_681:
	shr.u32 	%r2843, %r4071, 30;
	shf.l.wrap.b32 	%r2844, %r4072, %r4071, 2;
	shl.b32 	%r2845, %r4072, 2;
	shr.u32 	%r2846, %r2844, 31;
	add.s32 	%r2847, %r2846, %r2843;
	neg.s32 	%r2848, %r2847;
	setp.lt.s32 	%p464, %r1452, 0;
	selp.b32 	%r4073, %r2848, %r2847, %p464;
	xor.b32  	%r2849, %r2844, %r1452;
	shr.s32 	%r2850, %r2844, 31;
	xor.b32  	%r2851, %r2850, %r2844;
	xor.b32  	%r2852, %r2850, %r2845;
	cvt.u64.u32 	%rd939, %r2851;
	shl.b64 	%rd940, %rd939, 32;
	cvt.u64.u32 	%rd941, %r2852;
	or.b64  	%rd942, %rd940, %rd941;
	cvt.rn.f64.s64 	%fd118, %rd942;
	mul.f64 	%fd119, %fd118, 0d3BF921FB54442D19;
	cvt.rn.f32.f64 	%f1438, %fd119;
	neg.f32 	%f1439, %f1438;
	setp.lt.s32 	%p465, %r2849, 0;
	selp.f32 	%f2159, %f1439, %f1438, %p465;
$L__BB3_682:
	add.s32 	%r2854, %r4073, 1;
	mul.rn.f32 	%f1441, %f2159, %f2159;
	and.b32  	%r2855, %r4073, 1;
	setp.eq.b32 	%p466, %r2855, 1;
	selp.f32 	%f1442, %f2159, 0f3F800000, %p466;
	fma.rn.f32 	%f1443, %f1441, %f1442, 0f00000000;
	fma.rn.f32 	%f1444, %f1441, 0f37CBAC00, 0fBAB607ED;
	selp.f32 	%f1445, 0fB94D4153, %f1444, %p466;
	selp.f32 	%f1446, 0f3C0885E4, 0f3D2AAABB, %p466;
	fma.rn.f32 	%f1447, %f1445, %f1441, %f1446;
	selp.f32 	%f1448, 0fBE2AAAA8, 0fBEFFFFFF, %p466;
	fma.rn.f32 	%f1449, %f1447, %f1441, %f1448;
	fma.rn.f32 	%f1450, %f1449, %f1443, %f1442;
	and.b32  	%r2856, %r2854, 2;
	setp.eq.s32 	%p467, %r2856, 0;
	mov.f32 	%f1451, 0f00000000;
	sub.f32 	%f1452, %f1451, %f1450;
	selp.f32 	%f1453, %f1450, %f1452, %p467;
	fma.rn.f32 	%f1454, %f290, %f1453, %f329;
	div.rn.f32 	%f1455, %f325, 0f461C4000;
	st.global.f32 	[%rd390+20], %f1455;
	div.rn.f32 	%f1456, %f1454, 0f461C4000;
	st.global.f32 	[%rd390+24], %f1456;
	mul.f32 	%f1457, %f317, 0f3F22F983;
	cvt.rni.s32.f32 	%r4081, %f1457;
	cvt.rn.f32.s32 	%f1458, %r4081;
	fma.rn.f32 	%f1459, %f1458, 0fBFC90FDA, %f317;
	fma.rn.f32 	%f1460, %f1458, 0fB3A22168, %f1459;
	fma.rn.f32 	%f2161, %f1458, 0fA7C234C5, %f1460;
	abs.f32 	%f334, %f317;
	setp.ltu.f32 	%p468, %f334, 0f47CE4780;
	mov.u32 	%r4077, %r4081;
	mov.f32 	%f2160, %f2161;
	@%p468 bra 	$L__BB3_690;
	setp.neu.f32 	%p469, %f334, 0f7F800000;
	@%p469 bra 	$L__BB3_685;
	mov.f32 	%f1463, 0f00000000;
	mul.rn.f32 	%f2160, %f317, %f1463;
	mov.b32 	%r4077, 0;
	bra.uni 	$L__BB3_690;
$L__BB3_685:
	mov.b32 	%r1466, %f317;
	shl.b32 	%r2858, %r1466, 8;
	or.b32  	%r1467, %r2858, -2147483648;
	mov.b64 	%rd1356, 0;
	mov.b32 	%r4074, 0;
	mov.u64 	%rd1354, __cudart_i2opi_f;
	mov.u64 	%rd1355, %rd8;
$L__BB3_686:
	.pragma "nounroll";
	ld.global.nc.u32 	%r2859, [%rd1354];
	mad.wide.u32 	%rd945, %r2859, %r1467, %rd1356;
	shr.u64 	%rd1356, %rd945, 32;
	st.local.u32 	[%rd1355], %rd945;
	add.s32 	%r4074, %r4074, 1;
	add.s64 	%rd1355, %rd1355, 4;
	add.s64 	%rd1354, %rd1354, 4;
	setp.ne.s32 	%p470, %r4074, 6;
	@%p470 bra 	$L__BB3_686;
	shr.u32 	%r2860, %r1466, 23;
	st.local.u32 	[%rd8+24], %rd1356;
	and.b32  	%r1470, %r2860, 31;
	and.b32  	%r2861, %r2860, 224;
	add.s32 	%r2862, %r2861, -128;
	shr.u32 	%r2863, %r2862, 5;
	mul.wide.u32 	%rd946, %r2863, 4;
	sub.s64 	%rd467, %rd8, %rd946;
	ld.local.u32 	%r4075, [%rd467+24];
	ld.local.u32 	%r4076, [%rd467+20];
	setp.eq.s32 	%p471, %r1470, 0;
	@%p471 bra 	$L__BB3_689;
	shf.l.wrap.b32 	%r4075, %r4076, %r4075, %r1470;
	ld.local.u32 	%r2864, [%rd467+16];
	shf.l.wrap.b32 	%r4076, %r2864, %r4076, %r1470;
$L__BB3_689:
	shr.u32 	%r2865, %r4075, 30;
	shf.l.wrap.b32 	%r2866, %r4076, %r4075, 2;
	shl.b32 	%r2867, %r4076, 2;
	shr.u32 	%r2868, %r2866, 31;
	add.s32 	%r2869, %r2868, %r2865;
	neg.s32 	%r2870, %r2869;
	setp.lt.s32 	%p472, %r1466, 0;
	selp.b32 	%r4077, %r2870, %r2869, %p472;
	xor.b32  	%r2871, %r2866, %r1466;
	shr.s32 	%r2872, %r2866, 31;
	xor.b32  	%r2873, %r2872, %r2866;
	xor.b32  	%r2874, %r2872, %r2867;
	cvt.u64.u32 	%rd947, %r2873;
	shl.b64 	%rd948, %rd947, 32;
	cvt.u64.u32 	%rd949, %r2874;
	or.b64  	%rd950, %rd948, %rd949;
	cvt.rn.f64.s64 	%fd120, %rd950;
	mul.f64 	%fd121, %fd120, 0d3BF921FB54442D19;
	cvt.rn.f32.f64 	%f1461, %fd121;
	neg.f32 	%f1462, %f1461;
	setp.lt.s32 	%p473, %r2871, 0;
	selp.f32 	%f2160, %f1462, %f1461, %p473;
$L__BB3_690:
	setp.ltu.f32 	%p474, %f334, 0f47CE4780;
	mul.rn.f32 	%f1464, %f2160, %f2160;
	and.b32  	%r2876, %r4077, 1;
	setp.eq.b32 	%p475, %r2876, 1;
	selp.f32 	%f1465, 0f3F800000, %f2160, %p475;
	fma.rn.f32 	%f1466, %f1464, %f1465, 0f00000000;
	fma.rn.f32 	%f1467, %f1464, 0f37CBAC00, 0fBAB607ED;
	selp.f32 	%f1468, %f1467, 0fB94D4153, %p475;
	selp.f32 	%f1469, 0f3D2AAABB, 0f3C0885E4, %p475;
	fma.rn.f32 	%f1470, %f1468, %f1464, %f1469;
	selp.f32 	%f1471, 0fBEFFFFFF, 0fBE2AAAA8, %p475;
	fma.rn.f32 	%f1472, %f1470, %f1464, %f1471;
	fma.rn.f32 	%f1473, %f1472, %f1466, %f1465;
	and.b32  	%r2877, %r4077, 2;
	setp.eq.s32 	%p476, %r2877, 0;
	mov.f32 	%f1474, 0f00000000;
	sub.f32 	%f1475, %f1474, %f1473;
	selp.f32 	%f1476, %f1473, %f1475, %p476;
	st.global.f32 	[%rd390+28], %f1476;
	@%p474 bra 	$L__BB3_698;
	setp.neu.f32 	%p477, %f334, 0f7F800000;
	@%p477 bra 	$L__BB3_693;
	mov.f32 	%f1479, 0f00000000;
	mul.rn.f32 	%f2161, %f317, %f1479;
	mov.b32 	%r4081, 0;
	bra.uni 	$L__BB3_698;
$L__BB3_693:
	mov.b32 	%r1479, %f317;
	shl.b32 	%r2879, %r1479, 8;
	or.b32  	%r1480, %r2879, -2147483648;
	mov.b64 	%rd1359, 0;
	mov.b32 	%r4078, 0;
	mov.u64 	%rd1357, __cudart_i2opi_f;
	mov.u64 	%rd1358, %rd7;
$L__BB3_694:
	.pragma "nounroll";
	ld.global.nc.u32 	%r2880, [%rd1357];
	mad.wide.u32 	%rd953, %r2880, %r1480, %rd1359;
	shr.u64 	%rd1359, %rd953, 32;
	st.local.u32 	[%rd1358], %rd953;
	add.s32 	%r4078, %r4078, 1;
	add.s64 	%rd1358, %rd1358, 4;
	add.s64 	%rd1357, %rd1357, 4;
	setp.ne.s32 	%p478, %r4078, 6;
	@%p478 bra 	$L__BB3_694;
	shr.u32 	%r2881, %r1479, 23;
	st.local.u32 	[%rd7+24], %rd1359;
	and.b32  	%r1483, %r2881, 31;
	and.b32  	%r2882, %r2881, 224;
	add.s32 	%r2883, %r2882, -128;
	shr.u32 	%r2884, %r2883, 5;
	mul.wide.u32 	%rd954, %r2884, 4;
	sub.s64 	%rd474, %rd7, %rd954;
	ld.local.u32 	%r4079, [%rd474+24];
	ld.local.u32 	%r4080, [%rd474+20];
	setp.eq.s32 	%p479, %r1483, 0;
	@%p479 bra 	$L__BB3_697;
	shf.l.wrap.b32 	%r4079, %r4080, %r4079, %r1483;
	ld.local.u32 	%r2885, [%rd474+16];
	shf.l.wrap.b32 	%r4080, %r2885, %r4080, %r1483;
$L__BB3_697:
	shr.u32 	%r2886, %r4079, 30;
	shf.l.wrap.b32 	%r2887, %r4080, %r4079, 2;
	shl.b32 	%r2888, %r4080, 2;
	shr.u32 	%r2889, %r2887, 31;
	add.s32 	%r2890, %r2889, %r2886;
	neg.s32 	%r2891, %r2890;
	setp.lt.s32 	%p480, %r1479, 0;
	selp.b32 	%r4081, %r2891, %r2890, %p480;
	xor.b32  	%r2892, %r2887, %r1479;
	shr.s32 	%r2893, %r2887, 31;
	xor.b32  	%r2894, %r2893, %r2887;
	xor.b32  	%r2895, %r2893, %r2888;
	cvt.u64.u32 	%rd955, %r2894;
	shl.b64 	%rd956, %rd955, 32;
	cvt.u64.u32 	%rd957, %r2895;
	or.b64  	%rd958, %rd956, %rd957;
	cvt.rn.f64.s64 	%fd122, %rd958;
	mul.f64 	%fd123, %fd122, 0d3BF921FB54442D19;
	cvt.rn.f32.f64 	%f1477, %fd123;
	neg.f32 	%f1478, %f1477;
	setp.lt.s32 	%p481, %r2892, 0;
	selp.f32 	%f2161, %f1478, %f1477, %p481;
$L__BB3_698:
	add.s32 	%r2897, %r4081, 1;
	mul.rn.f32 	%f1480, %f2161, %f2161;
	and.b32  	%r2898, %r4081, 1;
	setp.eq.b32 	%p482, %r2898, 1;
	selp.f32 	%f1481, %f2161, 0f3F800000, %p482;
	fma.rn.f32 	%f1482, %f1480, %f1481, 0f00000000;
	fma.rn.f32 	%f1483, %f1480, 0f37CBAC00, 0fBAB607ED;
	selp.f32 	%f1484, 0fB94D4153, %f1483, %p482;
	selp.f32 	%f1485, 0f3C0885E4, 0f3D2AAABB, %p482;
	fma.rn.f32 	%f1486, %f1484, %f1480, %f1485;
	selp.f32 	%f1487, 0fBE2AAAA8, 0fBEFFFFFF, %p482;
	fma.rn.f32 	%f1488, %f1486, %f1480, %f1487;
	fma.rn.f32 	%f1489, %f1488, %f1482, %f1481;
	and.b32  	%r2899, %r2897, 2;
	setp.eq.s32 	%p483, %r2899, 0;
	mov.f32 	%f1490, 0f00000000;
	sub.f32 	%f1491, %f1490, %f1489;
	selp.f32 	%f1492, %f1489, %f1491, %p483;
	st.global.f32 	[%rd390+32], %f1492;
$L__BB3_699:
	ld.param.u32 	%r3473, [step_param_1];
	setp.lt.s32 	%p697, %r3473, 1;
	bar.sync 	0;
	@%p697 bra 	$L__BB3_711;
	ld.param.u32 	%r3474, [step_param_1];
	and.b32  	%r1492, %r3474, 7;
	setp.lt.u32 	%p698, %r3474, 8;
	mov.b32 	%r4082, 0;
	@%p698 bra 	$L__BB3_703;
	ld.param.u32 	%r3475, [step_param_1];
	and.b32  	%r4082, %r3475, 2147483640;
	neg.s32 	%r4087, %r4082;
	shl.b32 	%r3429, %r6, 2;
	mov.u32 	%r3430, sh_mem;
	add.s32 	%r3431, %r3429, %r3430;
	add.s32 	%r4086, %r3431, 16;
	add.s64 	%rd475, %rd1, 16;
	add.s32 	%r3432, %r4, %r3;
	mul.lo.s32 	%r4085, %r3475, %r3432;
$L__BB3_702:
	.pragma "nounroll";
	mul.wide.s32 	%rd1181, %r4085, 4;
	add.s64 	%rd1182, %rd475, %rd1181;
	ld.shared.f32 	%f2054, [%r4086+-16];
	st.global.f32 	[%rd1182+-16], %f2054;
	ld.shared.f32 	%f2055, [%r4086+-12];
	st.global.f32 	[%rd1182+-12], %f2055;
	ld.shared.f32 	%f2056, [%r4086+-8];
	st.global.f32 	[%rd1182+-8], %f2056;
	ld.shared.f32 	%f2057, [%r4086+-4];
	st.global.f32 	[%rd1182+-4], %f2057;
	ld.shared.f32 	%f2058, [%r4086];
	st.global.f32 	[%rd1182], %f2058;
	ld.shared.f32 	%f2059, [%r4086+4];
	st.global.f32 	[%rd1182+4], %f2059;
	ld.shared.f32 	%f2060, [%r4086+8];
	st.global.f32 	[%rd1182+8], %f2060;
	ld.shared.f32 	%f2061, [%r4086+12];
	st.global.f32 	[%rd1182+12], %f2061;
	add.s32 	%r4087, %r4087, 8;
	add.s32 	%r4086, %r4086, 32;
	add.s32 	%r4085, %r4085, 8;
	setp.eq.s32 	%p699, %r4087, 0;
	@%p699 bra 	$L__BB3_703;
	bra.uni 	$L__BB3_702;
$L__BB3_703:
	setp.eq.s32 	%p700, %r1492, 0;
	@%p700 bra 	$L__BB3_711;
	ld.param.u32 	%r3476, [step_param_1];
	and.b32  	%r1498, %r3476, 3;
	setp.lt.u32 	%p701, %r1492, 4;
	@%p701 bra 	$L__BB3_706;
	shl.b32 	%r3433, %r4082, 2;
	add.s32 	%r3434, %r67, %r3433;
	ld.shared.f32 	%f2062, [%r3434];
	add.s32 	%r3435, %r8, %r4082;
	mul.wide.s32 	%rd1183, %r3435, 4;
	add.s64 	%rd1184, %rd1, %rd1183;
	st.global.f32 	[%rd1184], %f2062;
	ld.shared.f32 	%f2063, [%r3434+4];
	st.global.f32 	[%rd1184+4], %f2063;
	ld.shared.f32 	%f2064, [%r3434+8];
	st.global.f32 	[%rd1184+8], %f2064;
	ld.shared.f32 	%f2065, [%r3434+12];
	st.global.f32 	[%rd1184+12], %f2065;
	add.s32 	%r4082, %r4082, 4;
$L__BB3_706:
	setp.eq.s32 	%p702, %r1498, 0;
	@%p702 bra 	$L__BB3_711;
	setp.eq.s32 	%p703, %r1498, 1;
	@%p703 bra 	$L__BB3_709;
	shl.b32 	%r3436, %r4082, 2;
	add.s32 	%r3437, %r67, %r3436;
	ld.shared.f32 	%f2066, [%r3437];
	add.s32 	%r3438, %r8, %r4082;
	mul.wide.s32 	%rd1185, %r3438, 4;
	add.s64 	%rd1186, %rd1, %rd1185;
	st.global.f32 	[%rd1186], %f2066;
	ld.shared.f32 	%f2067, [%r3437+4];
	st.global.f32 	[%rd1186+4], %f2067;
	add.s32 	%r4082, %r4082, 2;
$L__BB3_709:
	ld.param.u32 	%r3477, [step_param_1];
	and.b32  	%r3439, %r3477, 1;
	setp.eq.b32 	%p704, %r3439, 1;
	not.pred 	%p705, %p704;
	@%p705 bra 	$L__BB3_711;
	shl.b32 	%r3440, %r4082, 2;
	add.s32 	%r3441, %r67, %r3440;
	ld.shared.f32 	%f2068, [%r3441];
	add.s32 	%r3442, %r8, %r4082;
	mul.wide.s32 	%rd1187, %r3442, 4;
	add.s64 	%rd1188, %rd1, %rd1187;
	st.global.f32 	[%rd1188], %f2068;
$L__BB3_711:
	ld.param.u32 	%r3483, [step_param_3];
	setp.lt.s32 	%p706, %r3483, 1;
	@%p706 bra 	$L__BB3_723;
	ld.param.u32 	%r3484, [step_param_3];
	and.b32  	%r1503, %r3484, 7;
	setp.lt.u32 	%p707, %r3484, 8;
	mov.b32 	%r4091, 0;
	@%p707 bra 	$L__BB3_715;
	ld.param.u32 	%r3485, [step_param_3];
	and.b32  	%r4091, %r3485, 2147483640;
	neg.s32 	%r4090, %r4091;
	shl.b32 	%r3444, %r7, 2;
	shl.b32 	%r3445, %r5, 2;
	add.s32 	%r3446, %r3444, %r3445;
	mov.u32 	%r3447, sh_mem;
	add.s32 	%r3448, %r3446, %r3447;
	add.s32 	%r4089, %r3448, 16;
	add.s64 	%rd476, %rd2, 16;
	add.s32 	%r3449, %r4, %r10;
	mul.lo.s32 	%r4088, %r3485, %r3449;
$L__BB3_714:
	.pragma "nounroll";
	mul.wide.s32 	%rd1189, %r4088, 4;
	add.s64 	%rd1190, %rd476, %rd1189;
	ld.shared.f32 	%f2069, [%r4089+-16];
	st.global.f32 	[%rd1190+-16], %f2069;
	ld.shared.f32 	%f2070, [%r4089+-12];
	st.global.f32 	[%rd1190+-12], %f2070;
	ld.shared.f32 	%f2071, [%r4089+-8];
	st.global.f32 	[%rd1190+-8], %f2071;
	ld.shared.f32 	%f2072, [%r4089+-4];
	st.global.f32 	[%rd1190+-4], %f2072;
	ld.shared.f32 	%f2073, [%r4089];
	st.global.f32 	[%rd1190], %f2073;
	ld.shared.f32 	%f2074, [%r4089+4];
	st.global.f32 	[%rd1190+4], %f2074;
	ld.shared.f32 	%f2075, [%r4089+8];
	st.global.f32 	[%rd1190+8], %f2075;
	ld.shared.f32 	%f2076, [%r4089+12];
	st.global.f32 	[%rd1190+12], %f2076;
	add.s32 	%r4090, %r4090, 8;
	add.s32 	%r4089, %r4089, 32;
	add.s32 	%r4088, %r4088, 8;
	setp.ne.s32 	%p708, %r4090, 0;
	@%p708 bra 	$L__BB3_714;
$L__BB3_715:
	setp.eq.s32 	%p709, %r1503, 0;
	@%p709 bra 	$L__BB3_723;
	ld.param.u32 	%r3486, [step_param_3];
	and.b32  	%r1521, %r3486, 3;
	setp.lt.u32 	%p710, %r1503, 4;
	@%p710 bra 	$L__BB3_718;
	add.s32 	%r3450, %r4091, %r7;
	shl.b32 	%r3451, %r3450, 2;
	add.s32 	%r3452, %r39, %r3451;
	ld.shared.f32 	%f2077, [%r3452];
	add.s32 	%r3453, %r3450, %r11;
	mul.wide.s32 	%rd1191, %r3453, 4;
	add.s64 	%rd1192, %rd2, %rd1191;
	st.global.f32 	[%rd1192], %f2077;
	ld.shared.f32 	%f2078, [%r3452+4];
	st.global.f32 	[%rd1192+4], %f2078;
	ld.shared.f32 	%f2079, [%r3452+8];
	st.global.f32 	[%rd1192+8], %f2079;
	ld.shared.f32 	%f2080, [%r3452+12];
	st.global.f32 	[%rd1192+12], %f2080;
	add.s32 	%r4091, %r4091, 4;
$L__BB3_718:
	setp.eq.s32 	%p711, %r1521, 0;
	@%p711 bra 	$L__BB3_723;
	setp.eq.s32 	%p712, %r1521, 1;
	@%p712 bra 	$L__BB3_721;
	add.s32 	%r3454, %r4091, %r7;
	shl.b32 	%r3455, %r3454, 2;
	add.s32 	%r3456, %r39, %r3455;
	ld.shared.f32 	%f2081, [%r3456];
	add.s32 	%r3457, %r3454, %r11;
	mul.wide.s32 	%rd1193, %r3457, 4;
	add.s64 	%rd1194, %rd2, %rd1193;
	st.global.f32 	[%rd1194], %f2081;
	ld.shared.f32 	%f2082, [%r3456+4];
	st.global.f32 	[%rd1194+4], %f2082;
	add.s32 	%r4091, %r4091, 2;
$L__BB3_721:
	ld.param.u32 	%r3487, [step_param_3];
	and.b32  	%r3458, %r3487, 1;
	setp.eq.b32 	%p713, %r3458, 1;
	not.pred 	%p714, %p713;
	@%p714 bra 	$L__BB3_723;
	add.s32 	%r3459, %r4091, %r7;
	shl.b32 	%r3460, %r3459, 2;
	add.s32 	%r3461, %r39, %r3460;
	ld.shared.f32 	%f2083, [%r3461];
	add.s32 	%r3462, %r3459, %r11;
	mul.wide.s32 	%rd1195, %r3462, 4;
	add.s64 	%rd1196, %rd2, %rd1195;
	st.global.f32 	[%rd1196], %f2083;
$L__BB3_723:
	ret;

}
	// .globl	test
.visible .entry test()
{


	ret;

}


// ===== COMPILED SASS (sm_100) =====

	.target	sm_100

	.elftype	@"ET_EXEC"


//--------------------- .note.nv.tkinfo           --------------------------
	.section	.note.nv.tkinfo,"",@"SHT_NOTE"
	.sectionflags	@"SHF_NOTE_NV_TKINFO"
	.tkinfo
        /*0018*/ 	.word	0x00000002
        /*0030*/ 	.string	""
        /*0030*/ 	.string	"ptxas"
        /*0030*/ 	.string	"Cuda compilation tools, release 13.0, V13.0.88"
        /*0030*/ 	.string	"Build cuda_13.0.r13.0/compiler.36424714_0"
        /*0030*/ 	.string	"-arch sm_100 -m 64 "



//--------------------- .note.nv.cuinfo           --------------------------
	.section	.note.nv.cuinfo,"",@"SHT_NOTE"
	.sectionflags	@"SHF_NOTE_NV_CUINFO"
        /*0018*/ 	.short	0x0002
        /*001a*/ 	.short	0x0064
        /*001c*/ 	.short	0x0082
	.zero		2


//--------------------- .nv.info                  --------------------------
	.section	.nv.info,"",@"SHT_CUDA_INFO"
	.align	4


	//----- nvinfo : EIATTR_REGCOUNT
	.align		4
        /*0000*/ 	.byte	0x04, 0x2f
        /*0002*/ 	.short	(.L_26 - .L_25)
	.align		4
.L_25:
        /*0004*/ 	.word	index@(reset)
        /*0008*/ 	.word	0x0000001f


	//----- nvinfo : EIATTR_FRAME_SIZE
	.align		4
.L_26:
        /*000c*/ 	.byte	0x04, 0x11
        /*000e*/ 	.short	(.L_28 - .L_27)
	.align		4
.L_27:
        /*0010*/ 	.word	index@(reset)
        /*0014*/ 	.word	0x00000030


	//----- nvinfo : EIATTR_REGCOUNT
	.align		4
.L_28:
        /*0018*/ 	.byte	0x04, 0x2f
        /*001a*/ 	.short	(.L_30 - .L_29)
	.align		4
.L_29:
        /*001c*/ 	.word	index@(sample)
        /*0020*/ 	.word	0x0000001f


	//----- nvinfo : EIATTR_FRAME_SIZE
	.align		4
.L_30:
        /*0024*/ 	.byte	0x04, 0x11
        /*0026*/ 	.short	(.L_32 - .L_31)
	.align		4
.L_31:
        /*0028*/ 	.word	index@(sample)
        /*002c*/ 	.word	0x00000030


	//----- nvinfo : EIATTR_REGCOUNT
	.align		4
.L_32:
        /*0030*/ 	.byte	0x04, 0x2f
        /*0032*/ 	.short	(.L_34 - .L_33)
	.align		4
.L_33:
        /*0034*/ 	.word	index@(step2)
        /*0038*/ 	.word	0x00000004


	//----- nvinfo : EIATTR_FRAME_SIZE
	.align		4
.L_34:
        /*003c*/ 	.byte	0x04, 0x11
        /*003e*/ 	.short	(.L_36 - .L_35)
	.align		4
.L_35:
        /*0040*/ 	.word	index@(step2)
        /*0044*/ 	.word	0x00000000


	//----- nvinfo : EIATTR_REGCOUNT
	.align		4
.L_36:
        /*0048*/ 	.byte	0x04, 0x2f
        /*004a*/ 	.short	(.L_38 - .L_37)
	.align		4
.L_37:
        /*004c*/ 	.word	index@(step)
        /*0050*/ 	.word	0x00000030


	//----- nvinfo : EIATTR_FRAME_SIZE
	.align		4
.L_38:
        /*0054*/ 	.byte	0x04, 0x11
        /*0056*/ 	.short	(.L_40 - .L_39)
	.align		4
.L_39:
        /*0058*/ 	.word	index@($__internal_1_$__cuda_sm3x_div_rn_noftz_f32_slowpath)
        /*005c*/ 	.word	0x00000050


	//----- nvinfo : EIATTR_FRAME_SIZE
	.align		4
.L_40:
        /*0060*/ 	.byte	0x04, 0x11
        /*0062*/ 	.short	(.L_42 - .L_41)
	.align		4
.L_41:
        /*0064*/ 	.word	index@($__internal_0_$__cuda_sm20_sqrt_rn_f32_slowpath)
        /*0068*/ 	.word	0x00000050


	//----- nvinfo : EIATTR_FRAME_SIZE
	.align		4
.L_42:
        /*006c*/ 	.byte	0x04, 0x11
        /*006e*/ 	.short	(.L_44 - .L_43)
	.align		4
.L_43:
        /*0070*/ 	.word	index@(step)
        /*0074*/ 	.word	0x00000050


	//----- nvinfo : EIATTR_REGCOUNT
	.align		4
.L_44:
        /*0078*/ 	.byte	0x04, 0x2f
        /*007a*/ 	.short	(.L_46 - .L_45)
	.align		4
.L_45:
        /*007c*/ 	.word	index@(test)
        /*0080*/ 	.word	0x00000004


	//----- nvinfo : EIATTR_FRAME_SIZE
	.align		4
.L_46:
        /*0084*/ 	.byte	0x04, 0x11
        /*0086*/ 	.short	(.L_48 - .L_47)
	.align		4
.L_47:
        /*0088*/ 	.word	index@(test)
        /*008c*/ 	.word	0x00000000


	//----- nvinfo : EIATTR_MIN_STACK_SIZE
	.align		4
.L_48:
        /*0090*/ 	.byte	0x04, 0x12
        /*0092*/ 	.short	(.L_50 - .L_49)
	.align		4
.L_49:
        /*0094*/ 	.word	index@(test)
        /*0098*/ 	.word	0x00000000


	//----- nvinfo : EIATTR_MIN_STACK_SIZE
	.align		4
.L_50:
        /*009c*/ 	.byte	0x04, 0x12
        /*009e*/ 	.short	(.L_52 - .L_51)
	.align		4
.L_51:
        /*00a0*/ 	.word	index@(step)
        /*00a4*/ 	.word	0x00000050


	//----- nvinfo : EIATTR_MIN_STACK_SIZE
	.align		4
.L_52:
        /*00a8*/ 	.byte	0x04, 0x12
        /*00aa*/ 	.short	(.L_54 - .L_53)
	.align		4
.L_53:
        /*00ac*/ 	.word	index@(step2)
        /*00b0*/ 	.word	0x00000000


	//----- nvinfo : EIATTR_MIN_STACK_SIZE
	.align		4
.L_54:
        /*00b4*/ 	.byte	0x04, 0x12
        /*00b6*/ 	.short	(.L_56 - .L_55)
	.align		4
.L_55:
        /*00b8*/ 	.word	index@(sample)
        /*00bc*/ 	.word	0x00000030


	//----- nvinfo : EIATTR_MIN_STACK_SIZE
	.align		4
.L_56:
        /*00c0*/ 	.byte	0x04, 0x12
        /*00c2*/ 	.short	(.L_58 - .L_57)
	.align		4
.L_57:
        /*00c4*/ 	.word	index@(reset)
        /*00c8*/ 	.word	0x00000030
.L_58:


//--------------------- .nv.compat                --------------------------
	.section	.nv.compat,"",@"SHT_CUDA_COMPAT_INFO"
	.align	4
        /*0000*/ 	.byte	0x02, 0x09, 0x00, 0x00, 0x02, 0x02, 0x01, 0x00, 0x02, 0x05, 0x05, 0x00, 0x03, 0x07, 0x01, 0x01
        /*0010*/ 	.byte	0x02, 0x03, 0x00, 0x00, 0x02, 0x06, 0x01, 0x00, 0x04, 0x0b, 0x08, 0x00, 0x01, 0x00, 0x00, 0x00
        /*0020*/ 	.byte	0x00, 0x00, 0x00, 0x00


//--------------------- .nv.info.test             --------------------------
	.section	.nv.info.test,"",@"SHT_CUDA_INFO"
	.sectionflags	@""
	.align	4


	//----- nvinfo : EIATTR_CUDA_API_VERSION
	.align		4
        /*0000*/ 	.byte	0x04, 0x37
        /*0002*/ 	.short	(.L_60 - .L_59)
.L_59:
        /*0004*/ 	.word	0x00000082


	//----- nvinfo : EIATTR_SPARSE_MMA_MASK
	.align		4
.L_60:
        /*0008*/ 	.byte	0x03, 0x50
        /*000a*/ 	.short	0x0000


	//----- nvinfo : EIATTR_MAXREG_COUNT
	.align		4
        /*000c*/ 	.byte	0x03, 0x1b
        /*000e*/ 	.short	0x00ff


	//----- nvinfo : EIATTR_MERCURY_ISA_VERSION
	.align		4
        /*0010*/ 	.byte	0x03, 0x5f
        /*0012*/ 	.short	0x0101


	//----- nvinfo : EIATTR_VRC_CTA_INIT_COUNT
	.align		4
        /*0014*/ 	.byte	0x02, 0x4a
	.zero		1
	.zero		1


	//----- nvinfo : EIATTR_EXIT_INSTR_OFFSETS
	.align		4
        /*0018*/ 	.byte	0x04, 0x1c
        /*001a*/ 	.short	(.L_62 - .L_61)


	//   ....[0]....
.L_61:
        /*001c*/ 	.word	0x00000010


	//----- nvinfo : EIATTR_SW_WAR
	.align		4
.L_62:
        /*0020*/ 	.byte	0x04, 0x36
        /*0022*/ 	.short	(.L_64 - .L_63)
.L_63:
        /*0024*/ 	.word	0x00000008
.L_64:


//--------------------- .nv.info.step             --------------------------
	.section	.nv.info.step,"",@"SHT_CUDA_INFO"
	.sectionflags	@""
	.align	4


	//----- nvinfo : EIATTR_CUDA_API_VERSION
	.align		4
        /*0000*/ 	.byte	0x04, 0x37
        /*0002*/ 	.short	(.L_66 - .L_65)
.L_65:
        /*0004*/ 	.word	0x00000082


	//----- nvinfo : EIATTR_KPARAM_INFO
	.align		4
.L_66:
        /*0008*/ 	.byte	0x04, 0x17
        /*000a*/ 	.short	(.L_68 - .L_67)
.L_67:
        /*000c*/ 	.word	0x00000000
        /*0010*/ 	.short	0x000f
        /*0012*/ 	.short	0x0068
        /*0014*/ 	.byte	0x00, 0xf5, 0x21, 0x00


	//----- nvinfo : EIATTR_KPARAM_INFO
	.align		4
.L_68:
        /*0018*/ 	.byte	0x04, 0x17
        /*001a*/ 	.short	(.L_70 - .L_69)
.L_69:
        /*001c*/ 	.word	0x00000000
        /*0020*/ 	.short	0x000e
        /*0022*/ 	.short	0x0060
        /*0024*/ 	.byte	0x00, 0xf5, 0x21, 0x00


	//----- nvinfo : EIATTR_KPARAM_INFO
	.align		4
.L_70:
        /*0028*/ 	.byte	0x04, 0x17
        /*002a*/ 	.short	(.L_72 - .L_71)
.L_71:
        /*002c*/ 	.word	0x00000000
        /*0030*/ 	.short	0x000d
        /*0032*/ 	.short	0x0058
        /*0034*/ 	.byte	0x00, 0xf5, 0x21, 0x00


	//----- nvinfo : EIATTR_KPARAM_INFO
	.align		4
.L_72:
        /*0038*/ 	.byte	0x04, 0x17
        /*003a*/ 	.short	(.L_74 - .L_73)
.L_73:
        /*003c*/ 	.word	0x00000000
        /*0040*/ 	.short	0x000c
        /*0042*/ 	.short	0x0050
        /*0044*/ 	.byte	0x00, 0xf5, 0x21, 0x00


	//----- nvinfo : EIATTR_KPARAM_INFO
	.align		4
.L_74:
        /*0048*/ 	.byte	0x04, 0x17
        /*004a*/ 	.short	(.L_76 - .L_75)
.L_75:
        /*004c*/ 	.word	0x00000000
        /*0050*/ 	.short	0x000b
        /*0052*/ 	.short	0x0048
        /*0054*/ 	.byte	0x00, 0xf5, 0x21, 0x00


	//----- nvinfo : EIATTR_KPARAM_INFO
	.align		4
.L_76:
        /*0058*/ 	.byte	0x04, 0x17
        /*005a*/ 	.short	(.L_78 - .L_77)
.L_77:
        /*005c*/ 	.word	0x00000000
        /*0060*/ 	.short	0x000a
        /*0062*/ 	.short	0x0040
        /*0064*/ 	.byte	0x00, 0xf0, 0x11, 0x00


	//----- nvinfo : EIATTR_KPARAM_INFO
	.align		4
.L_78:
        /*0068*/ 	.byte	0x04, 0x17
        /*006a*/ 	.short	(.L_80 - .L_79)
.L_79:
        /*006c*/ 	.word	0x00000000
        /*0070*/ 	.short	0x0009
        /*0072*/ 	.short	0x0038
        /*0074*/ 	.byte	0x00, 0xf5, 0x21, 0x00


	//----- nvinfo : EIATTR_KPARAM_INFO
	.align		4
.L_80:
        /*0078*/ 	.byte	0x04, 0x17
        /*007a*/ 	.short	(.L_82 - .L_81)
.L_81:
        /*007c*/ 	.word	0x00000000
        /*0080*/ 	.short	0x0008
        /*0082*/ 	.short	0x0034
        /*0084*/ 	.byte	0x00, 0xf0, 0x11, 0x00


	//----- nvinfo : EIATTR_KPARAM_INFO
	.align		4
.L_82:
        /*0088*/ 	.byte	0x04, 0x17
        /*008a*/ 	.short	(.L_84 - .L_83)
.L_83:
        /*008c*/ 	.word	0x00000000
        /*0090*/ 	.short	0x0007
        /*0092*/ 	.short	0x0030
        /*0094*/ 	.byte	0x00, 0xf0, 0x11, 0x00


	//----- nvinfo : EIATTR_KPARAM_INFO
	.align		4
.L_84:
        /*0098*/ 	.byte	0x04, 0x17
        /*009a*/ 	.short	(.L_86 - .L_85)
.L_85:
        /*009c*/ 	.word	0x00000000
        /*00a0*/ 	.short	0x0006
        /*00a2*/ 	.short	0x0028
        /*00a4*/ 	.byte	0x00, 0xf5, 0x21, 0x00


	//----- nvinfo : EIATTR_KPARAM_INFO
	.align		4
.L_86:
        /*00a8*/ 	.byte	0x04, 0x17
        /*00aa*/ 	.short	(.L_88 - .L_87)
.L_87:
        /*00ac*/ 	.word	0x00000000
        /*00b0*/ 	.short	0x0005
        /*00b2*/ 	.short	0x0020
        /*00b4*/ 	.byte	0x00, 0xf5, 0x21, 0x00


	//----- nvinfo : EIATTR_KPARAM_INFO
	.align		4
.L_88:
        /*00b8*/ 	.byte	0x04, 0x17
        /*00ba*/ 	.short	(.L_90 - .L_89)
.L_89:
        /*00bc*/ 	.word	0x00000000
        /*00c0*/ 	.short	0x0004
        /*00c2*/ 	.short	0x001c
        /*00c4*/ 	.byte	0x00, 0xf0, 0x11, 0x00


	//----- nvinfo : EIATTR_KPARAM_INFO
	.align		4
.L_90:
        /*00c8*/ 	.byte	0x04, 0x17
        /*00ca*/ 	.short	(.L_92 - .L_91)
.L_91:
        /*00cc*/ 	.word	0x00000000
        /*00d0*/ 	.short	0x0003
        /*00d2*/ 	.short	0x0018
        /*00d4*/ 	.byte	0x00, 0xf0, 0x11, 0x00


	//----- nvinfo : EIATTR_KPARAM_INFO
	.align		4
.L_92:
        /*00d8*/ 	.byte	0x04, 0x17
        /*00da*/ 	.short	(.L_94 - .L_93)
.L_93:
        /*00dc*/ 	.word	0x00000000
        /*00e0*/ 	.short	0x0002
        /*00e2*/ 	.short	0x0010
        /*00e4*/ 	.byte	0x00, 0xf5, 0x21, 0x00


	//----- nvinfo : EIATTR_KPARAM_INFO
	.align		4
.L_94:
        /*00e8*/ 	.byte	0x04, 0x17
        /*00ea*/ 	.short	(.L_96 - .L_95)
.L_95:
        /*00ec*/ 	.word	0x00000000
        /*00f0*/ 	.short	0x0001
        /*00f2*/ 	.short	0x0008
        /*00f4*/ 	.byte	0x00, 0xf0, 0x11, 0x00


	//----- nvinfo : EIATTR_KPARAM_INFO
	.align		4
.L_96:
        /*00f8*/ 	.byte	0x04, 0x17
        /*00fa*/ 	.short	(.L_98 - .L_97)
.L_97:
        /*00fc*/ 	.word	0x00000000
        /*0100*/ 	.short	0x0000
        /*0102*/ 	.short	0x0000
        /*0104*/ 	.byte	0x00, 0xf5, 0x21, 0x00


	//----- nvinfo : EIATTR_SPARSE_MMA_MASK
	.align		4
.L_98:
        /*0108*/ 	.byte	0x03, 0x50
        /*010a*/ 	.short	0x0000


	//----- nvinfo : EIATTR_MAXREG_COUNT
	.align		4
        /*010c*/ 	.byte	0x03, 0x1b
        /*010e*/ 	.short	0x00ff


	//----- nvinfo : EIATTR_NUM_BARRIERS
	.align		4
        /*0110*/ 	.byte	0x02, 0x4c
        /*0112*/ 	.byte	0x01
	.zero		1


	//----- nvinfo : EIATTR_MERCURY_ISA_VERSION
	.align		4
        /*0114*/ 	.byte	0x03, 0x5f
        /*0116*/ 	.short	0x0101


	//----- nvinfo : EIATTR_VRC_CTA_INIT_COUNT
	.align		4
        /*0118*/ 	.byte	0x02, 0x4a
	.zero		1
	.zero		1


	//----- nvinfo : EIATTR_EXIT_INSTR_OFFSETS
	.align		4
        /*011c*/ 	.byte	0x04, 0x1c
        /*011e*/ 	.short	(.L_100 - .L_99)


	//   ....[0]....
.L_99:
        /*0120*/ 	.word	0x0001d120


	//   ....[1]....
        /*0124*/ 	.word	0x0001d3d0


	//   ....[2]....
        /*0128*/ 	.word	0x0001d500


	//   ....[3]....
        /*012c*/ 	.word	0x0001d5f0


	//   ....[4]....
        /*0130*/ 	.word	0x0001d670


	//----- nvinfo : EIATTR_CRS_STACK_SIZE
	.align		4
.L_100:
        /*0134*/ 	.byte	0x04, 0x1e
        /*0136*/ 	.short	(.L_102 - .L_101)
.L_101:
        /*0138*/ 	.word	0x00000000


	//----- nvinfo : EIATTR_CBANK_PARAM_SIZE
	.align		4
.L_102:
        /*013c*/ 	.byte	0x03, 0x19
        /*013e*/ 	.short	0x0070


	//----- nvinfo : EIATTR_PARAM_CBANK
	.align		4
        /*0140*/ 	.byte	0x04, 0x0a
        /*0142*/ 	.short	(.L_104 - .L_103)
	.align		4
.L_103:
        /*0144*/ 	.word	index@(.nv.constant0.step)
        /*0148*/ 	.short	0x0380
        /*014a*/ 	.short	0x0070


	//----- nvinfo : EIATTR_SW_WAR
	.align		4
.L_104:
        /*014c*/ 	.byte	0x04, 0x36
        /*014e*/ 	.short	(.L_106 - .L_105)
.L_105:
        /*0150*/ 	.word	0x00000008
.L_106:


//--------------------- .nv.info.step2            --------------------------
	.section	.nv.info.step2,"",@"SHT_CUDA_INFO"
	.sectionflags	@""
	.align	4


	//----- nvinfo : EIATTR_CUDA_API_VERSION
	.align		4
        /*0000*/ 	.byte	0x04, 0x37
        /*0002*/ 	.short	(.L_108 - .L_107)
.L_107:
        /*0004*/ 	.word	0x00000082


	//----- nvinfo : EIATTR_KPARAM_INFO
	.align		4
.L_108:
        /*0008*/ 	.byte	0x04, 0x17
        /*000a*/ 	.short	(.L_110 - .L_109)
.L_109:
        /*000c*/ 	.word	0x00000000
        /*0010*/ 	.short	0x000e
        /*0012*/ 	.short	0x0060
        /*0014*/ 	.byte	0x00, 0xf5, 0x21, 0x00


	//----- nvinfo : EIATTR_KPARAM_INFO
	.align		4
.L_110:
        /*0018*/ 	.byte	0x04, 0x17
        /*001a*/ 	.short	(.L_112 - .L_111)
.L_111:
        /*001c*/ 	.word	0x00000000
        /*0020*/ 	.short	0x000d
        /*0022*/ 	.short	0x0058
        /*0024*/ 	.byte	0x00, 0xf5, 0x21, 0x00


	//----- nvinfo : EIATTR_KPARAM_INFO
	.align		4
.L_112:
        /*0028*/ 	.byte	0x04, 0x17
        /*002a*/ 	.short	(.L_114 - .L_113)
.L_113:
        /*002c*/ 	.word	0x00000000
        /*0030*/ 	.short	0x000c
        /*0032*/ 	.short	0x0050
        /*0034*/ 	.byte	0x00, 0xf5, 0x21, 0x00


	//----- nvinfo : EIATTR_KPARAM_INFO
	.align		4
.L_114:
        /*0038*/ 	.byte	0x04, 0x17
        /*003a*/ 	.short	(.L_116 - .L_115)
.L_115:
        /*003c*/ 	.word	0x00000000
        /*0040*/ 	.short	0x000b
        /*0042*/ 	.short	0x0048
        /*0044*/ 	.byte	0x00, 0xf5, 0x21, 0x00


	//----- nvinfo : EIATTR_KPARAM_INFO
	.align		4
.L_116:
        /*0048*/ 	.byte	0x04, 0x17
        /*004a*/ 	.short	(.L_118 - .L_117)
.L_117:
        /*004c*/ 	.word	0x00000000
        /*0050*/ 	.short	0x000a
        /*0052*/ 	.short	0x0040
        /*0054*/ 	.byte	0x00, 0xf5, 0x21, 0x00


	//----- nvinfo : EIATTR_KPARAM_INFO
	.align		4
.L_118:
        /*0058*/ 	.byte	0x04, 0x17
        /*005a*/ 	.short	(.L_120 - .L_119)
.L_119:
        /*005c*/ 	.word	0x00000000
        /*0060*/ 	.short	0x0009
        /*0062*/ 	.short	0x0038
        /*0064*/ 	.byte	0x00, 0xf0, 0x11, 0x00


	//----- nvinfo : EIATTR_KPARAM_INFO
	.align		4
.L_120:
        /*0068*/ 	.byte	0x04, 0x17
        /*006a*/ 	.short	(.L_122 - .L_121)
.L_121:
        /*006c*/ 	.word	0x00000000
        /*0070*/ 	.short	0x0008
        /*0072*/ 	.short	0x0030
        /*0074*/ 	.byte	0x00, 0xf5, 0x21, 0x00


	//----- nvinfo : EIATTR_KPARAM_INFO
	.align		4
.L_122:
        /*0078*/ 	.byte	0x04, 0x17
        /*007a*/ 	.short	(.L_124 - .L_123)
.L_123:
        /*007c*/ 	.word	0x00000000
        /*0080*/ 	.short	0x0007
        /*0082*/ 	.short	0x002c
        /*0084*/ 	.byte	0x00, 0xf0, 0x11, 0x00


	//----- nvinfo : EIATTR_KPARAM_INFO
	.align		4
.L_124:
        /*0088*/ 	.byte	0x04, 0x17
        /*008a*/ 	.short	(.L_126 - .L_125)
.L_125:
        /*008c*/ 	.word	0x00000000
        /*0090*/ 	.short	0x0006
        /*0092*/ 	.short	0x0028
        /*0094*/ 	.byte	0x00, 0xf0, 0x11, 0x00


	//----- nvinfo : EIATTR_KPARAM_INFO
	.align		4
.L_126:
        /*0098*/ 	.byte	0x04, 0x17
        /*009a*/ 	.short	(.L_128 - .L_127)
.L_127:
        /*009c*/ 	.word	0x00000000
        /*00a0*/ 	.short	0x0005
        /*00a2*/ 	.short	0x0020
        /*00a4*/ 	.byte	0x00, 0xf5, 0x21, 0x00


	//----- nvinfo : EIATTR_KPARAM_INFO
	.align		4
.L_128:
        /*00a8*/ 	.byte	0x04, 0x17
        /*00aa*/ 	.short	(.L_130 - .L_129)
.L_129:
        /*00ac*/ 	.word	0x00000000
        /*00b0*/ 	.short	0x0004
        /*00b2*/ 	.short	0x001c
        /*00b4*/ 	.byte	0x00, 0xf0, 0x11, 0x00


	//----- nvinfo : EIATTR_KPARAM_INFO
	.align		4
.L_130:
        /*00b8*/ 	.byte	0x04, 0x17
        /*00ba*/ 	.short	(.L_132 - .L_131)
.L_131:
        /*00bc*/ 	.word	0x00000000
        /*00c0*/ 	.short	0x0003
        /*00c2*/ 	.short	0x0018
        /*00c4*/ 	.byte	0x00, 0xf0, 0x11, 0x00


	//----- nvinfo : EIATTR_KPARAM_INFO
	.align		4
.L_132:
        /*00c8*/ 	.byte	0x04, 0x17
        /*00ca*/ 	.short	(.L_134 - .L_133)
.L_133:
        /*00cc*/ 	.word	0x00000000
        /*00d0*/ 	.short	0x0002
        /*00d2*/ 	.short	0x0010
        /*00d4*/ 	.byte	0x00, 0xf5, 0x21, 0x00


	//----- nvinfo : EIATTR_KPARAM_INFO
	.align		4
.L_134:
        /*00d8*/ 	.byte	0x04, 0x17
        /*00da*/ 	.short	(.L_136 - .L_135)
.L_135:
        /*00dc*/ 	.word	0x00000000
        /*00e0*/ 	.short	0x0001
        /*00e2*/ 	.short	0x0008
        /*00e4*/ 	.byte	0x00, 0xf0, 0x11, 0x00


	//----- nvinfo : EIATTR_KPARAM_INFO
	.align		4
.L_136:
        /*00e8*/ 	.byte	0x04, 0x17
        /*00ea*/ 	.short	(.L_138 - .L_137)
.L_137:
        /*00ec*/ 	.word	0x00000000
        /*00f0*/ 	.short	0x0000
        /*00f2*/ 	.short	0x0000
        /*00f4*/ 	.byte	0x00, 0xf5, 0x21, 0x00


	//----- nvinfo : EIATTR_SPARSE_MMA_MASK
	.align		4
.L_138:
        /*00f8*/ 	.byte	0x03, 0x50
        /*00fa*/ 	.short	0x0000


	//----- nvinfo : EIATTR_MAXREG_COUNT
	.align		4
        /*00fc*/ 	.byte	0x03, 0x1b
        /*00fe*/ 	.short	0x00ff


	//----- nvinfo : EIATTR_MERCURY_ISA_VERSION
	.align		4
        /*0100*/ 	.byte	0x03, 0x5f
        /*0102*/ 	.short	0x0101


	//----- nvinfo : EIATTR_VRC_CTA_INIT_COUNT
	.align		4
        /*0104*/ 	.byte	0x02, 0x4a
	.zero		1
	.zero		1


	//----- nvinfo : EIATTR_EXIT_INSTR_OFFSETS
	.align		4
        /*0108*/ 	.byte	0x04, 0x1c
        /*010a*/ 	.short	(.L_140 - .L_139)


	//   ....[0]....
.L_139:
        /*010c*/ 	.word	0x00000010


	//----- nvinfo : EIATTR_CBANK_PARAM_SIZE
	.align		4
.L_140:
        /*0110*/ 	.byte	0x03, 0x19
        /*0112*/ 	.short	0x0068


	//----- nvinfo : EIATTR_PARAM_CBANK
	.align		4
        /*0114*/ 	.byte	0x04, 0x0a
        /*0116*/ 	.short	(.L_142 - .L_141)
	.align		4
.L_141:
        /*0118*/ 	.word	index@(.nv.constant0.step2)
        /*011c*/ 	.short	0x0380
        /*011e*/ 	.short	0x0068


	//----- nvinfo : EIATTR_SW_WAR
	.align		4
.L_142:
        /*0120*/ 	.byte	0x04, 0x36
        /*0122*/ 	.short	(.L_144 - .L_143)
.L_143:
        /*0124*/ 	.word	0x00000008
.L_144:


//--------------------- .nv.info.sample           --------------------------
	.section	.nv.info.sample,"",@"SHT_CUDA_INFO"
	.sectionflags	@""
	.align	4


	//----- nvinfo : EIATTR_CUDA_API_VERSION
	.align		4
        /*0000*/ 	.byte	0x04, 0x37
        /*0002*/ 	.short	(.L_146 - .L_145)
.L_145:
        /*0004*/ 	.word	0x00000082


	//----- nvinfo : EIATTR_KPARAM_INFO
	.align		4
.L_146:
        /*0008*/ 	.byte	0x04, 0x17
        /*000a*/ 	.short	(.L_148 - .L_147)
.L_147:
        /*000c*/ 	.word	0x00000000
        /*0010*/ 	.short	0x0002
        /*0012*/ 	.short	0x000c
        /*0014*/ 	.byte	0x00, 0xf0, 0x11, 0x00


	//----- nvinfo : EIATTR_KPARAM_INFO
	.align		4
.L_148:
        /*0018*/ 	.byte	0x04, 0x17
        /*001a*/ 	.short	(.L_150 - .L_149)
.L_149:
        /*001c*/ 	.word	0x00000000
        /*0020*/ 	.short	0x0001
        /*0022*/ 	.short	0x0008
        /*0024*/ 	.byte	0x00, 0xf0, 0x11, 0x00


	//----- nvinfo : EIATTR_KPARAM_INFO
	.align		4
.L_150:
        /*0028*/ 	.byte	0x04, 0x17
        /*002a*/ 	.short	(.L_152 - .L_151)
.L_151:
        /*002c*/ 	.word	0x00000000
        /*0030*/ 	.short	0x0000
        /*0032*/ 	.short	0x0000
        /*0034*/ 	.byte	0x00, 0xf5, 0x21, 0x00


	//----- nvinfo : EIATTR_SPARSE_MMA_MASK
	.align		4
.L_152:
        /*0038*/ 	.byte	0x03, 0x50
        /*003a*/ 	.short	0x0000


	//----- nvinfo : EIATTR_MAXREG_COUNT
	.align		4
        /*003c*/ 	.byte	0x03, 0x1b
        /*003e*/ 	.short	0x00ff


	//----- nvinfo : EIATTR_MERCURY_ISA_VERSION
	.align		4
        /*0040*/ 	.byte	0x03, 0x5f
        /*0042*/ 	.short	0x0101


	//----- nvinfo : EIATTR_VRC_CTA_INIT_COUNT
	.align		4
        /*0044*/ 	.byte	0x02, 0x4a
	.zero		1
	.zero		1


	//----- nvinfo : EIATTR_EXIT_INSTR_OFFSETS
	.align		4
        /*0048*/ 	.byte	0x04, 0x1c
        /*004a*/ 	.short	(.L_154 - .L_153)


	//   ....[0]....
.L_153:
        /*004c*/ 	.word	0x00000060


	//   ....[1]....
        /*0050*/ 	.word	0x000029a0


	//----- nvinfo : EIATTR_CRS_STACK_SIZE
	.align		4
.L_154:
        /*0054*/ 	.byte	0x04, 0x1e
        /*0056*/ 	.short	(.L_156 - .L_155)
.L_155:
        /*0058*/ 	.word	0x00000000


	//----- nvinfo : EIATTR_CBANK_PARAM_SIZE
	.align		4
.L_156:
        /*005c*/ 	.byte	0x03, 0x19
        /*005e*/ 	.short	0x0010


	//----- nvinfo : EIATTR_PARAM_CBANK
	.align		4
        /*0060*/ 	.byte	0x04, 0x0a
        /*0062*/ 	.short	(.L_158 - .L_157)
	.align		4
.L_157:
        /*0064*/ 	.word	index@(.nv.constant0.sample)
        /*0068*/ 	.short	0x0380
        /*006a*/ 	.short	0x0010


	//----- nvinfo : EIATTR_SW_WAR
	.align		4
.L_158:
        /*006c*/ 	.byte	0x04, 0x36
        /*006e*/ 	.short	(.L_160 - .L_159)
.L_159:
        /*0070*/ 	.word	0x00000008
.L_160:


//--------------------- .nv.info.reset            --------------------------
	.section	.nv.info.reset,"",@"SHT_CUDA_INFO"
	.sectionflags	@""
	.align	4


	//----- nvinfo : EIATTR_CUDA_API_VERSION
	.align		4
        /*0000*/ 	.byte	0x04, 0x37
        /*0002*/ 	.short	(.L_162 - .L_161)
.L_161:
        /*0004*/ 	.word	0x00000082


	//----- nvinfo : EIATTR_KPARAM_INFO
	.align		4
.L_162:
        /*0008*/ 	.byte	0x04, 0x17
        /*000a*/ 	.short	(.L_164 - .L_163)
.L_163:
        /*000c*/ 	.word	0x00000000
        /*0010*/ 	.short	0x0006
        /*0012*/ 	.short	0x0028
        /*0014*/ 	.byte	0x00, 0xf0, 0x11, 0x00


	//----- nvinfo : EIATTR_KPARAM_INFO
	.align		4
.L_164:
        /*0018*/ 	.byte	0x04, 0x17
        /*001a*/ 	.short	(.L_166 - .L_165)
.L_165:
        /*001c*/ 	.word	0x00000000
        /*0020*/ 	.short	0x0005
        /*0022*/ 	.short	0x0020
        /*0024*/ 	.byte	0x00, 0xf5, 0x21, 0x00


	//----- nvinfo : EIATTR_KPARAM_INFO
	.align		4
.L_166:
        /*0028*/ 	.byte	0x04, 0x17
        /*002a*/ 	.short	(.L_168 - .L_167)
.L_167:
        /*002c*/ 	.word	0x00000000
        /*0030*/ 	.short	0x0004
        /*0032*/ 	.short	0x001c
        /*0034*/ 	.byte	0x00, 0xf0, 0x11, 0x00


	//----- nvinfo : EIATTR_KPARAM_INFO
	.align		4
.L_168:
        /*0038*/ 	.byte	0x04, 0x17
        /*003a*/ 	.short	(.L_170 - .L_169)
.L_169:
        /*003c*/ 	.word	0x00000000
        /*0040*/ 	.short	0x0003
        /*0042*/ 	.short	0x0018
        /*0044*/ 	.byte	0x00, 0xf0, 0x11, 0x00


	//----- nvinfo : EIATTR_KPARAM_INFO
	.align		4
.L_170:
        /*0048*/ 	.byte	0x04, 0x17
        /*004a*/ 	.short	(.L_172 - .L_171)
.L_171:
        /*004c*/ 	.word	0x00000000
        /*0050*/ 	.short	0x0002
        /*0052*/ 	.short	0x0010
        /*0054*/ 	.byte	0x00, 0xf5, 0x21, 0x00


	//----- nvinfo : EIATTR_KPARAM_INFO
	.align		4
.L_172:
        /*0058*/ 	.byte	0x04, 0x17
        /*005a*/ 	.short	(.L_174 - .L_173)
.L_173:
        /*005c*/ 	.word	0x00000000
        /*0060*/ 	.short	0x0001
        /*0062*/ 	.short	0x0008
        /*0064*/ 	.byte	0x00, 0xf0, 0x11, 0x00


	//----- nvinfo : EIATTR_KPARAM_INFO
	.align		4
.L_174:
        /*0068*/ 	.byte	0x04, 0x17
        /*006a*/ 	.short	(.L_176 - .L_175)
.L_175:
        /*006c*/ 	.word	0x00000000
        /*0070*/ 	.short	0x0000
        /*0072*/ 	.short	0x0000
        /*0074*/ 	.byte	0x00, 0xf5, 0x21, 0x00


	//----- nvinfo : EIATTR_SPARSE_MMA_MASK
	.align		4
.L_176:
        /*0078*/ 	.byte	0x03, 0x50
        /*007a*/ 	.short	0x0000


	//----- nvinfo : EIATTR_MAXREG_COUNT
	.align		4
        /*007c*/ 	.byte	0x03, 0x1b
        /*007e*/ 	.short	0x00ff


	//----- nvinfo : EIATTR_MERCURY_ISA_VERSION
	.align		4
        /*0080*/ 	.byte	0x03, 0x5f
        /*0082*/ 	.short	0x0101


	//----- nvinfo : EIATTR_VRC_CTA_INIT_COUNT
	.align		4
        /*0084*/ 	.byte	0x02, 0x4a
	.zero		1
	.zero		1


	//----- nvinfo : EIATTR_EXIT_INSTR_OFFSETS
	.align		4
        /*0088*/ 	.byte	0x04, 0x1c
        /*008a*/ 	.short	(.L_178 - .L_177)


	//   ....[0]....
.L_177:
        /*008c*/ 	.word	0x000027b0


	//   ....[1]....
        /*0090*/ 	.word	0x00002aa0


	//   ....[2]....
        /*0094*/ 	.word	0x00002da0


	//   ....[3]....
        /*0098*/ 	.word	0x00002e40


	//----- nvinfo : EIATTR_CRS_STACK_SIZE
	.align		4
.L_178:
        /*009c*/ 	.byte	0x04, 0x1e
        /*009e*/ 	.short	(.L_180 - .L_179)
.L_179:
        /*00a0*/ 	.word	0x00000000


	//----- nvinfo : EIATTR_CBANK_PARAM_SIZE
	.align		4
.L_180:
        /*00a4*/ 	.byte	0x03, 0x19
        /*00a6*/ 	.short	0x002c


	//----- nvinfo : EIATTR_PARAM_CBANK
	.align		4
        /*00a8*/ 	.byte	0x04, 0x0a
        /*00aa*/ 	.short	(.L_182 - .L_181)
	.align		4
.L_181:
        /*00ac*/ 	.word	index@(.nv.constant0.reset)
        /*00b0*/ 	.short	0x0380
        /*00b2*/ 	.short	0x002c


	//----- nvinfo : EIATTR_SW_WAR
	.align		4
.L_182:
        /*00b4*/ 	.byte	0x04, 0x36
        /*00b6*/ 	.short	(.L_184 - .L_183)
.L_183:
        /*00b8*/ 	.word	0x00000008
.L_184:


//--------------------- .nv.callgraph             --------------------------
	.section	.nv.callgraph,"",@"SHT_CUDA_CALLGRAPH"
	.align	4
	.sectionentsize	8
	.align		4
        /*0000*/ 	.word	0x00000000
	.align		4
        /*0004*/ 	.word	0xffffffff
	.align		4
        /*0008*/ 	.word	0x00000000
	.align		4
        /*000c*/ 	.word	0xfffffffe
	.align		4
        /*0010*/ 	.word	0x00000000
	.align		4
        /*0014*/ 	.word	0xfffffffd
	.align		4
        /*0018*/ 	.word	0x00000000
	.align		4
        /*001c*/ 	.word	0xfffffffc


//--------------------- .nv.constant4             --------------------------
	.section	.nv.constant4,"a",@progbits
	.align	8
	.align		8
.nv.constant4:
        /*0000*/ 	.dword	precalc_xorwow_matrix
	.align		8
        /*0008*/ 	.dword	precalc_xorwow_offset_matrix
	.align		8
        /*0010*/ 	.dword	mrg32k3aM1
	.align		8
        /*0018*/ 	.dword	mrg32k3aM2
	.align		8
        /*0020*/ 	.dword	mrg32k3aM1SubSeq
	.align		8
        /*0028*/ 	.dword	mrg32k3aM2SubSeq
	.align		8
        /*0030*/ 	.dword	mrg32k3aM1Seq
	.align		8
        /*0038*/ 	.dword	mrg32k3aM2Seq
	.align		8
        /*0040*/ 	.dword	__cudart_i2opi_f


//--------------------- .nv.constant3             --------------------------
	.section	.nv.constant3,"a",@progbits
	.align	8
.nv.constant3:
	.type		__cr_lgamma_table,@object
	.size		__cr_lgamma_table,(X_DISP - __cr_lgamma_table)
__cr_lgamma_table:
        /*0000*/ 	.byte	0x00, 0x00, 0x00, 0x00, 0x00, 0x00, 0x00, 0x00, 0x00, 0x00, 0x00, 0x00, 0x00, 0x00, 0x00, 0x00
        /*0010*/ 	.byte	0xef, 0x39, 0xfa, 0xfe, 0x42, 0x2e, 0xe6, 0x3f, 0x02, 0x20, 0x2a, 0xfa, 0x0b, 0xab, 0xfc, 0x3f
        /*0020*/ 	.byte	0xf9, 0x2c, 0x92, 0x7c, 0xa7, 0x6c, 0x09, 0x40, 0xc9, 0x79, 0x44, 0x3c, 0x64, 0x26, 0x13, 0x40
        /*0030*/ 	.byte	0xca, 0x01, 0xcf, 0x3a, 0x27, 0x51, 0x1a, 0x40, 0x30, 0xcc, 0x2d, 0xf3, 0xe1, 0x0c, 0x21, 0x40
        /*0040*/ 	.byte	0x0d, 0xb7, 0xfc, 0x82, 0x8e, 0x35, 0x25, 0x40
	.type		X_DISP,@object
	.size		X_DISP,(Y_DISP - X_DISP)
X_DISP:
        /*0048*/ 	.byte	0x00, 0x00, 0xc0, 0x3f
	.type		Y_DISP,@object
	.size		Y_DISP,(ANGLE_DISP - Y_DISP)
Y_DISP:
        /*004c*/ 	.byte	0x00, 0x00, 0xc0, 0x3f
	.type		ANGLE_DISP,@object
	.size		ANGLE_DISP,(MAX_X_VEL - ANGLE_DISP)
ANGLE_DISP:
        /*0050*/ 	.byte	0x9a, 0x99, 0x99, 0x3f
	.type		MAX_X_VEL,@object
	.size		MAX_X_VEL,(MAX_Y_VEL - MAX_X_VEL)
MAX_X_VEL:
        /*0054*/ 	.byte	0x00, 0x00, 0x00, 0x40
	.type		MAX_Y_VEL,@object
	.size		MAX_Y_VEL,(MAX_ANGLE_VEL - MAX_Y_VEL)
MAX_Y_VEL:
        /*0058*/ 	.byte	0x00, 0x00, 0x00, 0x40
	.type		MAX_ANGLE_VEL,@object
	.size		MAX_ANGLE_VEL,(DISPLACEMENT_COEF - MAX_ANGLE_VEL)
MAX_ANGLE_VEL:
        /*005c*/ 	.byte	0x00, 0x00, 0x00, 0x40
	.type		DISPLACEMENT_COEF,@object
	.size		DISPLACEMENT_COEF,(ANGLE_DISPLACEMENT - DISPLACEMENT_COEF)
DISPLACEMENT_COEF:
        /*0060*/ 	.byte	0x8f, 0xc2, 0x75, 0x3d
	.type		ANGLE_DISPLACEMENT,@object
	.size		ANGLE_DISPLACEMENT,(BOUNCE_MULTIPLIER - ANGLE_DISPLACEMENT)
ANGLE_DISPLACEMENT:
        /*0064*/ 	.byte	0xcd, 0xcc, 0x4c, 0x3d
	.type		BOUNCE_MULTIPLIER,@object
	.size		BOUNCE_MULTIPLIER,(ROBOT_RADIUS - BOUNCE_MULTIPLIER)
BOUNCE_MULTIPLIER:
        /*0068*/ 	.byte	0x00, 0x00, 0x20, 0x41
	.type		ROBOT_RADIUS,@object
	.size		ROBOT_RADIUS,(BALL_RADIUS - ROBOT_RADIUS)
ROBOT_RADIUS:
        /*006c*/ 	.byte	0x00, 0x00, 0xa0, 0x41
	.type		BALL_RADIUS,@object
	.size		BALL_RADIUS,(BALL_ACCELERATION - BALL_RADIUS)
BALL_RADIUS:
        /*0070*/ 	.byte	0x00, 0x00, 0x20, 0x41
	.type		BALL_ACCELERATION,@object
	.size		BALL_ACCELERATION,(BALL_VELOCITY_COEF - BALL_ACCELERATION)
BALL_ACCELERATION:
        /*0074*/ 	.byte	0xcd, 0xcc, 0x4c, 0xbf
	.type		BALL_VELOCITY_COEF,@object
	.size		BALL_VELOCITY_COEF,(BALL_BOUNCE_MULTIPLIER - BALL_VELOCITY_COEF)
BALL_VELOCITY_COEF:
        /*0078*/ 	.byte	0x00, 0x00, 0x40, 0x40
	.type		BALL_BOUNCE_MULTIPLIER,@object
	.size		BALL_BOUNCE_MULTIPLIER,(EPISODE_LENGTH - BALL_BOUNCE_MULTIPLIER)
BALL_BOUNCE_MULTIPLIER:
        /*007c*/ 	.byte	0x00, 0x00, 0x80, 0x3f
	.type		EPISODE_LENGTH,@object
	.size		EPISODE_LENGTH,(.L_23 - EPISODE_LENGTH)
EPISODE_LENGTH:
        /*0080*/ 	.byte	0x00, 0x00, 0x7a, 0x45
.L_23:


//--------------------- .text.test                --------------------------
	.section	.text.test,"ax",@progbits
	.align	128
        .global         test
        .type           test,@function
        .size           test,(.L_x_385 - test)
        .other          test,@"STO_CUDA_ENTRY STV_DEFAULT"
test:
.text.test:
[----:B------:R-:W-:Y:S01]  /*0000*/  LDC R1, c[0x0][0x37c] ;  /* 0x0000df00ff017b82 */ /* 0x000fe20000000800 */
[----:B------:R-:W-:Y:S05]  /*0010*/  EXIT ;  /* 0x000000000000794d */ /* 0x000fea0003800000 */
.L_x_0:
[----:B------:R-:W-:-:S00]  /*0020*/  BRA `(.L_x_0) ;  /* 0xfffffffc00fc7947 */ /* 0x000fc0000383ffff */
[----:B------:R-:W-:-:S00]  /*0030*/  NOP ;  /* 0x0000000000007918 */ /* 0x000fc00000000000 */
        /* <DEDUP_REMOVED lines=12> */
.L_x_385:


//--------------------- .text.step                --------------------------
	.section	.text.step,"ax",@progbits
	.align	128
        .global         step
        .type           step,@function
        .size           step,(.L_x_384 - step)
        .other          step,@"STO_CUDA_ENTRY STV_DEFAULT"
step:
.text.step:
[----:B------:R-:W0:Y:S08]  /*0000*/  LDC R1, c[0x0][0x37c] ;  /* 0x0000df00ff017b82 */ /* 0x000e300000000800 */
[----:B------:R-:W1:Y:S01]  /*0010*/  S2UR UR14, SR_CTAID.X ;  /* 0x00000000000e79c3 */ /* 0x000e620000002500 */
[----:B------:R-:W2:Y:S01]  /*0020*/  S2R R13, SR_TID.X ;  /* 0x00000000000d7919 */ /* 0x000ea20000002100 */
[----:B------:R-:W1:Y:S01]  /*0030*/  LDCU UR13, c[0x0][0x360] ;  /* 0x00006c00ff0d77ac */ /* 0x000e620008000800 */
[----:B0-----:R-:W-:Y:S01]  /*0040*/  VIADD R1, R1, 0xffffffb0 ;  /* 0xffffffb001017836 */ /* 0x001fe20000000000 */
[----:B------:R-:W0:Y:S04]  /*0050*/  LDCU UR16, c[0x0][0x388] ;  /* 0x00007100ff1077ac */ /* 0x000e280008000800 */
[----:B------:R-:W3:Y:S01]  /*0060*/  LDC R2, c[0x0][0x398] ;  /* 0x0000e600ff027b82 */ /* 0x000ee20000000800 */
[----:B------:R-:W4:Y:S01]  /*0070*/  LDCU.64 UR6, c[0x0][0x358] ;  /* 0x00006b00ff0677ac */ /* 0x000f220008000a00 */
[----:B-1----:R-:W-:Y:S01]  /*0080*/  UIMAD UR12, UR14, UR13, URZ ;  /* 0x0000000d0e0c72a4 */ /* 0x002fe2000f8e02ff */
[----:B0-----:R-:W-:Y:S01]  /*0090*/  IMAD.U32 R0, RZ, RZ, UR16 ;  /* 0x00000010ff007e24 */ /* 0x001fe2000f8e00ff */
[----:B------:R-:W-:-:S02]  /*00a0*/  UISETP.GE.AND UP0, UPT, UR16, 0x1, UPT ;  /* 0x000000011000788c */ /* 0x000fc4000bf06270 */
[----:B------:R-:W-:Y:S02]  /*00b0*/  UIADD3 UR11, UPT, UPT, UR12, -UR14, URZ ;  /* 0x8000000e0c0b7290 */ /* 0x000fe4000fffe0ff */
[----:B------:R-:W-:Y:S02]  /*00c0*/  UIMAD UR10, UR13, UR16, URZ ;  /* 0x000000100d0a72a4 */ /* 0x000fe4000f8e02ff */
[C---:B--2---:R-:W-:Y:S02]  /*00d0*/  IMAD R15, R13.reuse, UR16, RZ ;  /* 0x000000100d0f7c24 */ /* 0x044fe4000f8e02ff */
[C---:B------:R-:W-:Y:S02]  /*00e0*/  VIADD R3, R13.reuse, UR11 ;  /* 0x0000000b0d037c36 */ /* 0x040fe40008000000 */
[----:B------:R-:W-:Y:S02]  /*00f0*/  IMAD R17, R0, UR12, R15 ;  /* 0x0000000c00117c24 */ /* 0x000fe4000f8e020f */
[----:B---3--:R-:W-:-:S02]  /*0100*/  IMAD R16, R13, R2, RZ ;  /* 0x000000020d107224 */ /* 0x008fc400078e02ff */
[----:B------:R-:W-:Y:S01]  /*0110*/  IMAD R0, R3, R2, RZ ;  /* 0x0000000203007224 */ /* 0x000fe200078e02ff */
[----:B----4-:R-:W-:Y:S06]  /*0120*/  BRA.U !UP0, `(.L_x_1) ;  /* 0x0000000508f47547 */ /* 0x010fec000b800000 */
[----:B------:R-:W-:Y:S02]  /*0130*/  UISETP.GE.U32.AND UP1, UPT, UR16, 0x10, UPT ;  /* 0x000000101000788c */ /* 0x000fe4000bf26070 */
[----:B------:R-:W-:Y:S01]  /*0140*/  ULOP3.LUT UR15, UR16, 0xf, URZ, 0xc0, !UPT ;  /* 0x0000000f100f7892 */ /* 0x000fe2000f8ec0ff */
[----:B------:R-:W-:-:S03]  /*0150*/  UMOV UR4, URZ ;  /* 0x000000ff00047c82 */ /* 0x000fc60008000000 */
[----:B------:R-:W-:-:S03]  /*0160*/  UISETP.NE.AND UP0, UPT, UR15, URZ, UPT ;  /* 0x000000ff0f00728c */ /* 0x000fc6000bf05270 */
[----:B------:R-:W-:Y:S08]  /*0170*/  BRA.U !UP1, `(.L_x_2) ;  /* 0x0000000109cc7547 */ /* 0x000ff0000b800000 */
[----:B------:R-:W0:Y:S01]  /*0180*/  S2UR UR8, SR_CgaCtaId ;  /* 0x00000000000879c3 */ /* 0x000e220000008800 */
[----:B------:R-:W1:Y:S01]  /*0190*/  LDCU.64 UR18, c[0x0][0x380] ;  /* 0x00007000ff1277ac */ /* 0x000e620008000a00 */
[----:B------:R-:W-:Y:S01]  /*01a0*/  IMAD.MOV.U32 R7, RZ, RZ, R17 ;  /* 0x000000ffff077224 */ /* 0x000fe200078e0011 */
[----:B------:R-:W-:Y:S01]  /*01b0*/  UMOV UR5, 0x400 ;  /* 0x0000040000057882 */ /* 0x000fe20000000000 */
[----:B------:R-:W-:-:S04]  /*01c0*/  ULOP3.LUT UR4, UR16, 0x7ffffff0, URZ, 0xc0, !UPT ;  /* 0x7ffffff010047892 */ /* 0x000fc8000f8ec0ff */
[----:B------:R-:W-:Y:S02]  /*01d0*/  UIADD3 UR17, UPT, UPT, -UR4, URZ, URZ ;  /* 0x000000ff04117290 */ /* 0x000fe4000fffe1ff */
[----:B0-----:R-:W-:Y:S02]  /*01e0*/  ULEA UR5, UR8, UR5, 0x18 ;  /* 0x0000000508057291 */ /* 0x001fe4000f8ec0ff */
[----:B-1----:R-:W-:-:S04]  /*01f0*/  UIADD3 UR8, UP1, UPT, UR18, 0x20, URZ ;  /* 0x0000002012087890 */ /* 0x002fc8000ff3e0ff */
[----:B------:R-:W-:Y:S01]  /*0200*/  LEA R3, R15, UR5, 0x2 ;  /* 0x000000050f037c11 */ /* 0x000fe2000f8e10ff */
[----:B------:R-:W-:-:S04]  /*0210*/  UIADD3.X UR9, UPT, UPT, URZ, UR19, URZ, UP1, !UPT ;  /* 0x00000013ff097290 */ /* 0x000fc80008ffe4ff */
[----:B------:R-:W-:-:S08]  /*0220*/  VIADD R3, R3, 0x20 ;  /* 0x0000002003037836 */ /* 0x000fd00000000000 */
.L_x_3:
[----:B------:R-:W-:Y:S02]  /*0230*/  IMAD.U32 R4, RZ, RZ, UR8 ;  /* 0x00000008ff047e24 */ /* 0x000fe4000f8e00ff */
[----:B------:R-:W-:Y:S02]  /*0240*/  IMAD.U32 R5, RZ, RZ, UR9 ;  /* 0x00000009ff057e24 */ /* 0x000fe4000f8e00ff */
[----:B------:R-:W-:-:S05]  /*0250*/  IMAD.WIDE R4, R7, 0x4, R4 ;  /* 0x0000000407047825 */ /* 0x000fca00078e0204 */
[----:B------:R-:W2:Y:S04]  /*0260*/  LDG.E R6, desc[UR6][R4.64+-0x20] ;  /* 0xffffe00604067981 */ /* 0x000ea8000c1e1900 */
[----:B------:R-:W3:Y:S04]  /*0270*/  LDG.E R8, desc[UR6][R4.64+-0x1c] ;  /* 0xffffe40604087981 */ /* 0x000ee8000c1e1900 */
[----:B------:R-:W4:Y:S04]  /*0280*/  LDG.E R10, desc[UR6][R4.64+-0x18] ;  /* 0xffffe806040a7981 */ /* 0x000f28000c1e1900 */
[----:B------:R-:W5:Y:S04]  /*0290*/  LDG.E R12, desc[UR6][R4.64+-0x14] ;  /* 0xffffec06040c7981 */ /* 0x000f68000c1e1900 */
        /* <DEDUP_REMOVED lines=11> */
[----:B------:R-:W5:Y:S01]  /*0350*/  LDG.E R38, desc[UR6][R4.64+0x1c] ;  /* 0x00001c0604267981 */ /* 0x000f62000c1e1900 */
[----:B------:R-:W-:Y:S01]  /*0360*/  UIADD3 UR17, UPT, UPT, UR17, 0x10, URZ ;  /* 0x0000001011117890 */ /* 0x000fe2000fffe0ff */
[----:B------:R-:W-:-:S03]  /*0370*/  VIADD R7, R7, 0x10 ;  /* 0x0000001007077836 */ /* 0x000fc60000000000 */
[----:B------:R-:W-:Y:S01]  /*0380*/  UISETP.NE.AND UP1, UPT, UR17, URZ, UPT ;  /* 0x000000ff1100728c */ /* 0x000fe2000bf25270 */
[----:B--2---:R-:W-:Y:S04]  /*0390*/  STS [R3+-0x20], R6 ;  /* 0xffffe00603007388 */ /* 0x004fe80000000800 */
[----:B---3--:R-:W-:Y:S04]  /*03a0*/  STS [R3+-0x1c], R8 ;  /* 0xffffe40803007388 */ /* 0x008fe80000000800 */
[----:B----4-:R-:W-:Y:S04]  /*03b0*/  STS [R3+-0x18], R10 ;  /* 0xffffe80a03007388 */ /* 0x010fe80000000800 */
[----:B-----5:R-:W-:Y:S04]  /*03c0*/  STS [R3+-0x14], R12 ;  /* 0xffffec0c03007388 */ /* 0x020fe80000000800 */
[----:B------:R-:W-:Y:S04]  /*03d0*/  STS [R3+-0x10], R14 ;  /* 0xfffff00e03007388 */ /* 0x000fe80000000800 */
[----:B------:R-:W-:Y:S04]  /*03e0*/  STS [R3+-0xc], R18 ;  /* 0xfffff41203007388 */ /* 0x000fe80000000800 */
[----:B------:R-:W-:Y:S04]  /*03f0*/  STS [R3+-0x8], R20 ;  /* 0xfffff81403007388 */ /* 0x000fe80000000800 */
[----:B------:R-:W-:Y:S04]  /*0400*/  STS [R3+-0x4], R22 ;  /* 0xfffffc1603007388 */ /* 0x000fe80000000800 */
[----:B------:R-:W-:Y:S04]  /*0410*/  STS [R3], R24 ;  /* 0x0000001803007388 */ /* 0x000fe80000000800 */
[----:B------:R-:W-:Y:S04]  /*0420*/  STS [R3+0x4], R26 ;  /* 0x0000041a03007388 */ /* 0x000fe80000000800 */
[----:B------:R-:W-:Y:S04]  /*0430*/  STS [R3+0x8], R28 ;  /* 0x0000081c03007388 */ /* 0x000fe80000000800 */
[----:B------:R-:W-:Y:S04]  /*0440*/  STS [R3+0xc], R30 ;  /* 0x00000c1e03007388 */ /* 0x000fe80000000800 */
[----:B------:R-:W-:Y:S04]  /*0450*/  STS [R3+0x10], R32 ;  /* 0x0000102003007388 */ /* 0x000fe80000000800 */
[----:B------:R-:W-:Y:S04]  /*0460*/  STS [R3+0x14], R34 ;  /* 0x0000142203007388 */ /* 0x000fe80000000800 */
[----:B------:R-:W-:Y:S04]  /*0470*/  STS [R3+0x18], R36 ;  /* 0x0000182403007388 */ /* 0x000fe80000000800 */
[----:B------:R0:W-:Y:S02]  /*0480*/  STS [R3+0x1c], R38 ;  /* 0x00001c2603007388 */ /* 0x0001e40000000800 */
[----:B0-----:R-:W-:Y:S01]  /*0490*/  VIADD R3, R3, 0x40 ;  /* 0x0000004003037836 */ /* 0x001fe20000000000 */
[----:B------:R-:W-:Y:S06]  /*04a0*/  BRA.U UP1, `(.L_x_3) ;  /* 0xfffffffd01607547 */ /* 0x000fec000b83ffff */
.L_x_2:
[----:B------:R-:W-:Y:S05]  /*04b0*/  BRA.U !UP0, `(.L_x_1) ;  /* 0x0000000508107547 */ /* 0x000fea000b800000 */
[----:B------:R-:W-:Y:S02]  /*04c0*/  UISETP.GE.U32.AND UP0, UPT, UR15, 0x8, UPT ;  /* 0x000000080f00788c */ /* 0x000fe4000bf06070 */
[----:B------:R-:W-:-:S04]  /*04d0*/  ULOP3.LUT UR9, UR16, 0x7, URZ, 0xc0, !UPT ;  /* 0x0000000710097892 */ /* 0x000fc8000f8ec0ff */
[----:B------:R-:W-:-:S03]  /*04e0*/  UISETP.NE.AND UP1, UPT, UR9, URZ, UPT ;  /* 0x000000ff0900728c */ /* 0x000fc6000bf25270 */
[----:B------:R-:W-:Y:S08]  /*04f0*/  BRA.U !UP0, `(.L_x_4) ;  /* 0x0000000108647547 */ /* 0x000ff0000b800000 */
[----:B------:R-:W0:Y:S01]  /*0500*/  LDC.64 R4, c[0x0][0x380] ;  /* 0x0000e000ff047b82 */ /* 0x000e220000000a00 */
[----:B------:R-:W-:-:S04]  /*0510*/  VIADD R3, R17, UR4 ;  /* 0x0000000411037c36 */ /* 0x000fc80008000000 */
[----:B0-----:R-:W-:-:S05]  /*0520*/  IMAD.WIDE R4, R3, 0x4, R4 ;  /* 0x0000000403047825 */ /* 0x001fca00078e0204 */
[----:B------:R-:W2:Y:S04]  /*0530*/  LDG.E R3, desc[UR6][R4.64] ;  /* 0x0000000604037981 */ /* 0x000ea8000c1e1900 */
[----:B------:R-:W3:Y:S04]  /*0540*/  LDG.E R7, desc[UR6][R4.64+0x4] ;  /* 0x0000040604077981 */ /* 0x000ee8000c1e1900 */
[----:B------:R-:W4:Y:S04]  /*0550*/  LDG.E R9, desc[UR6][R4.64+0x8] ;  /* 0x0000080604097981 */ /* 0x000f28000c1e1900 */
[----:B------:R-:W5:Y:S04]  /*0560*/  LDG.E R11, desc[UR6][R4.64+0xc] ;  /* 0x00000c06040b7981 */ /* 0x000f68000c1e1900 */
[----:B------:R-:W5:Y:S04]  /*0570*/  LDG.E R19, desc[UR6][R4.64+0x10] ;  /* 0x0000100604137981 */ /* 0x000f68000c1e1900 */
[----:B------:R-:W5:Y:S04]  /*0580*/  LDG.E R21, desc[UR6][R4.64+0x14] ;  /* 0x0000140604157981 */ /* 0x000f68000c1e1900 */
[----:B------:R-:W5:Y:S04]  /*0590*/  LDG.E R23, desc[UR6][R4.64+0x18] ;  /* 0x0000180604177981 */ /* 0x000f68000c1e1900 */
[----:B------:R-:W5:Y:S01]  /*05a0*/  LDG.E R25, desc[UR6][R4.64+0x1c] ;  /* 0x00001c0604197981 */ /* 0x000f62000c1e1900 */
[----:B------:R-:W0:Y:S01]  /*05b0*/  S2UR UR8, SR_CgaCtaId ;  /* 0x00000000000879c3 */ /* 0x000e220000008800 */
[----:B------:R-:W-:Y:S01]  /*05c0*/  UMOV UR5, 0x400 ;  /* 0x0000040000057882 */ /* 0x000fe20000000000 */
[----:B------:R-:W-:Y:S01]  /*05d0*/  VIADD R6, R15, UR4 ;  /* 0x000000040f067c36 */ /* 0x000fe20008000000 */
[----:B------:R-:W-:-:S02]  /*05e0*/  UIADD3 UR4, UPT, UPT, UR4, 0x8, URZ ;  /* 0x0000000804047890 */ /* 0x000fc4000fffe0ff */
[----:B0-----:R-:W-:-:S06]  /*05f0*/  ULEA UR5, UR8, UR5, 0x18 ;  /* 0x0000000508057291 */ /* 0x001fcc000f8ec0ff */
[----:B------:R-:W-:-:S05]  /*0600*/  LEA R6, R6, UR5, 0x2 ;  /* 0x0000000506067c11 */ /* 0x000fca000f8e10ff */
[----:B--2---:R0:W-:Y:S04]  /*0610*/  STS [R6], R3 ;  /* 0x0000000306007388 */ /* 0x0041e80000000800 */
[----:B---3--:R0:W-:Y:S04]  /*0620*/  STS [R6+0x4], R7 ;  /* 0x0000040706007388 */ /* 0x0081e80000000800 */
[----:B----4-:R0:W-:Y:S04]  /*0630*/  STS [R6+0x8], R9 ;  /* 0x0000080906007388 */ /* 0x0101e80000000800 */
[----:B-----5:R0:W-:Y:S04]  /*0640*/  STS [R6+0xc], R11 ;  /* 0x00000c0b06007388 */ /* 0x0201e80000000800 */
[----:B------:R0:W-:Y:S04]  /*0650*/  STS [R6+0x10], R19 ;  /* 0x0000101306007388 */ /* 0x0001e80000000800 */
[----:B------:R0:W-:Y:S04]  /*0660*/  STS [R6+0x14], R21 ;  /* 0x0000141506007388 */ /* 0x0001e80000000800 */
[----:B------:R0:W-:Y:S04]  /*0670*/  STS [R6+0x18], R23 ;  /* 0x0000181706007388 */ /* 0x0001e80000000800 */
[----:B------:R0:W-:Y:S02]  /*0680*/  STS [R6+0x1c], R25 ;  /* 0x00001c1906007388 */ /* 0x0001e40000000800 */
.L_x_4:
[----:B------:R-:W-:Y:S05]  /*0690*/  BRA.U !UP1, `(.L_x_1) ;  /* 0x0000000109987547 */ /* 0x000fea000b800000 */
[----:B------:R-:W-:Y:S02]  /*06a0*/  UISETP.GE.U32.AND UP0, UPT, UR9, 0x4, UPT ;  /* 0x000000040900788c */ /* 0x000fe4000bf06070 */
[----:B------:R-:W-:-:S04]  /*06b0*/  ULOP3.LUT UR5, UR16, 0x3, URZ, 0xc0, !UPT ;  /* 0x0000000310057892 */ /* 0x000fc8000f8ec0ff */
[----:B------:R-:W-:-:S03]  /*06c0*/  UISETP.NE.AND UP1, UPT, UR5, URZ, UPT ;  /* 0x000000ff0500728c */ /* 0x000fc6000bf25270 */
[----:B------:R-:W-:Y:S08]  /*06d0*/  BRA.U !UP0, `(.L_x_5) ;  /* 0x0000000108447547 */ /* 0x000ff0000b800000 */
[----:B------:R-:W1:Y:S01]  /*06e0*/  LDC.64 R4, c[0x0][0x380] ;  /* 0x0000e000ff047b82 */ /* 0x000e620000000a00 */
[----:B0-----:R-:W-:-:S04]  /*06f0*/  VIADD R3, R17, UR4 ;  /* 0x0000000411037c36 */ /* 0x001fc80008000000 */
[----:B-1----:R-:W-:-:S05]  /*0700*/  IMAD.WIDE R4, R3, 0x4, R4 ;  /* 0x0000000403047825 */ /* 0x002fca00078e0204 */
[----:B------:R-:W2:Y:S04]  /*0710*/  LDG.E R3, desc[UR6][R4.64] ;  /* 0x0000000604037981 */ /* 0x000ea8000c1e1900 */
[----:B------:R-:W3:Y:S04]  /*0720*/  LDG.E R7, desc[UR6][R4.64+0x4] ;  /* 0x0000040604077981 */ /* 0x000ee8000c1e1900 */
[----:B------:R-:W4:Y:S04]  /*0730*/  LDG.E R9, desc[UR6][R4.64+0x8] ;  /* 0x0000080604097981 */ /* 0x000f28000c1e1900 */
        /* <DEDUP_REMOVED lines=10> */
[----:B-----5:R1:W-:Y:S02]  /*07e0*/  STS [R6+0xc], R11 ;  /* 0x00000c0b06007388 */ /* 0x0203e40000000800 */
.L_x_5:
[----:B------:R-:W-:Y:S05]  /*07f0*/  BRA.U !UP1, `(.L_x_1) ;  /* 0x0000000109407547 */ /* 0x000fea000b800000 */
[----:B------:R-:W2:Y:S01]  /*0800*/  S2UR UR9, SR_CgaCtaId ;  /* 0x00000000000979c3 */ /* 0x000ea20000008800 */
[----:B------:R-:W-:Y:S01]  /*0810*/  UMOV UR8, 0x400 ;  /* 0x0000040000087882 */ /* 0x000fe20000000000 */
[----:B01----:R-:W-:Y:S01]  /*0820*/  VIADD R3, R15, UR4 ;  /* 0x000000040f037c36 */ /* 0x003fe20008000000 */
[----:B------:R-:W-:Y:S01]  /*0830*/  UIADD3 UR5, UPT, UPT, -UR5, URZ, URZ ;  /* 0x000000ff05057290 */ /* 0x000fe2000fffe1ff */
[----:B------:R-:W-:-:S04]  /*0840*/  VIADD R9, R17, UR4 ;  /* 0x0000000411097c36 */ /* 0x000fc80008000000 */
[----:B------:R-:W0:Y:S01]  /*0850*/  LDC.64 R6, c[0x0][0x380] ;  /* 0x0000e000ff067b82 */ /* 0x000e220000000a00 */
[----:B--2---:R-:W-:-:S06]  /*0860*/  ULEA UR8, UR9, UR8, 0x18 ;  /* 0x0000000809087291 */ /* 0x004fcc000f8ec0ff */
[----:B------:R-:W-:-:S07]  /*0870*/  LEA R3, R3, UR8, 0x2 ;  /* 0x0000000803037c11 */ /* 0x000fce000f8e10ff */
.L_x_6:
[----:B0-----:R-:W-:-:S06]  /*0880*/  IMAD.WIDE R4, R9, 0x4, R6 ;  /* 0x0000000409047825 */ /* 0x001fcc00078e0206 */
[----:B------:R-:W2:Y:S01]  /*0890*/  LDG.E R4, desc[UR6][R4.64] ;  /* 0x0000000604047981 */ /* 0x000ea2000c1e1900 */
[----:B------:R-:W-:Y:S01]  /*08a0*/  UIADD3 UR5, UPT, UPT, UR5, 0x1, URZ ;  /* 0x0000000105057890 */ /* 0x000fe2000fffe0ff */
[----:B------:R-:W-:-:S03]  /*08b0*/  VIADD R9, R9, 0x1 ;  /* 0x0000000109097836 */ /* 0x000fc60000000000 */
[----:B------:R-:W-:Y:S01]  /*08c0*/  UISETP.NE.AND UP0, UPT, UR5, URZ, UPT ;  /* 0x000000ff0500728c */ /* 0x000fe2000bf05270 */
[----:B--2---:R0:W-:Y:S02]  /*08d0*/  STS [R3], R4 ;  /* 0x0000000403007388 */ /* 0x0041e40000000800 */
[----:B0-----:R-:W-:-:S06]  /*08e0*/  VIADD R3, R3, 0x4 ;  /* 0x0000000403037836 */ /* 0x001fcc0000000000 */
[----:B------:R-:W-:Y:S05]  /*08f0*/  BRA.U UP0, `(.L_x_6) ;  /* 0xfffffffd00e07547 */ /* 0x000fea000b83ffff */
.L_x_1:
[----:B------:R-:W2:Y:S01]  /*0900*/  LDCU.64 UR18, c[0x0][0x3b0] ;  /* 0x00007600ff1277ac */ /* 0x000ea20008000a00 */
[----:B------:R-:W3:Y:S01]  /*0910*/  S2UR UR4, SR_CgaCtaId ;  /* 0x00000000000479c3 */ /* 0x000ee20000008800 */
[----:B------:R-:W-:Y:S01]  /*0920*/  ISETP.GE.AND P0, PT, R2, 0x1, PT ;  /* 0x000000010200780c */ /* 0x000fe20003f06270 */
[----:B------:R-:W-:Y:S01]  /*0930*/  BSSY.RECONVERGENT B0, `(.L_x_7) ;  /* 0x000007a000007945 */ /* 0x000fe20003800200 */
[----:B------:R-:W-:Y:S01]  /*0940*/  UMOV UR8, 0x400 ;  /* 0x0000040000087882 */ /* 0x000fe20000000000 */
[----:B--2---:R-:W-:-:S06]  /*0950*/  UIADD3 UR9, UPT, UPT, UR19, UR18, URZ ;  /* 0x0000001213097290 */ /* 0x004fcc000fffe0ff */
[C---:B------:R-:W-:Y:S01]  /*0960*/  ISETP.GE.U32.OR P0, PT, R13.reuse, UR9, !P0 ;  /* 0x000000090d007c0c */ /* 0x040fe2000c706470 */
[----:B---3--:R-:W-:Y:S01]  /*0970*/  ULEA UR8, UR4, UR8, 0x18 ;  /* 0x0000000804087291 */ /* 0x008fe2000f8ec0ff */
[----:B------:R-:W-:-:S03]  /*0980*/  ISETP.GE.U32.AND P1, PT, R13, UR9, PT ;  /* 0x000000090d007c0c */ /* 0x000fc6000bf26070 */
[----:B------:R-:W-:-:S08]  /*0990*/  ULEA UR15, UR10, UR8, 0x2 ;  /* 0x000000080a0f7291 */ /* 0x000fd0000f8e10ff */
[----:B------:R-:W-:Y:S05]  /*09a0*/  @P0 BRA `(.L_x_8) ;  /* 0x0000000400c80947 */ /* 0x000fea0003800000 */
[C---:B------:R-:W-:Y:S01]  /*09b0*/  ISETP.GE.U32.AND P0, PT, R2.reuse, 0x10, PT ;  /* 0x000000100200780c */ /* 0x040fe20003f06070 */
[----:B01----:R-:W-:Y:S01]  /*09c0*/  IMAD.MOV.U32 R3, RZ, RZ, RZ ;  /* 0x000000ffff037224 */ /* 0x003fe200078e00ff */
[----:B------:R-:W-:-:S04]  /*09d0*/  LOP3.LUT R11, R2, 0xf, RZ, 0xc0, !PT ;  /* 0x0000000f020b7812 */ /* 0x000fc800078ec0ff */
[----:B------:R-:W-:-:S07]  /*09e0*/  ISETP.NE.AND P2, PT, R11, RZ, PT ;  /* 0x000000ff0b00720c */ /* 0x000fce0003f45270 */
[----:B------:R-:W-:Y:S06]  /*09f0*/  @!P0 BRA `(.L_x_9) ;  /* 0x0000000000c48947 */ /* 0x000fec0003800000 */
[----:B------:R-:W0:Y:S01]  /*0a00*/  LDCU.64 UR4, c[0x0][0x390] ;  /* 0x00007200ff0477ac */ /* 0x000e220008000a00 */
[----:B------:R-:W-:Y:S01]  /*0a10*/  VIADD R4, R16, UR10 ;  /* 0x0000000a10047c36 */ /* 0x000fe20008000000 */
[----:B------:R-:W-:Y:S01]  /*0a20*/  LOP3.LUT R3, R2, 0x7ffffff0, RZ, 0xc0, !PT ;  /* 0x7ffffff002037812 */ /* 0x000fe200078ec0ff */
[----:B------:R-:W-:-:S03]  /*0a30*/  IMAD.MOV.U32 R9, RZ, RZ, R0 ;  /* 0x000000ffff097224 */ /* 0x000fc600078e0000 */
[----:B------:R-:W-:Y:S01]  /*0a40*/  LEA R4, R4, UR8, 0x2 ;  /* 0x0000000804047c11 */ /* 0x000fe2000f8e10ff */
[----:B------:R-:W-:-:S04]  /*0a50*/  IMAD.MOV R6, RZ, RZ, -R3 ;  /* 0x000000ffff067224 */ /* 0x000fc800078e0a03 */
[----:B------:R-:W-:Y:S01]  /*0a60*/  VIADD R7, R4, 0x20 ;  /* 0x0000002004077836 */ /* 0x000fe20000000000 */
[----:B0-----:R-:W-:-:S04]  /*0a70*/  UIADD3 UR4, UP0, UPT, UR4, 0x20, URZ ;  /* 0x0000002004047890 */ /* 0x001fc8000ff1e0ff */
[----:B------:R-:W-:-:S12]  /*0a80*/  UIADD3.X UR5, UPT, UPT, URZ, UR5, URZ, UP0, !UPT ;  /* 0x00000005ff057290 */ /* 0x000fd800087fe4ff */
.L_x_10:
        /* <DEDUP_REMOVED lines=19> */
[----:B------:R-:W-:-:S02]  /*0bc0*/  VIADD R6, R6, 0x10 ;  /* 0x0000001006067836 */ /* 0x000fc40000000000 */
[----:B------:R-:W-:-:S03]  /*0bd0*/  VIADD R9, R9, 0x10 ;  /* 0x0000001009097836 */ /* 0x000fc60000000000 */
[----:B------:R-:W-:Y:S01]  /*0be0*/  ISETP.NE.AND P0, PT, R6, RZ, PT ;  /* 0x000000ff0600720c */ /* 0x000fe20003f05270 */
        /* <DEDUP_REMOVED lines=17> */
[----:B------:R-:W-:Y:S06]  /*0d00*/  @P0 BRA `(.L_x_10) ;  /* 0xfffffffc00600947 */ /* 0x000fec000383ffff */
.L_x_9:
[----:B------:R-:W-:Y:S05]  /*0d10*/  @!P2 BRA `(.L_x_8) ;  /* 0x0000000000eca947 */ /* 0x000fea0003800000 */
[----:B------:R-:W-:Y:S02]  /*0d20*/  ISETP.GE.U32.AND P0, PT, R11, 0x8, PT ;  /* 0x000000080b00780c */ /* 0x000fe40003f06070 */
[----:B------:R-:W-:-:S04]  /*0d30*/  LOP3.LUT R9, R2, 0x7, RZ, 0xc0, !PT ;  /* 0x0000000702097812 */ /* 0x000fc800078ec0ff */
[----:B------:R-:W-:-:S07]  /*0d40*/  ISETP.NE.AND P2, PT, R9, RZ, PT ;  /* 0x000000ff0900720c */ /* 0x000fce0003f45270 */
[----:B------:R-:W-:Y:S06]  /*0d50*/  @!P0 BRA `(.L_x_11) ;  /* 0x0000000000588947 */ /* 0x000fec0003800000 */
[----:B------:R-:W0:Y:S01]  /*0d60*/  LDC.64 R4, c[0x0][0x390] ;  /* 0x0000e400ff047b82 */ /* 0x000e220000000a00 */
[----:B------:R-:W-:-:S04]  /*0d70*/  IMAD.IADD R7, R0, 0x1, R3 ;  /* 0x0000000100077824 */ /* 0x000fc800078e0203 */
        /* <DEDUP_REMOVED lines=9> */
[----:B------:R-:W-:-:S02]  /*0e10*/  IMAD.IADD R7, R16, 0x1, R3 ;  /* 0x0000000110077824 */ /* 0x000fc400078e0203 */
[----:B------:R-:W-:-:S03]  /*0e20*/  VIADD R3, R3, 0x8 ;  /* 0x0000000803037836 */ /* 0x000fc60000000000 */
        /* <DEDUP_REMOVED lines=9> */
.L_x_11:
[----:B------:R-:W-:Y:S05]  /*0ec0*/  @!P2 BRA `(.L_x_8) ;  /* 0x000000000080a947 */ /* 0x000fea0003800000 */
[----:B------:R-:W-:Y:S02]  /*0ed0*/  ISETP.GE.U32.AND P0, PT, R9, 0x4, PT ;  /* 0x000000040900780c */ /* 0x000fe40003f06070 */
[----:B------:R-:W-:-:S04]  /*0ee0*/  LOP3.LUT R2, R2, 0x3, RZ, 0xc0, !PT ;  /* 0x0000000302027812 */ /* 0x000fc800078ec0ff */
[----:B------:R-:W-:-:S07]  /*0ef0*/  ISETP.NE.AND P2, PT, R2, RZ, PT ;  /* 0x000000ff0200720c */ /* 0x000fce0003f45270 */
[----:B------:R-:W-:Y:S06]  /*0f00*/  @!P0 BRA `(.L_x_12) ;  /* 0x0000000000388947 */ /* 0x000fec0003800000 */
[----:B------:R-:W1:Y:S01]  /*0f10*/  LDC.64 R4, c[0x0][0x390] ;  /* 0x0000e400ff047b82 */ /* 0x000e620000000a00 */
[----:B0-----:R-:W-:-:S04]  /*0f20*/  IMAD.IADD R7, R0, 0x1, R3 ;  /* 0x0000000100077824 */ /* 0x001fc800078e0203 */
[----:B-1----:R-:W-:-:S05]  /*0f30*/  IMAD.WIDE R4, R7, 0x4, R4 ;  /* 0x0000000407047825 */ /* 0x002fca00078e0204 */
[----:B------:R-:W2:Y:S04]  /*0f40*/  LDG.E R6, desc[UR6][R4.64] ;  /* 0x0000000604067981 */ /* 0x000ea8000c1e1900 */
[----:B------:R-:W3:Y:S04]  /*0f50*/  LDG.E R8, desc[UR6][R4.64+0x4] ;  /* 0x0000040604087981 */ /* 0x000ee8000c1e1900 */
[----:B------:R-:W4:Y:S04]  /*0f60*/  LDG.E R10, desc[UR6][R4.64+0x8] ;  /* 0x00000806040a7981 */ /* 0x000f28000c1e1900 */
[----:B------:R-:W5:Y:S01]  /*0f70*/  LDG.E R12, desc[UR6][R4.64+0xc] ;  /* 0x00000c06040c7981 */ /* 0x000f62000c1e1900 */
[----:B------:R-:W-:-:S02]  /*0f80*/  IMAD.IADD R7, R16, 0x1, R3 ;  /* 0x0000000110077824 */ /* 0x000fc400078e0203 */
[----:B------:R-:W-:-:S03]  /*0f90*/  VIADD R3, R3, 0x4 ;  /* 0x0000000403037836 */ /* 0x000fc60000000000 */
[----:B------:R-:W-:-:S05]  /*0fa0*/  LEA R7, R7, UR15, 0x2 ;  /* 0x0000000f07077c11 */ /* 0x000fca000f8e10ff */
[----:B--2---:R1:W-:Y:S04]  /*0fb0*/  STS [R7], R6 ;  /* 0x0000000607007388 */ /* 0x0043e80000000800 */
[----:B---3--:R1:W-:Y:S04]  /*0fc0*/  STS [R7+0x4], R8 ;  /* 0x0000040807007388 */ /* 0x0083e80000000800 */
[----:B----4-:R1:W-:Y:S04]  /*0fd0*/  STS [R7+0x8], R10 ;  /* 0x0000080a07007388 */ /* 0x0103e80000000800 */
[----:B-----5:R1:W-:Y:S02]  /*0fe0*/  STS [R7+0xc], R12 ;  /* 0x00000c0c07007388 */ /* 0x0203e40000000800 */
.L_x_12:
[----:B------:R-:W-:Y:S05]  /*0ff0*/  @!P2 BRA `(.L_x_8) ;  /* 0x000000000034a947 */ /* 0x000fea0003800000 */
[----:B------:R-:W2:Y:S01]  /*1000*/  LDC.64 R4, c[0x0][0x390] ;  /* 0x0000e400ff047b82 */ /* 0x000ea20000000a00 */
[--C-:B01----:R-:W-:Y:S01]  /*1010*/  IADD3 R8, PT, PT, R16, UR10, R3.reuse ;  /* 0x0000000a10087c10 */ /* 0x103fe2000fffe003 */
[----:B------:R-:W-:Y:S02]  /*1020*/  IMAD.IADD R7, R0, 0x1, R3 ;  /* 0x0000000100077824 */ /* 0x000fe400078e0203 */
[----:B------:R-:W-:Y:S01]  /*1030*/  IMAD.MOV R6, RZ, RZ, -R2 ;  /* 0x000000ffff067224 */ /* 0x000fe200078e0a02 */
[----:B------:R-:W-:-:S07]  /*1040*/  LEA R0, R8, UR8, 0x2 ;  /* 0x0000000808007c11 */ /* 0x000fce000f8e10ff */
.L_x_13:
[----:B--2---:R-:W-:-:S06]  /*1050*/  IMAD.WIDE R2, R7, 0x4, R4 ;  /* 0x0000000407027825 */ /* 0x004fcc00078e0204 */
[----:B------:R-:W2:Y:S01]  /*1060*/  LDG.E R3, desc[UR6][R2.64] ;  /* 0x0000000602037981 */ /* 0x000ea2000c1e1900 */
[----:B------:R-:W-:Y:S02]  /*1070*/  VIADD R6, R6, 0x1 ;  /* 0x0000000106067836 */ /* 0x000fe40000000000 */
[----:B------:R-:W-:-:S03]  /*1080*/  VIADD R7, R7, 0x1 ;  /* 0x0000000107077836 */ /* 0x000fc60000000000 */
[----:B------:R-:W-:Y:S01]  /*1090*/  ISETP.NE.AND P0, PT, R6, RZ, PT ;  /* 0x000000ff0600720c */ /* 0x000fe20003f05270 */
[----:B--2---:R0:W-:Y:S02]  /*10a0*/  STS [R0], R3 ;  /* 0x0000000300007388 */ /* 0x0041e40000000800 */
[----:B0-----:R-:W-:-:S10]  /*10b0*/  VIADD R0, R0, 0x4 ;  /* 0x0000000400007836 */ /* 0x001fd40000000000 */
[----:B------:R-:W-:Y:S05]  /*10c0*/  @P0 BRA `(.L_x_13) ;  /* 0xfffffffc00e00947 */ /* 0x000fea000383ffff */
.L_x_8:
[----:B------:R-:W-:Y:S05]  /*10d0*/  BSYNC.RECONVERGENT B0 ;  /* 0x0000000000007941 */ /* 0x000fea0003800200 */
.L_x_7:
[----:B------:R-:W-:Y:S01]  /*10e0*/  IMAD.MOV R0, RZ, RZ, -R13 ;  /* 0x000000ffff007224 */ /* 0x000fe200078e0a0d */
[----:B------:R-:W-:Y:S04]  /*10f0*/  BSSY.RECONVERGENT B0, `(.L_x_14) ;  /* 0x0000007000007945 */ /* 0x000fe80003800200 */
[----:B------:R-:W-:-:S13]  /*1100*/  ISETP.NE.AND P0, PT, R0, UR12, PT ;  /* 0x0000000c00007c0c */ /* 0x000fda000bf05270 */
[----:B------:R-:W-:Y:S05]  /*1110*/  @P0 BRA `(.L_x_15) ;  /* 0x0000000000100947 */ /* 0x000fea0003800000 */
[----:B01----:R-:W0:Y:S02]  /*1120*/  LDC.64 R2, c[0x0][0x3b8] ;  /* 0x0000ee00ff027b82 */ /* 0x003e240000000a00 */
[----:B0-----:R-:W2:Y:S02]  /*1130*/  LDG.E R0, desc[UR6][R2.64] ;  /* 0x0000000602007981 */ /* 0x001ea4000c1e1900 */
[----:B--2---:R-:W-:-:S05]  /*1140*/  VIADD R5, R0, 0x1 ;  /* 0x0000000100057836 */ /* 0x004fca0000000000 */
[----:B------:R2:W-:Y:S02]  /*1150*/  STG.E desc[UR6][R2.64], R5 ;  /* 0x0000000502007986 */ /* 0x0005e4000c101906 */
.L_x_15:
[----:B------:R-:W-:Y:S05]  /*1160*/  BSYNC.RECONVERGENT B0 ;  /* 0x0000000000007941 */ /* 0x000fea0003800200 */
.L_x_14:
[----:B------:R-:W-:Y:S01]  /*1170*/  BAR.SYNC.DEFER_BLOCKING 0x0 ;  /* 0x0000000000007b1d */ /* 0x000fe20000010000 */
[----:B------:R-:W-:Y:S02]  /*1180*/  ISETP.GE.U32.AND P0, PT, R13, UR18, PT ;  /* 0x000000120d007c0c */ /* 0x000fe4000bf06070 */
[----:B0-----:R-:W-:-:S03]  /*1190*/  LEA R18, R15, UR8, 0x2 ;  /* 0x000000080f127c11 */ /* 0x001fc6000f8e10ff */
[----:B------:R-:W-:Y:S08]  /*11a0*/  BSSY.RECONVERGENT B0, `(.L_x_16) ;  /* 0x000030c000007945 */ /* 0x000ff00003800200 */
[----:B------:R-:W-:Y:S05]  /*11b0*/  @P0 BRA `(.L_x_17) ;  /* 0x0000001800140947 */ /* 0x000fea0003800000 */
[----:B------:R-:W-:Y:S01]  /*11c0*/  LEA R0, R16, UR15, 0x2 ;  /* 0x0000000f10007c11 */ /* 0x000fe2000f8e10ff */
[----:B------:R-:W-:Y:S01]  /*11d0*/  UMOV UR4, 0x9999999a ;  /* 0x9999999a00047882 */ /* 0x000fe20000000000 */
[----:B------:R-:W-:-:S03]  /*11e0*/  UMOV UR5, 0x3fe99999 ;  /* 0x3fe9999900057882 */ /* 0x000fc60000000000 */
[----:B--2---:R-:W1:Y:S02]  /*11f0*/  LDS R2, [R0+0xc] ;  /* 0x00000c0000027984 */ /* 0x004e640000000800 */
[----:B-1----:R-:W0:Y:S02]  /*1200*/  F2F.F64.F32 R2, R2 ;  /* 0x0000000200027310 */ /* 0x002e240000201800 */
[----:B0-----:R-:W-:-:S14]  /*1210*/  DSETP.GT.AND P0, PT, R2, UR4, PT ;  /* 0x0000000402007e2a */ /* 0x001fdc000bf04000 */
[----:B------:R-:W-:Y:S05]  /*1220*/  @P0 BRA `(.L_x_18) ;  /* 0x00000030000c0947 */ /* 0x000fea0003800000 */
[----:B------:R-:W0:Y:S01]  /*1230*/  LDC.64 R2, c[0x3][0x50] ;  /* 0x00c01400ff027b82 */ /* 0x000e220000000a00 */
[----:B------:R-:W1:Y:S01]  /*1240*/  LDS R8, [R0] ;  /* 0x0000000000087984 */ /* 0x000e620000000800 */
[----:B------:R-:W1:Y:S01]  /*1250*/  LDCU.64 UR4, c[0x3][0x48] ;  /* 0x00c00900ff0477ac */ /* 0x000e620008000a00 */
[----:B------:R-:W-:Y:S02]  /*1260*/  BSSY.RECONVERGENT B1, `(.L_x_19) ;  /* 0x0000063000017945 */ /* 0x000fe40003800200 */
[----:B------:R-:W2:Y:S01]  /*1270*/  LDS R10, [R18+0xc] ;  /* 0x00000c00120a7984 */ /* 0x000ea20000000800 */
[----:B------:R-:W-:Y:S01]  /*1280*/  UMOV UR18, 0x33333333 ;  /* 0x3333333300127882 */ /* 0x000fe20000000000 */
[----:B------:R-:W-:Y:S02]  /*1290*/  UMOV UR19, 0x3fd33333 ;  /* 0x3fd3333300137882 */ /* 0x000fe40000000000 */
[----:B------:R-:W-:Y:S04]  /*12a0*/  LDS R9, [R18+0x14] ;  /* 0x0000140012097984 */ /* 0x000fe80000000800 */
[----:B------:R-:W-:Y:S01]  /*12b0*/  LDS R12, [R18] ;  /* 0x00000000120c7984 */ /* 0x000fe20000000800 */
[----:B0-----:R-:W0:Y:S02]  /*12c0*/  F2F.F64.F32 R4, R3 ;  /* 0x0000000300047310 */ /* 0x001e240000201800 */
[----:B0-----:R-:W-:Y:S01]  /*12d0*/  DMUL R6, R4, -UR18 ;  /* 0x8000001204067c28 */ /* 0x001fe20008000000 */
[----:B-1----:R-:W-:-:S05]  /*12e0*/  FMUL R8, R8, UR4 ;  /* 0x0000000408087c20 */ /* 0x002fca0008400000 */
[----:B------:R-:W-:-:S04]  /*12f0*/  FMNMX R5, R8, R3, PT ;  /* 0x0000000308057209 */ /* 0x000fc80003800000 */
[----:B------:R0:W1:Y:S02]  /*1300*/  F2F.F32.F64 R6, R6 ;  /* 0x0000000600067310 */ /* 0x0000640000301000 */
[----:B0-----:R-:W0:Y:S01]  /*1310*/  LDS R7, [R18+0x8] ;  /* 0x0000080012077984 */ /* 0x001e220000000800 */
[----:B-1----:R-:W-:-:S05]  /*1320*/  FMNMX R5, R6, R5, !PT ;  /* 0x0000000506057209 */ /* 0x002fca0007800000 */
[----:B--2---:R-:W-:Y:S02]  /*1330*/  FADD R19, R5, R10 ;  /* 0x0000000a05137221 */ /* 0x004fe40000000000 */
[----:B------:R-:W-:Y:S01]  /*1340*/  LDS R10, [R18+0x10] ;  /* 0x00001000120a7984 */ /* 0x000fe20000000800 */
[----:B------:R-:W1:Y:S03]  /*1350*/  LDC.64 R4, c[0x3][0x58] ;  /* 0x00c01600ff047b82 */ /* 0x000e660000000a00 */
[----:B------:R-:W-:Y:S04]  /*1360*/  STS [R18+0xc], R19 ;  /* 0x00000c1312007388 */ /* 0x000fe80000000800 */
[----:B------:R-:W2:Y:S01]  /*1370*/  LDS R3, [R0+0x4] ;  /* 0x0000040000037984 */ /* 0x000ea20000000800 */
[C---:B-1----:R-:W-:Y:S01]  /*1380*/  FMUL R8, R4.reuse, 0.5 ;  /* 0x3f00000004087820 */ /* 0x042fe20000400000 */
[----:B------:R-:W-:Y:S01]  /*1390*/  FMUL R4, R4, -0.5 ;  /* 0xbf00000004047820 */ /* 0x000fe20000400000 */
[----:B0-----:R-:W-:Y:S01]  /*13a0*/  FSETP.GE.AND P0, PT, |R7|, 105615, PT ;  /* 0x47ce47800700780b */ /* 0x001fe20003f06200 */
[----:B--2---:R-:W-:-:S05]  /*13b0*/  FMUL R3, R3, UR5 ;  /* 0x0000000503037c20 */ /* 0x004fca0008400000 */
[----:B------:R-:W-:-:S04]  /*13c0*/  FMNMX R3, R3, R8, PT ;  /* 0x0000000803037209 */ /* 0x000fc80003800000 */
[----:B------:R-:W-:Y:S01]  /*13d0*/  FMNMX R3, R4, R3, !PT ;  /* 0x0000000304037209 */ /* 0x000fe20007800000 */
[----:B------:R-:W-:-:S04]  /*13e0*/  FMUL R4, R7, 0.63661974668502807617 ;  /* 0x3f22f98307047820 */ /* 0x000fc80000400000 */
[----:B------:R-:W-:Y:S01]  /*13f0*/  FADD R23, R3, R10 ;  /* 0x0000000a03177221 */ /* 0x000fe20000000000 */
[----:B------:R-:W0:Y:S04]  /*1400*/  F2I.NTZ R6, R4 ;  /* 0x0000000400067305 */ /* 0x000e280000203100 */
[----:B------:R-:W-:Y:S04]  /*1410*/  STS [R18+0x10], R23 ;  /* 0x0000101712007388 */ /* 0x000fe80000000800 */
[----:B------:R-:W1:Y:S01]  /*1420*/  LDS R3, [R0+0x8] ;  /* 0x0000080000037984 */ /* 0x000e620000000800 */
[----:B0-----:R-:W-:Y:S01]  /*1430*/  I2FP.F32.S32 R20, R6 ;  /* 0x0000000600147245 */ /* 0x001fe20000201400 */
[----:B------:R-:W-:-:S02]  /*1440*/  IMAD.MOV.U32 R21, RZ, RZ, R6 ;  /* 0x000000ffff157224 */ /* 0x000fc400078e0006 */
[----:B-1----:R-:W-:Y:S01]  /*1450*/  FMUL R2, R3, R2 ;  /* 0x0000000203027220 */ /* 0x002fe20000400000 */
[C---:B------:R-:W-:Y:S01]  /*1460*/  FMUL R3, R5.reuse, 0.5 ;  /* 0x3f00000005037820 */ /* 0x040fe20000400000 */
[----:B------:R-:W-:-:S04]  /*1470*/  FMUL R5, R5, -0.5 ;  /* 0xbf00000005057820 */ /* 0x000fc80000400000 */
[----:B------:R-:W-:Y:S01]  /*1480*/  FMNMX R2, R2, R3, PT ;  /* 0x0000000302027209 */ /* 0x000fe20003800000 */
[----:B------:R-:W-:-:S03]  /*1490*/  FFMA R3, R20, -1.5707962512969970703, R7 ;  /* 0xbfc90fda14037823 */ /* 0x000fc60000000007 */
[----:B------:R-:W-:Y:S01]  /*14a0*/  FMNMX R2, R5, R2, !PT ;  /* 0x0000000205027209 */ /* 0x000fe20007800000 */
[----:B------:R-:W-:-:S04]  /*14b0*/  FFMA R3, R20, -7.5497894158615963534e-08, R3 ;  /* 0xb3a2216814037823 */ /* 0x000fc80000000003 */
[----:B------:R-:W-:Y:S01]  /*14c0*/  FADD R14, R2, R9 ;  /* 0x00000009020e7221 */ /* 0x000fe20000000000 */
[----:B------:R-:W-:-:S04]  /*14d0*/  FFMA R20, R20, -5.3903029534742383927e-15, R3 ;  /* 0xa7c234c514147823 */ /* 0x000fc80000000003 */
[----:B------:R0:W-:Y:S01]  /*14e0*/  STS [R18+0x14], R14 ;  /* 0x0000140e12007388 */ /* 0x0001e20000000800 */
[----:B------:R-:W-:Y:S01]  /*14f0*/  IMAD.MOV.U32 R0, RZ, RZ, R20 ;  /* 0x000000ffff007224 */ /* 0x000fe200078e0014 */
[----:B------:R-:W-:Y:S06]  /*1500*/  @!P0 BRA `(.L_x_20) ;  /* 0x0000000000e08947 */ /* 0x000fec0003800000 */
[----:B------:R-:W-:-:S13]  /*1510*/  FSETP.NEU.AND P2, PT, |R7|, +INF , PT ;  /* 0x7f8000000700780b */ /* 0x000fda0003f4d200 */
[----:B------:R-:W-:Y:S01]  /*1520*/  @!P2 FMUL R0, RZ, R7 ;  /* 0x00000007ff00a220 */ /* 0x000fe20000400000 */
[----:B------:R-:W-:Y:S01]  /*1530*/  @!P2 IMAD.MOV.U32 R6, RZ, RZ, RZ ;  /* 0x000000ffff06a224 */ /* 0x000fe200078e00ff */
[----:B------:R-:W-:Y:S06]  /*1540*/  @!P2 BRA `(.L_x_20) ;  /* 0x0000000000d0a947 */ /* 0x000fec0003800000 */
[----:B------:R-:W-:Y:S01]  /*1550*/  IMAD.SHL.U32 R0, R7, 0x100, RZ ;  /* 0x0000010007007824 */ /* 0x000fe200078e00ff */
[----:B------:R-:W1:Y:S01]  /*1560*/  LDCU.64 UR18, c[0x4][0x40] ;  /* 0x01000800ff1277ac */ /* 0x000e620008000a00 */
[----:B------:R-:W-:Y:S02]  /*1570*/  VIADD R5, R1, 0x20 ;  /* 0x0000002001057836 */ /* 0x000fe40000000000 */
[----:B------:R-:W-:Y:S01]  /*1580*/  IMAD.MOV.U32 R4, RZ, RZ, RZ ;  /* 0x000000ffff047224 */ /* 0x000fe200078e00ff */
[----:B------:R-:W-:Y:S01]  /*1590*/  LOP3.LUT R0, R0, 0x80000000, RZ, 0xfc, !PT ;  /* 0x8000000000007812 */ /* 0x000fe200078efcff */
[----:B------:R-:W-:Y:S01]  /*15a0*/  IMAD.MOV.U32 R11, RZ, RZ, R5 ;  /* 0x000000ffff0b7224 */ /* 0x000fe200078e0005 */
[----:B------:R-:W-:Y:S01]  /*15b0*/  UMOV UR5, URZ ;  /* 0x000000ff00057c82 */ /* 0x000fe20008000000 */
[----:B------:R-:W-:-:S05]  /*15c0*/  UMOV UR4, URZ ;  /* 0x000000ff00047c82 */ /* 0x000fca0008000000 */
.L_x_21:
[----:B-1----:R-:W-:Y:S02]  /*15d0*/  IMAD.U32 R8, RZ, RZ, UR18 ;  /* 0x00000012ff087e24 */ /* 0x002fe4000f8e00ff */
[----:B------:R-:W-:-:S05]  /*15e0*/  IMAD.U32 R9, RZ, RZ, UR19 ;  /* 0x00000013ff097e24 */ /* 0x000fca000f8e00ff */
[----:B------:R-:W2:Y:S01]  /*15f0*/  LDG.E.CONSTANT R3, desc[UR6][R8.64] ;  /* 0x0000000608037981 */ /* 0x000ea2000c1e9900 */
[----:B------:R-:W-:Y:S02]  /*1600*/  UIADD3 UR18, UP0, UPT, UR18, 0x4, URZ ;  /* 0x0000000412127890 */ /* 0x000fe4000ff1e0ff */
[----:B------:R-:W-:Y:S02]  /*1610*/  UIADD3 UR4, UPT, UPT, UR4, 0x1, URZ ;  /* 0x0000000104047890 */ /* 0x000fe4000fffe0ff */
[----:B------:R-:W-:Y:S02]  /*1620*/  UIADD3.X UR19, UPT, UPT, URZ, UR19, URZ, UP0, !UPT ;  /* 0x00000013ff137290 */ /* 0x000fe400087fe4ff */
[----:B------:R-:W-:Y:S01]  /*1630*/  UISETP.NE.AND UP0, UPT, UR4, 0x6, UPT ;  /* 0x000000060400788c */ /* 0x000fe2000bf05270 */
[----:B--2---:R-:W-:-:S03]  /*1640*/  IMAD.WIDE.U32 R2, R3, R0, RZ ;  /* 0x0000000003027225 */ /* 0x004fc600078e00ff */
[----:B------:R-:W-:-:S04]  /*1650*/  IADD3 R2, P2, PT, R2, R4, RZ ;  /* 0x0000000402027210 */ /* 0x000fc80007f5e0ff */
[----:B------:R-:W-:Y:S01]  /*1660*/  IADD3.X R4, PT, PT, R3, UR5, RZ, P2, !PT ;  /* 0x0000000503047c10 */ /* 0x000fe200097fe4ff */
[----:B------:R1:W-:Y:S02]  /*1670*/  STL [R11], R2 ;  /* 0x000000020b007387 */ /* 0x0003e40000100800 */
[----:B-1----:R-:W-:Y:S01]  /*1680*/  VIADD R11, R11, 0x4 ;  /* 0x000000040b0b7836 */ /* 0x002fe20000000000 */
[----:B------:R-:W-:Y:S06]  /*1690*/  BRA.U UP0, `(.L_x_21) ;  /* 0xfffffffd00cc7547 */ /* 0x000fec000b83ffff */
[----:B------:R-:W-:Y:S01]  /*16a0*/  SHF.R.U32.HI R0, RZ, 0x17, R7 ;  /* 0x00000017ff007819 */ /* 0x000fe20000011607 */
[----:B------:R1:W-:Y:S03]  /*16b0*/  STL [R1+0x38], R4 ;  /* 0x0000380401007387 */ /* 0x0003e60000100800 */
[C---:B------:R-:W-:Y:S02]  /*16c0*/  LOP3.LUT R2, R0.reuse, 0xe0, RZ, 0xc0, !PT ;  /* 0x000000e000027812 */ /* 0x040fe400078ec0ff */
[----:B------:R-:W-:-:S03]  /*16d0*/  LOP3.LUT P2, RZ, R0, 0x1f, RZ, 0xc0, !PT ;  /* 0x0000001f00ff7812 */ /* 0x000fc6000784c0ff */
[----:B------:R-:W-:-:S05]  /*16e0*/  VIADD R2, R2, 0xffffff80 ;  /* 0xffffff8002027836 */ /* 0x000fca0000000000 */
[----:B------:R-:W-:-:S05]  /*16f0*/  SHF.R.U32.HI R2, RZ, 0x5, R2 ;  /* 0x00000005ff027819 */ /* 0x000fca0000011602 */
[----:B------:R-:W-:-:S05]  /*1700*/  IMAD R6, R2, -0x4, R5 ;  /* 0xfffffffc02067824 */ /* 0x000fca00078e0205 */
[----:B------:R-:W2:Y:S04]  /*1710*/  LDL R3, [R6+0x18] ;  /* 0x0000180006037983 */ /* 0x000ea80000100800 */
[----:B------:R-:W2:Y:S04]  /*1720*/  LDL R2, [R6+0x14] ;  /* 0x0000140006027983 */ /* 0x000ea80000100800 */
[----:B------:R-:W3:Y:S01]  /*1730*/  @P2 LDL R5, [R6+0x10] ;  /* 0x0000100006052983 */ /* 0x000ee20000100800 */
[----:B------:R-:W-:Y:S01]  /*1740*/  LOP3.LUT R0, R0, 0x1f, RZ, 0xc0, !PT ;  /* 0x0000001f00007812 */ /* 0x000fe200078ec0ff */
[----:B------:R-:W-:Y:S01]  /*1750*/  UMOV UR4, 0x54442d19 ;  /* 0x54442d1900047882 */ /* 0x000fe20000000000 */
[----:B------:R-:W-:-:S02]  /*1760*/  UMOV UR5, 0x3bf921fb ;  /* 0x3bf921fb00057882 */ /* 0x000fc40000000000 */
[-C--:B--2---:R-:W-:Y:S02]  /*1770*/  @P2 SHF.L.W.U32.HI R3, R2, R0.reuse, R3 ;  /* 0x0000000002032219 */ /* 0x084fe40000010e03 */
[----:B---3--:R-:W-:Y:S02]  /*1780*/  @P2 SHF.L.W.U32.HI R2, R5, R0, R2 ;  /* 0x0000000005022219 */ /* 0x008fe40000010e02 */
[----:B------:R-:W-:Y:S02]  /*1790*/  ISETP.GE.AND P2, PT, R7, RZ, PT ;  /* 0x000000ff0700720c */ /* 0x000fe40003f46270 */
[C-C-:B------:R-:W-:Y:S01]  /*17a0*/  SHF.L.W.U32.HI R0, R2.reuse, 0x2, R3.reuse ;  /* 0x0000000202007819 */ /* 0x140fe20000010e03 */
[----:B------:R-:W-:Y:S01]  /*17b0*/  IMAD.SHL.U32 R2, R2, 0x4, RZ ;  /* 0x0000000402027824 */ /* 0x000fe200078e00ff */
[----:B------:R-:W-:Y:S02]  /*17c0*/  SHF.R.U32.HI R3, RZ, 0x1e, R3 ;  /* 0x0000001eff037819 */ /* 0x000fe40000011603 */
[----:B------:R-:W-:-:S02]  /*17d0*/  SHF.R.S32.HI R5, RZ, 0x1f, R0 ;  /* 0x0000001fff057819 */ /* 0x000fc40000011400 */
[C---:B------:R-:W-:Y:S02]  /*17e0*/  LEA.HI R6, R0.reuse, R3, RZ, 0x1 ;  /* 0x0000000300067211 */ /* 0x040fe400078f08ff */
[C---:B------:R-:W-:Y:S02]  /*17f0*/  LOP3.LUT R8, R5.reuse, R2, RZ, 0x3c, !PT ;  /* 0x0000000205087212 */ /* 0x040fe400078e3cff */
[----:B------:R-:W-:Y:S02]  /*1800*/  LOP3.LUT R9, R5, R0, RZ, 0x3c, !PT ;  /* 0x0000000005097212 */ /* 0x000fe400078e3cff */
[----:B------:R-:W-:Y:S01]  /*1810*/  LOP3.LUT R2, R0, R7, RZ, 0x3c, !PT ;  /* 0x0000000700027212 */ /* 0x000fe200078e3cff */
[----:B------:R-:W-:-:S03]  /*1820*/  IMAD.MOV R0, RZ, RZ, -R6 ;  /* 0x000000ffff007224 */ /* 0x000fc600078e0a06 */
[----:B------:R-:W1:Y:S01]  /*1830*/  I2F.F64.S64 R8, R8 ;  /* 0x0000000800087312 */ /* 0x000e620000301c00 */
[----:B------:R-:W-:Y:S01]  /*1840*/  ISETP.GE.AND P3, PT, R2, RZ, PT ;  /* 0x000000ff0200720c */ /* 0x000fe20003f66270 */
[----:B------:R-:W-:Y:S01]  /*1850*/  @!P2 IMAD.MOV.U32 R6, RZ, RZ, R0 ;  /* 0x000000ffff06a224 */ /* 0x000fe200078e0000 */
[----:B-1----:R-:W-:-:S10]  /*1860*/  DMUL R4, R8, UR4 ;  /* 0x0000000408047c28 */ /* 0x002fd40008000000 */
[----:B------:R-:W1:Y:S02]  /*1870*/  F2F.F32.F64 R4, R4 ;  /* 0x0000000400047310 */ /* 0x000e640000301000 */
[----:B-1----:R-:W-:-:S07]  /*1880*/  FSEL R0, -R4, R4, !P3 ;  /* 0x0000000404007208 */ /* 0x002fce0005800100 */
.L_x_20:
[----:B------:R-:W-:Y:S05]  /*1890*/  BSYNC.RECONVERGENT B1 ;  /* 0x0000000000017941 */ /* 0x000fea0003800200 */
.L_x_19:
[----:B------:R-:W-:Y:S02]  /*18a0*/  IMAD.MOV.U32 R5, RZ, RZ, 0x37cbac00 ;  /* 0x37cbac00ff057424 */ /* 0x000fe400078e00ff */
[----:B------:R-:W-:Y:S01]  /*18b0*/  FMUL R2, R0, R0 ;  /* 0x0000000000027220 */ /* 0x000fe20000400000 */
[----:B------:R-:W-:Y:S01]  /*18c0*/  LOP3.LUT R4, R6, 0x1, RZ, 0xc0, !PT ;  /* 0x0000000106047812 */ /* 0x000fe200078ec0ff */
[----:B------:R-:W-:Y:S01]  /*18d0*/  IMAD.MOV.U32 R10, RZ, RZ, 0x3c0885e4 ;  /* 0x3c0885e4ff0a7424 */ /* 0x000fe200078e00ff */
[----:B------:R-:W-:Y:S01]  /*18e0*/  BSSY.RECONVERGENT B1, `(.L_x_22) ;  /* 0x000004b000017945 */ /* 0x000fe20003800200 */
[----:B------:R-:W-:Y:S01]  /*18f0*/  FFMA R3, R2, R5, -0.0013887860113754868507 ;  /* 0xbab607ed02037423 */ /* 0x000fe20000000005 */
[----:B------:R-:W-:Y:S01]  /*1900*/  ISETP.NE.U32.AND P2, PT, R4, 0x1, PT ;  /* 0x000000010400780c */ /* 0x000fe20003f45070 */
[----:B------:R-:W-:Y:S02]  /*1910*/  VIADD R4, R6, 0x1 ;  /* 0x0000000106047836 */ /* 0x000fe40000000000 */
[----:B------:R-:W-:Y:S01]  /*1920*/  IMAD.MOV.U32 R11, RZ, RZ, 0x3e2aaaa8 ;  /* 0x3e2aaaa8ff0b7424 */ /* 0x000fe200078e00ff */
[----:B------:R-:W-:-:S02]  /*1930*/  FSEL R3, R3, -0.00019574658654164522886, P2 ;  /* 0xb94d415303037808 */ /* 0x000fc40001000000 */
[----:B------:R-:W-:Y:S02]  /*1940*/  FSEL R9, R10, 0.041666727513074874878, !P2 ;  /* 0x3d2aaabb0a097808 */ /* 0x000fe40005000000 */
[----:B------:R-:W-:Y:S02]  /*1950*/  LOP3.LUT P3, RZ, R4, 0x2, RZ, 0xc0, !PT ;  /* 0x0000000204ff7812 */ /* 0x000fe4000786c0ff */
[----:B------:R-:W-:Y:S01]  /*1960*/  FSEL R0, R0, 1, !P2 ;  /* 0x3f80000000007808 */ /* 0x000fe20005000000 */
[----:B------:R-:W-:Y:S01]  /*1970*/  FFMA R9, R2, R3, R9 ;  /* 0x0000000302097223 */ /* 0x000fe20000000009 */
[----:B------:R-:W-:-:S03]  /*1980*/  FSEL R4, -R11, -0.4999999701976776123, !P2 ;  /* 0xbeffffff0b047808 */ /* 0x000fc60005000100 */
[C---:B------:R-:W-:Y:S02]  /*1990*/  FFMA R3, R2.reuse, R0, RZ ;  /* 0x0000000002037223 */ /* 0x040fe400000000ff */
[----:B------:R-:W-:Y:S01]  /*19a0*/  FFMA R4, R2, R9, R4 ;  /* 0x0000000902047223 */ /* 0x000fe20000000004 */
[----:B------:R-:W-:-:S03]  /*19b0*/  IMAD.MOV.U32 R2, RZ, RZ, R21 ;  /* 0x000000ffff027224 */ /* 0x000fc600078e0015 */
[----:B------:R-:W-:Y:S01]  /*19c0*/  FFMA R0, R3, R4, R0 ;  /* 0x0000000403007223 */ /* 0x000fe20000000000 */
[----:B------:R-:W-:-:S03]  /*19d0*/  IMAD.MOV.U32 R3, RZ, RZ, R20 ;  /* 0x000000ffff037224 */ /* 0x000fc600078e0014 */
[----:B------:R-:W-:-:S04]  /*19e0*/  @P3 FADD R0, RZ, -R0 ;  /* 0x80000000ff003221 */ /* 0x000fc80000000000 */
[----:B------:R-:W-:Y:S01]  /*19f0*/  FMUL R22, R19, R0 ;  /* 0x0000000013167220 */ /* 0x000fe20000400000 */
        /* <DEDUP_REMOVED lines=13> */
.L_x_24:
        /* <DEDUP_REMOVED lines=25> */
[----:B------:R-:W-:Y:S01]  /*1c60*/  UMOV UR5, 0x3bf921fb ;  /* 0x3bf921fb00057882 */ /* 0x000fe20000000000 */
[----:B------:R-:W-:-:S02]  /*1c70*/  ISETP.GE.AND P3, PT, R7, RZ, PT ;  /* 0x000000ff0700720c */ /* 0x000fc40003f66270 */
[-C--:B--2---:R-:W-:Y:S02]  /*1c80*/  @P2 SHF.L.W.U32.HI R0, R3, R4.reuse, R0 ;  /* 0x0000000403002219 */ /* 0x084fe40000010e00 */
[----:B---3--:R-:W-:-:S04]  /*1c90*/  @P2 SHF.L.W.U32.HI R3, R2, R4, R3 ;  /* 0x0000000402032219 */ /* 0x008fc80000010e03 */
[C---:B------:R-:W-:Y:S01]  /*1ca0*/  SHF.L.W.U32.HI R2, R3.reuse, 0x2, R0 ;  /* 0x0000000203027819 */ /* 0x040fe20000010e00 */
[----:B------:R-:W-:-:S03]  /*1cb0*/  IMAD.SHL.U32 R3, R3, 0x4, RZ ;  /* 0x0000000403037824 */ /* 0x000fc600078e00ff */
[----:B------:R-:W-:-:S04]  /*1cc0*/  SHF.R.S32.HI R4, RZ, 0x1f, R2 ;  /* 0x0000001fff047819 */ /* 0x000fc80000011402 */
[C---:B------:R-:W-:Y:S02]  /*1cd0*/  LOP3.LUT R8, R4.reuse, R3, RZ, 0x3c, !PT ;  /* 0x0000000304087212 */ /* 0x040fe400078e3cff */
[----:B------:R-:W-:Y:S02]  /*1ce0*/  LOP3.LUT R9, R4, R2, RZ, 0x3c, !PT ;  /* 0x0000000204097212 */ /* 0x000fe400078e3cff */
[----:B------:R-:W-:Y:S02]  /*1cf0*/  SHF.R.U32.HI R3, RZ, 0x1e, R0 ;  /* 0x0000001eff037819 */ /* 0x000fe40000011600 */
[C---:B------:R-:W-:Y:S02]  /*1d00*/  LOP3.LUT R0, R2.reuse, R7, RZ, 0x3c, !PT ;  /* 0x0000000702007212 */ /* 0x040fe400078e3cff */
[----:B------:R-:W2:Y:S01]  /*1d10*/  I2F.F64.S64 R8, R8 ;  /* 0x0000000800087312 */ /* 0x000ea20000301c00 */
[----:B------:R-:W-:Y:S02]  /*1d20*/  LEA.HI R2, R2, R3, RZ, 0x1 ;  /* 0x0000000302027211 */ /* 0x000fe400078f08ff */
[----:B------:R-:W-:-:S03]  /*1d30*/  ISETP.GE.AND P2, PT, R0, RZ, PT ;  /* 0x000000ff0000720c */ /* 0x000fc60003f46270 */
[----:B------:R-:W-:-:S04]  /*1d40*/  IMAD.MOV R0, RZ, RZ, -R2 ;  /* 0x000000ffff007224 */ /* 0x000fc800078e0a02 */
[----:B------:R-:W-:Y:S01]  /*1d50*/  @!P3 IMAD.MOV.U32 R2, RZ, RZ, R0 ;  /* 0x000000ffff02b224 */ /* 0x000fe200078e0000 */
[----:B--2---:R-:W-:-:S10]  /*1d60*/  DMUL R24, R8, UR4 ;  /* 0x0000000408187c28 */ /* 0x004fd40008000000 */
[----:B------:R-:W2:Y:S02]  /*1d70*/  F2F.F32.F64 R24, R24 ;  /* 0x0000001800187310 */ /* 0x000ea40000301000 */
[----:B-12---:R-:W-:-:S07]  /*1d80*/  FSEL R3, -R24, R24, !P2 ;  /* 0x0000001818037208 */ /* 0x006fce0005000100 */
.L_x_23:
[----:B------:R-:W-:Y:S05]  /*1d90*/  BSYNC.RECONVERGENT B1 ;  /* 0x0000000000017941 */ /* 0x000fea0003800200 */
.L_x_22:
[C---:B------:R-:W-:Y:S01]  /*1da0*/  LOP3.LUT R0, R2.reuse, 0x1, RZ, 0xc0, !PT ;  /* 0x0000000102007812 */ /* 0x040fe200078ec0ff */
[C---:B------:R-:W-:Y:S01]  /*1db0*/  FMUL R4, R3.reuse, R3 ;  /* 0x0000000303047220 */ /* 0x040fe20000400000 */
[----:B------:R-:W-:Y:S01]  /*1dc0*/  VIADD R2, R2, 0x1 ;  /* 0x0000000102027836 */ /* 0x000fe20000000000 */
[----:B------:R-:W-:Y:S01]  /*1dd0*/  F2F.F64.F32 R26, R22 ;  /* 0x00000016001a7310 */ /* 0x000fe20000201800 */
[----:B------:R-:W-:Y:S01]  /*1de0*/  ISETP.NE.U32.AND P2, PT, R0, 0x1, PT ;  /* 0x000000010000780c */ /* 0x000fe20003f45070 */
[----:B------:R-:W-:Y:S01]  /*1df0*/  FFMA R0, R4, R5, -0.0013887860113754868507 ;  /* 0xbab607ed04007423 */ /* 0x000fe20000000005 */
[----:B------:R1:W2:Y:S01]  /*1e00*/  LDS R24, [R18+0x4] ;  /* 0x0000040012187984 */ /* 0x0002a20000000800 */
[----:B------:R-:W-:Y:S01]  /*1e10*/  LOP3.LUT P3, RZ, R2, 0x2, RZ, 0xc0, !PT ;  /* 0x0000000202ff7812 */ /* 0x000fe2000786c0ff */
[----:B------:R-:W-:Y:S01]  /*1e20*/  BSSY.RECONVERGENT B1, `(.L_x_25) ;  /* 0x000004e000017945 */ /* 0x000fe20003800200 */
[----:B------:R-:W-:Y:S01]  /*1e30*/  FSEL R25, R10, 0.041666727513074874878, !P2 ;  /* 0x3d2aaabb0a197808 */ /* 0x000fe20005000000 */
[----:B------:R-:W-:Y:S01]  /*1e40*/  IMAD.MOV.U32 R10, RZ, RZ, 0x54442d18 ;  /* 0x54442d18ff0a7424 */ /* 0x000fe200078e00ff */
[----:B------:R-:W-:Y:S01]  /*1e50*/  FSEL R9, R0, -0.00019574658654164522886, P2 ;  /* 0xb94d415300097808 */ /* 0x000fe20001000000 */
[----:B------:R-:W-:Y:S01]  /*1e60*/  F2F.F64.F32 R28, R12 ;  /* 0x0000000c001c7310 */ /* 0x000fe20000201800 */
[----:B------:R-:W-:Y:S01]  /*1e70*/  FSEL R0, R3, 1, !P2 ;  /* 0x3f80000003007808 */ /* 0x000fe20005000000 */
[----:B------:R-:W-:Y:S01]  /*1e80*/  IMAD.MOV.U32 R6, RZ, RZ, R20 ;  /* 0x000000ffff067224 */ /* 0x000fe200078e0014 */
[----:B------:R-:W-:Y:S01]  /*1e90*/  FSEL R2, -R11, -0.4999999701976776123, !P2 ;  /* 0xbeffffff0b027808 */ /* 0x000fe20005000100 */
[----:B------:R-:W-:Y:S01]  /*1ea0*/  FFMA R9, R4, R9, R25 ;  /* 0x0000000904097223 */ /* 0x000fe20000000019 */
[----:B------:R-:W-:-:S02]  /*1eb0*/  IMAD.MOV.U32 R11, RZ, RZ, 0x3ff921fb ;  /* 0x3ff921fbff0b7424 */ /* 0x000fc400078e00ff */
[C---:B------:R-:W-:Y:S01]  /*1ec0*/  FFMA R3, R4.reuse, R0, RZ ;  /* 0x0000000004037223 */ /* 0x040fe200000000ff */
[----:B------:R-:W-:Y:S01]  /*1ed0*/  FFMA R2, R4, R9, R2 ;  /* 0x0000000904027223 */ /* 0x000fe20000000002 */
[----:B------:R-:W-:Y:S01]  /*1ee0*/  IMAD.MOV.U32 R4, RZ, RZ, R21 ;  /* 0x000000ffff047224 */ /* 0x000fe200078e0015 */
[----:B------:R-:W-:Y:S02]  /*1ef0*/  F2F.F64.F32 R8, R23 ;  /* 0x0000001700087310 */ /* 0x000fe40000201800 */
[----:B------:R-:W-:-:S04]  /*1f00*/  FFMA R0, R3, R2, R0 ;  /* 0x0000000203007223 */ /* 0x000fc80000000000 */
[----:B------:R-:W-:-:S04]  /*1f10*/  @P3 FADD R0, RZ, -R0 ;  /* 0x80000000ff003221 */ /* 0x000fc80000000000 */
[----:B------:R-:W3:Y:S02]  /*1f20*/  F2F.F64.F32 R2, R0 ;  /* 0x0000000000027310 */ /* 0x000ee40000201800 */
[----:B---3--:R-:W-:-:S08]  /*1f30*/  DADD R2, R2, R10 ;  /* 0x0000000002027229 */ /* 0x008fd0000000000a */
[----:B------:R-:W-:-:S08]  /*1f40*/  DFMA R2, R2, R8, R26 ;  /* 0x000000080202722b */ /* 0x000fd0000000001a */
[----:B------:R-:W-:-:S06]  /*1f50*/  DFMA R2, R2, 100, R28 ;  /* 0x405900000202782b */ /* 0x000fcc000000001c */
[----:B------:R1:W3:Y:S01]  /*1f60*/  F2F.F32.F64 R25, R2 ;  /* 0x0000000200197310 */ /* 0x0002e20000301000 */
[----:B--2---:R-:W-:Y:S05]  /*1f70*/  @!P0 BRA `(.L_x_26) ;  /* 0x0000000000e08947 */ /* 0x004fea0003800000 */
[----:B------:R-:W-:-:S13]  /*1f80*/  FSETP.NEU.AND P2, PT, |R7|, +INF , PT ;  /* 0x7f8000000700780b */ /* 0x000fda0003f4d200 */
[----:B------:R-:W-:Y:S01]  /*1f90*/  @!P2 FMUL R6, RZ, R7 ;  /* 0x00000007ff06a220 */ /* 0x000fe20000400000 */
[----:B------:R-:W-:Y:S01]  /*1fa0*/  @!P2 IMAD.MOV.U32 R4, RZ, RZ, RZ ;  /* 0x000000ffff04a224 */ /* 0x000fe200078e00ff */
[----:B------:R-:W-:Y:S06]  /*1fb0*/  @!P2 BRA `(.L_x_26) ;  /* 0x0000000000d0a947 */ /* 0x000fec0003800000 */
[----:B------:R-:W-:Y:S01]  /*1fc0*/  IMAD.SHL.U32 R0, R7, 0x100, RZ ;  /* 0x0000010007007824 */ /* 0x000fe200078e00ff */
[----:B------:R-:W2:Y:S01]  /*1fd0*/  LDCU.64 UR18, c[0x4][0x40] ;  /* 0x01000800ff1277ac */ /* 0x000ea20008000a00 */
[----:B------:R-:W-:Y:S02]  /*1fe0*/  VIADD R4, R1, 0x20 ;  /* 0x0000002001047836 */ /* 0x000fe40000000000 */
[----:B------:R-:W-:Y:S01]  /*1ff0*/  IMAD.MOV.U32 R6, RZ, RZ, RZ ;  /* 0x000000ffff067224 */ /* 0x000fe200078e00ff */
[----:B------:R-:W-:Y:S01]  /*2000*/  LOP3.LUT R29, R0, 0x80000000, RZ, 0xfc, !PT ;  /* 0x80000000001d7812 */ /* 0x000fe200078efcff */
[----:B------:R-:W-:Y:S01]  /*2010*/  IMAD.MOV.U32 R27, RZ, RZ, R4 ;  /* 0x000000ffff1b7224 */ /* 0x000fe200078e0004 */
[----:B------:R-:W-:Y:S01]  /*2020*/  UMOV UR5, URZ ;  /* 0x000000ff00057c82 */ /* 0x000fe20008000000 */
[----:B------:R-:W-:-:S05]  /*2030*/  UMOV UR4, URZ ;  /* 0x000000ff00047c82 */ /* 0x000fca0008000000 */
.L_x_27:
[----:B--2---:R-:W-:Y:S02]  /*2040*/  IMAD.U32 R22, RZ, RZ, UR18 ;  /* 0x00000012ff167e24 */ /* 0x004fe4000f8e00ff */
[----:B------:R-:W-:-:S05]  /*2050*/  IMAD.U32 R23, RZ, RZ, UR19 ;  /* 0x00000013ff177e24 */ /* 0x000fca000f8e00ff */
[----:B-1----:R-:W2:Y:S01]  /*2060*/  LDG.E.CONSTANT R2, desc[UR6][R22.64] ;  /* 0x0000000616027981 */ /* 0x002ea2000c1e9900 */
        /* <DEDUP_REMOVED lines=19> */
[----:B------:R-:W4:Y:S01]  /*21a0*/  @P2 LDL R2, [R26+0x10] ;  /* 0x000010001a022983 */ /* 0x000f220000100800 */
[----:B------:R-:W-:Y:S01]  /*21b0*/  LOP3.LUT R4, R22, 0x1f, RZ, 0xc0, !PT ;  /* 0x0000001f16047812 */ /* 0x000fe200078ec0ff */
[----:B------:R-:W-:Y:S01]  /*21c0*/  UMOV UR4, 0x54442d19 ;  /* 0x54442d1900047882 */ /* 0x000fe20000000000 */
[----:B------:R-:W-:Y:S01]  /*21d0*/  UMOV UR5, 0x3bf921fb ;  /* 0x3bf921fb00057882 */ /* 0x000fe20000000000 */
[----:B------:R-:W-:-:S02]  /*21e0*/  ISETP.GE.AND P3, PT, R7, RZ, PT ;  /* 0x000000ff0700720c */ /* 0x000fc40003f66270 */
[-C--:B--2---:R-:W-:Y:S02]  /*21f0*/  @P2 SHF.L.W.U32.HI R0, R3, R4.reuse, R0 ;  /* 0x0000000403002219 */ /* 0x084fe40000010e00 */
[----:B----4-:R-:W-:-:S04]  /*2200*/  @P2 SHF.L.W.U32.HI R3, R2, R4, R3 ;  /* 0x0000000402032219 */ /* 0x010fc80000010e03 */
        /* <DEDUP_REMOVED lines=13> */
[----:B------:R-:W1:Y:S02]  /*22e0*/  F2F.F32.F64 R26, R26 ;  /* 0x0000001a001a7310 */ /* 0x000e640000301000 */
[----:B-1----:R-:W-:-:S07]  /*22f0*/  FSEL R6, -R26, R26, !P2 ;  /* 0x0000001a1a067208 */ /* 0x002fce0005000100 */
.L_x_26:
[----:B------:R-:W-:Y:S05]  /*2300*/  BSYNC.RECONVERGENT B1 ;  /* 0x0000000000017941 */ /* 0x000fea0003800200 */
.L_x_25:
[----:B-1----:R-:W-:Y:S01]  /*2310*/  FMUL R2, R6, R6 ;  /* 0x0000000606027220 */ /* 0x002fe20000400000 */
[C---:B------:R-:W-:Y:S01]  /*2320*/  LOP3.LUT R3, R4.reuse, 0x1, RZ, 0xc0, !PT ;  /* 0x0000000104037812 */ /* 0x040fe200078ec0ff */
[----:B------:R-:W-:Y:S01]  /*2330*/  IMAD.MOV.U32 R27, RZ, RZ, 0x3d2aaabb ;  /* 0x3d2aaabbff1b7424 */ /* 0x000fe200078e00ff */
[----:B------:R-:W-:Y:S01]  /*2340*/  LOP3.LUT P3, RZ, R4, 0x2, RZ, 0xc0, !PT ;  /* 0x0000000204ff7812 */ /* 0x000fe2000786c0ff */
[----:B------:R-:W-:Y:S01]  /*2350*/  FFMA R0, R2, R5, -0.0013887860113754868507 ;  /* 0xbab607ed02007423 */ /* 0x000fe20000000005 */
[----:B------:R-:W-:Y:S01]  /*2360*/  ISETP.NE.U32.AND P2, PT, R3, 0x1, PT ;  /* 0x000000010300780c */ /* 0x000fe20003f45070 */
[----:B------:R-:W-:Y:S01]  /*2370*/  IMAD.MOV.U32 R26, RZ, RZ, 0x3effffff ;  /* 0x3effffffff1a7424 */ /* 0x000fe200078e00ff */
[----:B------:R-:W-:Y:S02]  /*2380*/  BSSY.RECONVERGENT B1, `(.L_x_28) ;  /* 0x0000044000017945 */ /* 0x000fe40003800200 */
[----:B------:R-:W-:Y:S02]  /*2390*/  FSEL R3, R0, -0.00019574658654164522886, !P2 ;  /* 0xb94d415300037808 */ /* 0x000fe40005000000 */
[----:B------:R-:W-:-:S02]  /*23a0*/  FSEL R23, R27, 0.0083327032625675201416, !P2 ;  /* 0x3c0885e41b177808 */ /* 0x000fc40005000000 */
[----:B------:R-:W-:Y:S02]  /*23b0*/  FSEL R0, R6, 1, P2 ;  /* 0x3f80000006007808 */ /* 0x000fe40001000000 */
[----:B------:R-:W-:Y:S01]  /*23c0*/  FSEL R4, -R26, -0.16666662693023681641, !P2 ;  /* 0xbe2aaaa81a047808 */ /* 0x000fe20005000100 */
[C---:B------:R-:W-:Y:S02]  /*23d0*/  FFMA R23, R2.reuse, R3, R23 ;  /* 0x0000000302177223 */ /* 0x040fe40000000017 */
[C---:B------:R-:W-:Y:S02]  /*23e0*/  FFMA R3, R2.reuse, R0, RZ ;  /* 0x0000000002037223 */ /* 0x040fe400000000ff */
[----:B------:R-:W-:-:S04]  /*23f0*/  FFMA R4, R2, R23, R4 ;  /* 0x0000001702047223 */ /* 0x000fc80000000004 */
[----:B------:R-:W-:-:S04]  /*2400*/  FFMA R0, R3, R4, R0 ;  /* 0x0000000403007223 */ /* 0x000fc80000000000 */
        /* <DEDUP_REMOVED lines=15> */
.L_x_30:
        /* <DEDUP_REMOVED lines=28> */
[----:B----4-:R-:W-:Y:S02]  /*26c0*/  @P0 SHF.L.W.U32.HI R3, R2, R4, R3 ;  /* 0x0000000402030219 */ /* 0x010fe40000010e03 */
[--C-:B------:R-:W-:Y:S02]  /*26d0*/  SHF.R.U32.HI R21, RZ, 0x1e, R0.reuse ;  /* 0x0000001eff157819 */ /* 0x100fe40000011600 */
[C---:B------:R-:W-:Y:S01]  /*26e0*/  SHF.L.W.U32.HI R2, R3.reuse, 0x2, R0 ;  /* 0x0000000203027819 */ /* 0x040fe20000010e00 */
[----:B------:R-:W-:-:S03]  /*26f0*/  IMAD.SHL.U32 R3, R3, 0x4, RZ ;  /* 0x0000000403037824 */ /* 0x000fc600078e00ff */
[----:B------:R-:W-:Y:S02]  /*2700*/  SHF.R.S32.HI R4, RZ, 0x1f, R2 ;  /* 0x0000001fff047819 */ /* 0x000fe40000011402 */
[----:B------:R-:W-:Y:S02]  /*2710*/  LOP3.LUT R0, R2, R7, RZ, 0x3c, !PT ;  /* 0x0000000702007212 */ /* 0x000fe400078e3cff */
[C---:B------:R-:W-:Y:S02]  /*2720*/  LOP3.LUT R22, R4.reuse, R3, RZ, 0x3c, !PT ;  /* 0x0000000304167212 */ /* 0x040fe400078e3cff */
[----:B------:R-:W-:Y:S02]  /*2730*/  LOP3.LUT R23, R4, R2, RZ, 0x3c, !PT ;  /* 0x0000000204177212 */ /* 0x000fe400078e3cff */
[----:B------:R-:W-:Y:S02]  /*2740*/  LEA.HI R21, R2, R21, RZ, 0x1 ;  /* 0x0000001502157211 */ /* 0x000fe400078f08ff */
[----:B------:R-:W-:-:S02]  /*2750*/  ISETP.GE.AND P0, PT, R0, RZ, PT ;  /* 0x000000ff0000720c */ /* 0x000fc40003f06270 */
[----:B------:R-:W2:Y:S01]  /*2760*/  I2F.F64.S64 R22, R22 ;  /* 0x0000001600167312 */ /* 0x000ea20000301c00 */
[----:B------:R-:W-:-:S04]  /*2770*/  IMAD.MOV R0, RZ, RZ, -R21 ;  /* 0x000000ffff007224 */ /* 0x000fc800078e0a15 */
[----:B------:R-:W-:Y:S01]  /*2780*/  @!P2 IMAD.MOV.U32 R21, RZ, RZ, R0 ;  /* 0x000000ffff15a224 */ /* 0x000fe200078e0000 */
[----:B--2---:R-:W-:-:S10]  /*2790*/  DMUL R28, R22, UR4 ;  /* 0x00000004161c7c28 */ /* 0x004fd40008000000 */
[----:B------:R-:W2:Y:S02]  /*27a0*/  F2F.F32.F64 R28, R28 ;  /* 0x0000001c001c7310 */ /* 0x000ea40000301000 */
[----:B-12---:R-:W-:-:S07]  /*27b0*/  FSEL R20, -R28, R28, !P0 ;  /* 0x0000001c1c147208 */ /* 0x006fce0004000100 */
.L_x_29:
[----:B------:R-:W-:Y:S05]  /*27c0*/  BSYNC.RECONVERGENT B1 ;  /* 0x0000000000017941 */ /* 0x000fea0003800200 */
.L_x_28:
[----:B------:R-:W-:Y:S01]  /*27d0*/  FMUL R2, R20, R20 ;  /* 0x0000001414027220 */ /* 0x000fe20000400000 */
[C---:B------:R-:W-:Y:S02]  /*27e0*/  LOP3.LUT R0, R21.reuse, 0x1, RZ, 0xc0, !PT ;  /* 0x0000000115007812 */ /* 0x040fe400078ec0ff */
[----:B------:R-:W-:Y:S01]  /*27f0*/  LOP3.LUT P2, RZ, R21, 0x2, RZ, 0xc0, !PT ;  /* 0x0000000215ff7812 */ /* 0x000fe2000784c0ff */
[----:B------:R-:W-:Y:S01]  /*2800*/  FFMA R5, R2, R5, -0.0013887860113754868507 ;  /* 0xbab607ed02057423 */ /* 0x000fe20000000005 */
[----:B------:R-:W-:-:S04]  /*2810*/  ISETP.NE.U32.AND P0, PT, R0, 0x1, PT ;  /* 0x000000010000780c */ /* 0x000fc80003f05070 */
[----:B------:R-:W-:Y:S02]  /*2820*/  FSEL R27, R27, 0.0083327032625675201416, !P0 ;  /* 0x3c0885e41b1b7808 */ /* 0x000fe40004000000 */
[----:B------:R-:W-:Y:S02]  /*2830*/  FSEL R5, R5, -0.00019574658654164522886, !P0 ;  /* 0xb94d415305057808 */ /* 0x000fe40004000000 */
[----:B------:R-:W-:Y:S02]  /*2840*/  FSEL R0, R20, 1, P0 ;  /* 0x3f80000014007808 */ /* 0x000fe40000000000 */
[----:B------:R-:W-:Y:S01]  /*2850*/  FSEL R26, -R26, -0.16666662693023681641, !P0 ;  /* 0xbe2aaaa81a1a7808 */ /* 0x000fe20004000100 */
[C---:B------:R-:W-:Y:S01]  /*2860*/  FFMA R5, R2.reuse, R5, R27 ;  /* 0x0000000502057223 */ /* 0x040fe2000000001b */
[----:B------:R-:W-:Y:S01]  /*2870*/  F2F.F64.F32 R20, R24 ;  /* 0x0000001800147310 */ /* 0x000fe20000201800 */
[C---:B------:R-:W-:Y:S02]  /*2880*/  FFMA R3, R2.reuse, R0, RZ ;  /* 0x0000000002037223 */ /* 0x040fe400000000ff */
[----:B------:R-:W-:-:S04]  /*2890*/  FFMA R5, R2, R5, R26 ;  /* 0x0000000502057223 */ /* 0x000fc8000000001a */
[----:B------:R-:W-:Y:S02]  /*28a0*/  FFMA R0, R3, R5, R0 ;  /* 0x0000000503007223 */ /* 0x000fe40000000000 */
[----:B------:R-:W-:Y:S02]  /*28b0*/  F2F.F64.F32 R4, R19 ;  /* 0x0000001300047310 */ /* 0x000fe40000201800 */
[----:B------:R-:W-:-:S06]  /*28c0*/  @P2 FADD R0, RZ, -R0 ;  /* 0x80000000ff002221 */ /* 0x000fcc0000000000 */
[----:B------:R-:W1:Y:S02]  /*28d0*/  F2F.F64.F32 R2, R0 ;  /* 0x0000000000027310 */ /* 0x000e640000201800 */
[----:B-1----:R-:W-:Y:S01]  /*28e0*/  DADD R10, R2, R10 ;  /* 0x00000000020a7229 */ /* 0x002fe2000000000a */
[----:B------:R-:W1:Y:S07]  /*28f0*/  LDC.64 R2, c[0x3][0x60] ;  /* 0x00c01800ff027b82 */ /* 0x000e6e0000000a00 */
[----:B------:R-:W-:-:S08]  /*2900*/  DFMA R4, R8, R10, R4 ;  /* 0x0000000a0804722b */ /* 0x000fd00000000004 */
[----:B------:R-:W-:-:S10]  /*2910*/  DFMA R4, R4, 100, R20 ;  /* 0x405900000404782b */ /* 0x000fd40000000014 */
[----:B------:R-:W2:Y:S01]  /*2920*/  F2F.F32.F64 R5, R4 ;  /* 0x0000000400057310 */ /* 0x000ea20000301000 */
[----:B-1----:R-:W-:Y:S01]  /*2930*/  FADD R9, -R2, 1 ;  /* 0x3f80000002097421 */ /* 0x002fe20000000100 */
[----:B------:R-:W-:-:S03]  /*2940*/  FFMA R3, R14, R3, R7 ;  /* 0x000000030e037223 */ /* 0x000fc60000000007 */
[----:B------:R-:W-:Y:S02]  /*2950*/  FMUL R12, R12, R9 ;  /* 0x000000090c0c7220 */ /* 0x000fe40000400000 */
[----:B------:R1:W-:Y:S02]  /*2960*/  STS [R18+0x8], R3 ;  /* 0x0000080312007388 */ /* 0x0003e40000000800 */
[----:B---3--:R-:W-:-:S05]  /*2970*/  FFMA R12, R25, R2, R12 ;  /* 0x00000002190c7223 */ /* 0x008fca000000000c */
[----:B------:R-:W-:Y:S01]  /*2980*/  FMNMX R12, R12, 5200, PT ;  /* 0x45a280000c0c7809 */ /* 0x000fe20003800000 */
[----:B--2---:R-:W-:-:S03]  /*2990*/  FMUL R11, R5, R2 ;  /* 0x00000002050b7220 */ /* 0x004fc60000400000 */
[----:B------:R-:W-:Y:S01]  /*29a0*/  FMNMX R7, R12, -5200, !PT ;  /* 0xc5a280000c077809 */ /* 0x000fe20007800000 */
[----:B------:R-:W-:-:S04]  /*29b0*/  FFMA R11, R24, R9, R11 ;  /* 0x00000009180b7223 */ /* 0x000fc8000000000b */
[----:B------:R1:W-:Y:S01]  /*29c0*/  STS [R18], R7 ;  /* 0x0000000712007388 */ /* 0x0003e20000000800 */
[----:B------:R-:W-:-:S04]  /*29d0*/  FMNMX R11, R11, 3700, PT ;  /* 0x456740000b0b7809 */ /* 0x000fc80003800000 */
[----:B------:R-:W-:-:S05]  /*29e0*/  FMNMX R11, R11, -3700, !PT ;  /* 0xc56740000b0b7809 */ /* 0x000fca0007800000 */
[----:B------:R1:W-:Y:S01]  /*29f0*/  STS [R18+0x4], R11 ;  /* 0x0000040b12007388 */ /* 0x0003e20000000800 */
[----:B------:R-:W-:Y:S05]  /*2a00*/  BRA `(.L_x_18) ;  /* 0x0000001800147947 */ /* 0x000fea0003800000 */
.L_x_17:
[----:B------:R-:W-:Y:S05]  /*2a10*/  @P1 BRA `(.L_x_18) ;  /* 0x0000001800101947 */ /* 0x000fea0003800000 */
[----:B-1----:R-:W-:Y:S01]  /*2a20*/  LEA R8, R16, UR15, 0x2 ;  /* 0x0000000f10087c11 */ /* 0x002fe2000f8e10ff */
[----:B------:R-:W-:Y:S01]  /*2a30*/  UMOV UR4, 0x9999999a ;  /* 0x9999999a00047882 */ /* 0x000fe20000000000 */
[----:B------:R-:W-:-:S03]  /*2a40*/  UMOV UR5, 0x3fe99999 ;  /* 0x3fe9999900057882 */ /* 0x000fc60000000000 */
[----:B--2---:R-:W0:Y:S02]  /*2a50*/  LDS R2, [R8+0xc] ;  /* 0x00000c0008027984 */ /* 0x004e240000000800 */
[----:B0-----:R-:W0:Y:S02]  /*2a60*/  F2F.F64.F32 R2, R2 ;  /* 0x0000000200027310 */ /* 0x001e240000201800 */
        /* <DEDUP_REMOVED lines=13> */
[----:B-1----:R-:W-:Y:S01]  /*2b40*/  FMUL R0, R0, UR4 ;  /* 0x0000000400007c20 */ /* 0x002fe20008400000 */
[----:B------:R-:W0:Y:S04]  /*2b50*/  LDC.64 R4, c[0x3][0x58] ;  /* 0x00c01600ff047b82 */ /* 0x000e280000000a00 */
[----:B------:R-:W-:-:S04]  /*2b60*/  FMNMX R0, R0, R3, PT ;  /* 0x0000000300007209 */ /* 0x000fc80003800000 */
[----:B------:R-:W1:Y:S02]  /*2b70*/  F2F.F32.F64 R7, R6 ;  /* 0x0000000600077310 */ /* 0x000e640000301000 */
[----:B-1----:R-:W-:Y:S01]  /*2b80*/  FMNMX R0, R7, R0, !PT ;  /* 0x0000000007007209 */ /* 0x002fe20007800000 */
[C---:B0-----:R-:W-:Y:S01]  /*2b90*/  FMUL R9, R4.reuse, 0.5 ;  /* 0x3f00000004097820 */ /* 0x041fe20000400000 */
[----:B------:R-:W-:Y:S01]  /*2ba0*/  FMUL R3, R4, -0.5 ;  /* 0xbf00000004037820 */ /* 0x000fe20000400000 */
[----:B------:R-:W0:Y:S02]  /*2bb0*/  LDS R7, [R18+0x8] ;  /* 0x0000080012077984 */ /* 0x000e240000000800 */
[----:B--2---:R-:W-:-:S05]  /*2bc0*/  FADD R19, R0, R19 ;  /* 0x0000001300137221 */ /* 0x004fca0000000000 */
[----:B------:R-:W-:Y:S04]  /*2bd0*/  STS [R18+0xc], R19 ;  /* 0x00000c1312007388 */ /* 0x000fe80000000800 */
[----:B------:R-:W1:Y:S01]  /*2be0*/  LDS R0, [R8+0x4] ;  /* 0x0000040008007984 */ /* 0x000e620000000800 */
[----:B0-----:R-:W-:Y:S01]  /*2bf0*/  FSETP.GE.AND P0, PT, |R7|, 105615, PT ;  /* 0x47ce47800700780b */ /* 0x001fe20003f06200 */
[----:B-1----:R-:W-:-:S05]  /*2c00*/  FMUL R0, R0, UR5 ;  /* 0x0000000500007c20 */ /* 0x002fca0008400000 */
[----:B------:R-:W-:Y:S02]  /*2c10*/  FMNMX R0, R9, R0, PT ;  /* 0x0000000009007209 */ /* 0x000fe40003800000 */
[----:B------:R-:W-:Y:S02]  /*2c20*/  LDS R9, [R18+0x14] ;  /* 0x0000140012097984 */ /* 0x000fe40000000800 */
[----:B------:R-:W-:-:S05]  /*2c30*/  FMNMX R0, R3, R0, !PT ;  /* 0x0000000003007209 */ /* 0x000fca0007800000 */
[----:B------:R-:W-:Y:S01]  /*2c40*/  FADD R23, R0, R23 ;  /* 0x0000001700177221 */ /* 0x000fe20000000000 */
[----:B------:R-:W-:-:S04]  /*2c50*/  FMUL R0, R7, 0.63661974668502807617 ;  /* 0x3f22f98307007820 */ /* 0x000fc80000400000 */
[----:B------:R-:W-:Y:S02]  /*2c60*/  STS [R18+0x10], R23 ;  /* 0x0000101712007388 */ /* 0x000fe40000000800 */
[----:B------:R-:W0:Y:S02]  /*2c70*/  F2I.NTZ R0, R0 ;  /* 0x0000000000007305 */ /* 0x000e240000203100 */
[----:B------:R-:W1:Y:S01]  /*2c80*/  LDS R3, [R8+0x8] ;  /* 0x0000080008037984 */ /* 0x000e620000000800 */
[----:B0-----:R-:W-:Y:S01]  /*2c90*/  I2FP.F32.S32 R20, R0 ;  /* 0x0000000000147245 */ /* 0x001fe20000201400 */
[----:B------:R-:W-:Y:S02]  /*2ca0*/  IMAD.MOV.U32 R21, RZ, RZ, R0 ;  /* 0x000000ffff157224 */ /* 0x000fe400078e0000 */
        /* <DEDUP_REMOVED lines=24> */
.L_x_33:
        /* <DEDUP_REMOVED lines=32> */
[----:B------:R-:W-:-:S04]  /*3030*/  SHF.R.S32.HI R5, RZ, 0x1f, R0 ;  /* 0x0000001fff057819 */ /* 0x000fc80000011400 */
[C---:B------:R-:W-:Y:S02]  /*3040*/  LOP3.LUT R8, R5.reuse, R2, RZ, 0x3c, !PT ;  /* 0x0000000205087212 */ /* 0x040fe400078e3cff */
[----:B------:R-:W-:Y:S02]  /*3050*/  LOP3.LUT R9, R5, R0, RZ, 0x3c, !PT ;  /* 0x0000000005097212 */ /* 0x000fe400078e3cff */
[C---:B------:R-:W-:Y:S02]  /*3060*/  LOP3.LUT R2, R0.reuse, R7, RZ, 0x3c, !PT ;  /* 0x0000000700027212 */ /* 0x040fe400078e3cff */
[----:B------:R-:W-:Y:S02]  /*3070*/  LEA.HI R0, R0, R3, RZ, 0x1 ;  /* 0x0000000300007211 */ /* 0x000fe400078f08ff */
[----:B------:R-:W1:Y:S01]  /*3080*/  I2F.F64.S64 R8, R8 ;  /* 0x0000000800087312 */ /* 0x000e620000301c00 */
[----:B------:R-:W-:Y:S02]  /*3090*/  ISETP.GE.AND P3, PT, R2, RZ, PT ;  /* 0x000000ff0200720c */ /* 0x000fe40003f66270 */
[----:B------:R-:W-:-:S04]  /*30a0*/  IMAD.MOV R2, RZ, RZ, -R0 ;  /* 0x000000ffff027224 */ /* 0x000fc800078e0a00 */
[----:B------:R-:W-:Y:S01]  /*30b0*/  @!P2 IMAD.MOV.U32 R0, RZ, RZ, R2 ;  /* 0x000000ffff00a224 */ /* 0x000fe200078e0002 */
[----:B-1----:R-:W-:-:S10]  /*30c0*/  DMUL R4, R8, UR4 ;  /* 0x0000000408047c28 */ /* 0x002fd40008000000 */
[----:B------:R-:W1:Y:S02]  /*30d0*/  F2F.F32.F64 R4, R4 ;  /* 0x0000000400047310 */ /* 0x000e640000301000 */
[----:B-1----:R-:W-:-:S07]  /*30e0*/  FSEL R2, -R4, R4, !P3 ;  /* 0x0000000404027208 */ /* 0x002fce0005800100 */
.L_x_32:
[----:B------:R-:W-:Y:S05]  /*30f0*/  BSYNC.RECONVERGENT B1 ;  /* 0x0000000000017941 */ /* 0x000fea0003800200 */
.L_x_31:
        /* <DEDUP_REMOVED lines=14> */
[----:B------:R-:W-:Y:S01]  /*31e0*/  FSEL R25, -R11, -0.4999999701976776123, !P2 ;  /* 0xbeffffff0b197808 */ /* 0x000fe20005000100 */
[----:B------:R-:W-:Y:S02]  /*31f0*/  IMAD.MOV.U32 R2, RZ, RZ, R21 ;  /* 0x000000ffff027224 */ /* 0x000fe400078e0015 */
[C---:B------:R-:W-:Y:S02]  /*3200*/  FFMA R9, R3.reuse, R0, RZ ;  /* 0x0000000003097223 */ /* 0x040fe400000000ff */
[----:B------:R-:W-:Y:S01]  /*3210*/  FFMA R4, R3, R4, R25 ;  /* 0x0000000403047223 */ /* 0x000fe20000000019 */
[----:B------:R-:W-:-:S03]  /*3220*/  IMAD.MOV.U32 R3, RZ, RZ, R20 ;  /* 0x000000ffff037224 */ /* 0x000fc600078e0014 */
        /* <DEDUP_REMOVED lines=16> */
.L_x_36:
        /* <DEDUP_REMOVED lines=44> */
.L_x_35:
[----:B------:R-:W-:Y:S05]  /*35f0*/  BSYNC.RECONVERGENT B1 ;  /* 0x0000000000017941 */ /* 0x000fea0003800200 */
.L_x_34:
        /* <DEDUP_REMOVED lines=42> */
.L_x_39:
        /* <DEDUP_REMOVED lines=44> */
.L_x_38:
[----:B------:R-:W-:Y:S05]  /*3b60*/  BSYNC.RECONVERGENT B1 ;  /* 0x0000000000017941 */ /* 0x000fea0003800200 */
.L_x_37:
        /* <DEDUP_REMOVED lines=31> */
.L_x_42:
        /* <DEDUP_REMOVED lines=44> */
.L_x_41:
[----:B------:R-:W-:Y:S05]  /*4020*/  BSYNC.RECONVERGENT B1 ;  /* 0x0000000000017941 */ /* 0x000fea0003800200 */
.L_x_40:
        /* <DEDUP_REMOVED lines=34> */
[----:B------:R4:W-:Y:S02]  /*4250*/  STS [R18+0x4], R9 ;  /* 0x0000040912007388 */ /* 0x0009e40000000800 */
.L_x_18:
[----:B------:R-:W-:Y:S05]  /*4260*/  BSYNC.RECONVERGENT B0 ;  /* 0x0000000000007941 */ /* 0x000fea0003800200 */
.L_x_16:
[----:B------:R-:W-:Y:S01]  /*4270*/  UIADD3 UR16, UPT, UPT, UR10, -UR16, URZ ;  /* 0x800000100a107290 */ /* 0x000fe2000fffe0ff */
[----:B------:R-:W-:Y:S01]  /*4280*/  BAR.SYNC.DEFER_BLOCKING 0x0 ;  /* 0x0000000000007b1d */ /* 0x000fe20000010000 */
[----:B------:R-:W-:Y:S02]  /*4290*/  UIADD3 UR17, UPT, UPT, UR13, -0x1, URZ ;  /* 0xffffffff0d117890 */ /* 0x000fe4000fffe0ff */
[----:B------:R-:W-:-:S03]  /*42a0*/  ULEA UR16, UR16, UR8, 0x2 ;  /* 0x0000000810107291 */ /* 0x000fc6000f8e10ff */
[----:B------:R-:W-:Y:S09]  /*42b0*/  @P1 BRA `(.L_x_43) ;  /* 0x00000010003c1947 */ /* 0x000ff20003800000 */
[----:B------:R-:W-:-:S09]  /*42c0*/  UISETP.GE.U32.AND UP0, UPT, UR13, 0x2, UPT ;  /* 0x000000020d00788c */ /* 0x000fd2000bf06070 */
[----:B------:R-:W-:Y:S05]  /*42d0*/  BRA.U !UP0, `(.L_x_44) ;  /* 0x0000004d08f47547 */ /* 0x000fea000b800000 */
[----:B--2---:R-:W2:Y:S01]  /*42e0*/  LDC R5, c[0x3][0x6c] ;  /* 0x00c01b00ff057b82 */ /* 0x004ea20000000800 */
[----:B-1----:R-:W-:Y:S02]  /*42f0*/  IMAD.MOV.U32 R6, RZ, RZ, RZ ;  /* 0x000000ffff067224 */ /* 0x002fe400078e00ff */
[----:B------:R-:W-:Y:S02]  /*4300*/  VIADD R0, R1, 0x20 ;  /* 0x0000002001007836 */ /* 0x000fe40000000000 */
[----:B--2---:R-:W-:-:S04]  /*4310*/  FADD R5, R5, R5 ;  /* 0x0000000505057221 */ /* 0x004fc80000000000 */
[----:B------:R-:W-:-:S07]  /*4320*/  FMUL R5, R5, 7 ;  /* 0x40e0000005057820 */ /* 0x000fce0000400000 */
.L_x_64:
[----:B------:R-:W-:Y:S01]  /*4330*/  ISETP.NE.AND P0, PT, R6, R13, PT ;  /* 0x0000000d0600720c */ /* 0x000fe20003f05270 */
[----:B------:R-:W-:Y:S05]  /*4340*/  YIELD ;  /* 0x0000000000007946 */ /* 0x000fea0003800000 */
[----:B------:R-:W-:Y:S07]  /*4350*/  BSSY.RECONVERGENT B0, `(.L_x_45) ;  /* 0x0000101000007945 */ /* 0x000fee0003800200 */
[----:B0-----:R-:W-:Y:S05]  /*4360*/  @!P0 BRA `(.L_x_46) ;  /* 0x0000000c00fc8947 */ /* 0x001fea0003800000 */
[----:B------:R-:W1:Y:S01]  /*4370*/  LDCU UR4, c[0x0][0x388] ;  /* 0x00007100ff0477ac */ /* 0x000e620008000800 */
[----:B----4-:R-:W-:Y:S01]  /*4380*/  LDS R7, [R18+0x4] ;  /* 0x0000040012077984 */ /* 0x010fe20000000800 */
[----:B------:R-:W-:Y:S03]  /*4390*/  BSSY.RECONVERGENT B1, `(.L_x_47) ;  /* 0x0000017000017945 */ /* 0x000fe60003800200 */
[----:B------:R-:W-:Y:S01]  /*43a0*/  LDS R8, [R18] ;  /* 0x0000000012087984 */ /* 0x000fe20000000800 */
[----:B-1----:R-:W-:-:S05]  /*43b0*/  IMAD R4, R6, UR4, RZ ;  /* 0x0000000406047c24 */ /* 0x002fca000f8e02ff */
[----:B------:R-:W-:-:S05]  /*43c0*/  LEA R4, R4, UR8, 0x2 ;  /* 0x0000000804047c11 */ /* 0x000fca000f8e10ff */
[----:B------:R-:W1:Y:S04]  /*43d0*/  LDS R2, [R4+0x4] ;  /* 0x0000040004027984 */ /* 0x000e680000000800 */
[----:B------:R-:W2:Y:S01]  /*43e0*/  LDS R3, [R4] ;  /* 0x0000000004037984 */ /* 0x000ea20000000800 */
[----:B-1----:R-:W-:Y:S01]  /*43f0*/  FADD R2, R2, -R7 ;  /* 0x8000000702027221 */ /* 0x002fe20000000000 */
[----:B--2---:R-:W-:-:S03]  /*4400*/  FADD R3, R3, -R8 ;  /* 0x8000000803037221 */ /* 0x004fc60000000000 */
[----:B------:R-:W-:-:S04]  /*4410*/  FMUL R8, R2, R2 ;  /* 0x0000000202087220 */ /* 0x000fc80000400000 */
[----:B------:R-:W-:-:S04]  /*4420*/  FFMA R11, R3, R3, R8 ;  /* 0x00000003030b7223 */ /* 0x000fc80000000008 */
[----:B------:R-:W-:Y:S01]  /*4430*/  VIADD R7, R11, 0xf3000000 ;  /* 0xf30000000b077836 */ /* 0x000fe20000000000 */
[----:B------:R1:W2:Y:S04]  /*4440*/  MUFU.RSQ R10, R11 ;  /* 0x0000000b000a7308 */ /* 0x0002a80000001400 */
[----:B------:R-:W-:-:S13]  /*4450*/  ISETP.GT.U32.AND P0, PT, R7, 0x727fffff, PT ;  /* 0x727fffff0700780c */ /* 0x000fda0003f04070 */
[----:B-12---:R-:W-:Y:S05]  /*4460*/  @!P0 BRA `(.L_x_48) ;  /* 0x0000000000148947 */ /* 0x006fea0003800000 */
[----:B------:R-:W-:Y:S01]  /*4470*/  IMAD.MOV.U32 R7, RZ, RZ, R11 ;  /* 0x000000ffff077224 */ /* 0x000fe200078e000b */
[----:B------:R-:W-:-:S07]  /*4480*/  MOV R8, 0x44a0 ;  /* 0x000044a000087802 */ /* 0x000fce0000000f00 */
[----:B0-----:R-:W-:Y:S05]  /*4490*/  CALL.REL.NOINC `($__internal_0_$__cuda_sm20_sqrt_rn_f32_slowpath) ;  /* 0x0000019000787944 */ /* 0x001fea0003c00000 */
[----:B------:R-:W-:Y:S01]  /*44a0*/  IMAD.MOV.U32 R8, RZ, RZ, R31 ;  /* 0x000000ffff087224 */ /* 0x000fe200078e001f */
[----:B------:R-:W-:Y:S06]  /*44b0*/  BRA `(.L_x_49) ;  /* 0x0000000000107947 */ /* 0x000fec0003800000 */
.L_x_48:
[----:B------:R-:W-:Y:S01]  /*44c0*/  FMUL.FTZ R8, R11, R10 ;  /* 0x0000000a0b087220 */ /* 0x000fe20000410000 */
[----:B------:R-:W-:-:S03]  /*44d0*/  FMUL.FTZ R9, R10, 0.5 ;  /* 0x3f0000000a097820 */ /* 0x000fc60000410000 */
[----:B------:R-:W-:-:S04]  /*44e0*/  FFMA R7, -R8, R8, R11 ;  /* 0x0000000808077223 */ /* 0x000fc8000000010b */
[----:B------:R-:W-:-:S07]  /*44f0*/  FFMA R8, R7, R9, R8 ;  /* 0x0000000907087223 */ /* 0x000fce0000000008 */
.L_x_49:
[----:B------:R-:W-:Y:S05]  /*4500*/  BSYNC.RECONVERGENT B1 ;  /* 0x0000000000017941 */ /* 0x000fea0003800200 */
.L_x_47:
[----:B------:R-:W-:-:S13]  /*4510*/  FSETP.GE.AND P0, PT, R8, R5, PT ;  /* 0x000000050800720b */ /* 0x000fda0003f06000 */
[----:B------:R-:W-:Y:S05]  /*4520*/  @P0 BRA `(.L_x_46) ;  /* 0x0000000c008c0947 */ /* 0x000fea0003800000 */
[CC--:B------:R-:W-:Y:S01]  /*4530*/  FSETP.GT.AND P1, PT, |R2|.reuse, |R3|.reuse, PT ;  /* 0x400000030200720b */ /* 0x0c0fe20003f24200 */
[----:B------:R-:W-:Y:S03]  /*4540*/  BSSY.RECONVERGENT B3, `(.L_x_50) ;  /* 0x000000e000037945 */ /* 0x000fe60003800200 */
[----:B0-----:R-:W-:Y:S02]  /*4550*/  FSEL R14, |R2|, |R3|, P1 ;  /* 0x40000003020e7208 */ /* 0x001fe40000800200 */
[----:B------:R-:W-:Y:S02]  /*4560*/  FSEL R11, |R3|, |R2|, P1 ;  /* 0x40000002030b7208 */ /* 0x000fe40000800200 */
[----:B------:R-:W0:Y:S08]  /*4570*/  MUFU.RCP R7, R14 ;  /* 0x0000000e00077308 */ /* 0x000e300000001000 */
[----:B------:R-:W1:Y:S01]  /*4580*/  FCHK P0, R11, R14 ;  /* 0x0000000e0b007302 */ /* 0x000e620000000000 */
[----:B0-----:R-:W-:-:S04]  /*4590*/  FFMA R8, -R14, R7, 1 ;  /* 0x3f8000000e087423 */ /* 0x001fc80000000107 */
[----:B------:R-:W-:-:S04]  /*45a0*/  FFMA R8, R7, R8, R7 ;  /* 0x0000000807087223 */ /* 0x000fc80000000007 */
[----:B------:R-:W-:-:S04]  /*45b0*/  FFMA R7, R11, R8, RZ ;  /* 0x000000080b077223 */ /* 0x000fc800000000ff */
[----:B------:R-:W-:-:S04]  /*45c0*/  FFMA R9, -R14, R7, R11 ;  /* 0x000000070e097223 */ /* 0x000fc8000000010b */
[----:B------:R-:W-:Y:S01]  /*45d0*/  FFMA R7, R8, R9, R7 ;  /* 0x0000000908077223 */ /* 0x000fe20000000007 */
[----:B-1----:R-:W-:Y:S06]  /*45e0*/  @!P0 BRA `(.L_x_51) ;  /* 0x00000000000c8947 */ /* 0x002fec0003800000 */
[----:B------:R-:W-:-:S07]  /*45f0*/  MOV R32, 0x4610 ;  /* 0x0000461000207802 */ /* 0x000fce0000000f00 */
[----:B------:R-:W-:Y:S05]  /*4600*/  CALL.REL.NOINC `($__internal_1_$__cuda_sm3x_div_rn_noftz_f32_slowpath) ;  /* 0x0000019000707944 */ /* 0x000fea0003c00000 */
[----:B------:R-:W-:-:S07]  /*4610*/  IMAD.MOV.U32 R7, RZ, RZ, R11 ;  /* 0x000000ffff077224 */ /* 0x000fce00078e000b */
.L_x_51:
[----:B------:R-:W-:Y:S05]  /*4620*/  BSYNC.RECONVERGENT B3 ;  /* 0x0000000000037941 */ /* 0x000fea0003800200 */
.L_x_50:
[----:B------:R-:W-:Y:S02]  /*4630*/  IMAD.MOV.U32 R9, RZ, RZ, 0x3b33710b ;  /* 0x3b33710bff097424 */ /* 0x000fe400078e00ff */
[----:B------:R-:W-:Y:S01]  /*4640*/  FMUL R8, R7, R7 ;  /* 0x0000000707087220 */ /* 0x000fe20000400000 */
[C---:B------:R-:W-:Y:S01]  /*4650*/  ISETP.GE.AND P0, PT, R3.reuse, RZ, PT ;  /* 0x000000ff0300720c */ /* 0x040fe20003f06270 */
[----:B------:R-:W-:Y:S01]  /*4660*/  BSSY.RECONVERGENT B1, `(.L_x_52) ;  /* 0x000005a000017945 */ /* 0x000fe20003800200 */
[C---:B------:R-:W-:Y:S01]  /*4670*/  FSETP.NEU.AND P2, PT, |R3|.reuse, |R2|, PT ;  /* 0x400000020300720b */ /* 0x040fe20003f4d200 */
[----:B------:R-:W-:Y:S01]  /*4680*/  FFMA R9, R8, R9, -0.015681877732276916504 ;  /* 0xbc80774808097423 */ /* 0x000fe20000000009 */
[----:B------:R-:W-:-:S03]  /*4690*/  FADD R3, |R3|, |R2| ;  /* 0x4000000203037221 */ /* 0x000fc60000000200 */
[----:B------:R-:W-:-:S04]  /*46a0*/  FFMA R9, R8, R9, 0.042200751602649688721 ;  /* 0x3d2cdab208097423 */ /* 0x000fc80000000009 */
[----:B------:R-:W-:-:S04]  /*46b0*/  FFMA R9, R8, R9, -0.074792981147766113281 ;  /* 0xbd992d1008097423 */ /* 0x000fc80000000009 */
[----:B------:R-:W-:-:S04]  /*46c0*/  FFMA R9, R8, R9, 0.10640415549278259277 ;  /* 0x3dd9ea6c08097423 */ /* 0x000fc80000000009 */
[----:B------:R-:W-:-:S04]  /*46d0*/  FFMA R9, R8, R9, -0.14207722246646881104 ;  /* 0xbe117cb108097423 */ /* 0x000fc80000000009 */
[----:B------:R-:W-:-:S04]  /*46e0*/  FFMA R9, R8, R9, 0.19993925094604492188 ;  /* 0x3e4cbce008097423 */ /* 0x000fc80000000009 */
[----:B------:R-:W-:-:S04]  /*46f0*/  FFMA R9, R8, R9, -0.33333197236061096191 ;  /* 0xbeaaaa7d08097423 */ /* 0x000fc80000000009 */
[----:B------:R-:W-:Y:S01]  /*4700*/  FMUL R8, R8, R9 ;  /* 0x0000000908087220 */ /* 0x000fe20000400000 */
[----:B------:R-:W-:-:S03]  /*4710*/  IMAD.MOV.U32 R9, RZ, RZ, 0x3f6ee581 ;  /* 0x3f6ee581ff097424 */ /* 0x000fc600078e00ff */
[----:B------:R-:W-:-:S04]  /*4720*/  FFMA R8, R8, R7, R7 ;  /* 0x0000000708087223 */ /* 0x000fc80000000007 */
[C---:B------:R-:W-:Y:S01]  /*4730*/  FFMA R7, R9.reuse, 1.6832555532455444336, -R8 ;  /* 0x3fd774eb09077823 */ /* 0x040fe20000000808 */
[----:B------:R-:W-:-:S04]  /*4740*/  FSEL R9, R9, 1.8663789033889770508, P1 ;  /* 0x3feee58109097808 */ /* 0x000fc80000800000 */
[-C--:B------:R-:W-:Y:S02]  /*4750*/  FSEL R7, R7, R8.reuse, P1 ;  /* 0x0000000807077208 */ /* 0x080fe40000800000 */
[----:B------:R-:W-:Y:S02]  /*4760*/  FSEL R8, R8, -R8, P1 ;  /* 0x8000000808087208 */ /* 0x000fe40000800000 */
[----:B------:R-:W-:-:S03]  /*4770*/  FSETP.NEU.AND P1, PT, R14, RZ, PT ;  /* 0x000000ff0e00720b */ /* 0x000fc60003f2d000 */
[----:B------:R-:W-:Y:S01]  /*4780*/  @!P0 FFMA R7, R9, 1.6832555532455444336, R8 ;  /* 0x3fd774eb09078823 */ /* 0x000fe20000000008 */
[----:B------:R-:W-:-:S05]  /*4790*/  IMAD.MOV.U32 R8, RZ, RZ, 0x4016cbe4 ;  /* 0x4016cbe4ff087424 */ /* 0x000fca00078e00ff */
[----:B------:R-:W-:-:S04]  /*47a0*/  @!P2 FSEL R7, R8, 0.78539818525314331055, !P0 ;  /* 0x3f490fdb0807a808 */ /* 0x000fc80004000000 */
[----:B------:R-:W-:Y:S02]  /*47b0*/  @!P1 FSEL R7, RZ, 3.1415927410125732422, P0 ;  /* 0x40490fdbff079808 */ /* 0x000fe40000000000 */
[----:B------:R-:W-:Y:S02]  /*47c0*/  FSETP.NAN.AND P0, PT, R3, R3, PT ;  /* 0x000000030300720b */ /* 0x000fe40003f08000 */
[----:B------:R-:W-:-:S04]  /*47d0*/  LOP3.LUT R12, R7, 0x80000000, R2, 0xb8, !PT ;  /* 0x80000000070c7812 */ /* 0x000fc800078eb802 */
[----:B------:R-:W-:-:S04]  /*47e0*/  FSEL R12, R3, R12, P0 ;  /* 0x0000000c030c7208 */ /* 0x000fc80000000000 */
[C---:B------:R-:W-:Y:S01]  /*47f0*/  FSETP.GE.AND P0, PT, |R12|.reuse, 105615, PT ;  /* 0x47ce47800c00780b */ /* 0x040fe20003f06200 */
[----:B------:R-:W-:-:S06]  /*4800*/  FMUL R2, R12, 0.63661974668502807617 ;  /* 0x3f22f9830c027820 */ /* 0x000fcc0000400000 */
[----:B------:R-:W0:Y:S02]  /*4810*/  F2I.NTZ R2, R2 ;  /* 0x0000000200027305 */ /* 0x000e240000203100 */
[----:B0-----:R-:W-:Y:S01]  /*4820*/  I2FP.F32.S32 R9, R2 ;  /* 0x0000000200097245 */ /* 0x001fe20000201400 */
[----:B------:R-:W-:-:S04]  /*4830*/  IMAD.MOV.U32 R11, RZ, RZ, R2 ;  /* 0x000000ffff0b7224 */ /* 0x000fc800078e0002 */
[----:B------:R-:W-:-:S04]  /*4840*/  FFMA R8, R9, -1.5707962512969970703, R12 ;  /* 0xbfc90fda09087823 */ /* 0x000fc8000000000c */
[----:B------:R-:W-:-:S04]  /*4850*/  FFMA R8, R9, -7.5497894158615963534e-08, R8 ;  /* 0xb3a2216809087823 */ /* 0x000fc80000000008 */
[----:B------:R-:W-:-:S04]  /*4860*/  FFMA R9, R9, -5.3903029534742383927e-15, R8 ;  /* 0xa7c234c509097823 */ /* 0x000fc80000000008 */
[----:B------:R-:W-:Y:S01]  /*4870*/  IMAD.MOV.U32 R3, RZ, RZ, R9 ;  /* 0x000000ffff037224 */ /* 0x000fe200078e0009 */
[----:B------:R-:W-:Y:S06]  /*4880*/  @!P0 BRA `(.L_x_53) ;  /* 0x0000000000dc8947 */ /* 0x000fec0003800000 */
[----:B------:R-:W-:-:S13]  /*4890*/  FSETP.NEU.AND P1, PT, |R12|, +INF , PT ;  /* 0x7f8000000c00780b */ /* 0x000fda0003f2d200 */
[----:B------:R-:W-:Y:S01]  /*48a0*/  @!P1 FMUL R3, RZ, R12 ;  /* 0x0000000cff039220 */ /* 0x000fe20000400000 */
[----:B------:R-:W-:Y:S01]  /*48b0*/  @!P1 IMAD.MOV.U32 R2, RZ, RZ, RZ ;  /* 0x000000ffff029224 */ /* 0x000fe200078e00ff */
[----:B------:R-:W-:Y:S06]  /*48c0*/  @!P1 BRA `(.L_x_53) ;  /* 0x0000000000cc9947 */ /* 0x000fec0003800000 */
[----:B------:R-:W-:Y:S01]  /*48d0*/  IMAD.SHL.U32 R2, R12, 0x100, RZ ;  /* 0x000001000c027824 */ /* 0x000fe200078e00ff */
[----:B------:R-:W0:Y:S01]  /*48e0*/  LDCU.64 UR18, c[0x4][0x40] ;  /* 0x01000800ff1277ac */ /* 0x000e220008000a00 */
[----:B------:R-:W-:Y:S02]  /*48f0*/  IMAD.MOV.U32 R10, RZ, RZ, RZ ;  /* 0x000000ffff0a7224 */ /* 0x000fe400078e00ff */
[----:B------:R-:W-:Y:S01]  /*4900*/  IMAD.MOV.U32 R7, RZ, RZ, R0 ;  /* 0x000000ffff077224 */ /* 0x000fe200078e0000 */
[----:B------:R-:W-:Y:S01]  /*4910*/  LOP3.LUT R19, R2, 0x80000000, RZ, 0xfc, !PT ;  /* 0x8000000002137812 */ /* 0x000fe200078efcff */
[----:B------:R-:W-:Y:S01]  /*4920*/  UMOV UR5, URZ ;  /* 0x000000ff00057c82 */ /* 0x000fe20008000000 */
[----:B------:R-:W-:-:S05]  /*4930*/  UMOV UR4, URZ ;  /* 0x000000ff00047c82 */ /* 0x000fca0008000000 */
.L_x_54:
[----:B0-----:R-:W-:Y:S02]  /*4940*/  IMAD.U32 R20, RZ, RZ, UR18 ;  /* 0x00000012ff147e24 */ /* 0x001fe4000f8e00ff */
        /* <DEDUP_REMOVED lines=10> */
[----:B0-----:R-:W-:Y:S01]  /*49f0*/  VIADD R7, R7, 0x4 ;  /* 0x0000000407077836 */ /* 0x001fe20000000000 */
        /* <DEDUP_REMOVED lines=24> */
[----:B------:R-:W-:-:S04]  /*4b80*/  LOP3.LUT R3, R7, R12, RZ, 0x3c, !PT ;  /* 0x0000000c07037212 */ /* 0x000fc800078e3cff */
[----:B------:R-:W1:Y:S01]  /*4b90*/  I2F.F64.S64 R20, R20 ;  /* 0x0000001400147312 */ /* 0x000e620000301c00 */
[----:B------:R-:W-:Y:S01]  /*4ba0*/  ISETP.GE.AND P2, PT, R3, RZ, PT ;  /* 0x000000ff0300720c */ /* 0x000fe20003f46270 */
[----:B------:R-:W-:-:S04]  /*4bb0*/  IMAD.MOV R3, RZ, RZ, -R2 ;  /* 0x000000ffff037224 */ /* 0x000fc800078e0a02 */
[----:B------:R-:W-:Y:S01]  /*4bc0*/  @!P1 IMAD.MOV.U32 R2, RZ, RZ, R3 ;  /* 0x000000ffff029224 */ /* 0x000fe200078e0003 */
[----:B-1----:R-:W-:-:S10]  /*4bd0*/  DMUL R22, R20, UR4 ;  /* 0x0000000414167c28 */ /* 0x002fd40008000000 */
[----:B------:R-:W1:Y:S02]  /*4be0*/  F2F.F32.F64 R22, R22 ;  /* 0x0000001600167310 */ /* 0x000e640000301000 */
[----:B01----:R-:W-:-:S07]  /*4bf0*/  FSEL R3, -R22, R22, !P2 ;  /* 0x0000001616037208 */ /* 0x003fce0005000100 */
.L_x_53:
[----:B------:R-:W-:Y:S05]  /*4c00*/  BSYNC.RECONVERGENT B1 ;  /* 0x0000000000017941 */ /* 0x000fea0003800200 */
.L_x_52:
        /* <DEDUP_REMOVED lines=16> */
[----:B------:R-:W-:-:S04]  /*4d10*/  FFMA R3, R7, R8, R3 ;  /* 0x0000000807037223 */ /* 0x000fc80000000003 */
[----:B------:R-:W-:-:S04]  /*4d20*/  FFMA R23, R23, R3, R2 ;  /* 0x0000000317177223 */ /* 0x000fc80000000002 */
[----:B------:R-:W-:Y:S01]  /*4d30*/  @P2 FADD R23, RZ, -R23 ;  /* 0x80000017ff172221 */ /* 0x000fe20000000000 */
[----:B------:R-:W-:Y:S06]  /*4d40*/  @!P0 BRA `(.L_x_56) ;  /* 0x0000000000cc8947 */ /* 0x000fec0003800000 */
[----:B------:R-:W-:-:S13]  /*4d50*/  FSETP.NEU.AND P0, PT, |R12|, +INF , PT ;  /* 0x7f8000000c00780b */ /* 0x000fda0003f0d200 */
[----:B------:R-:W-:Y:S01]  /*4d60*/  @!P0 FMUL R9, RZ, R12 ;  /* 0x0000000cff098220 */ /* 0x000fe20000400000 */
[----:B------:R-:W-:Y:S01]  /*4d70*/  @!P0 IMAD.MOV.U32 R11, RZ, RZ, RZ ;  /* 0x000000ffff0b8224 */ /* 0x000fe200078e00ff */
[----:B------:R-:W-:Y:S06]  /*4d80*/  @!P0 BRA `(.L_x_56) ;  /* 0x0000000000bc8947 */ /* 0x000fec0003800000 */
[----:B------:R-:W0:Y:S01]  /*4d90*/  LDC.64 R2, c[0x4][0x40] ;  /* 0x01001000ff027b82 */ /* 0x000e220000000a00 */
[----:B------:R-:W-:Y:S01]  /*4da0*/  IMAD.SHL.U32 R8, R12, 0x100, RZ ;  /* 0x000001000c087824 */ /* 0x000fe200078e00ff */
[----:B------:R-:W-:Y:S01]  /*4db0*/  UMOV UR4, URZ ;  /* 0x000000ff00047c82 */ /* 0x000fe20008000000 */
[----:B------:R-:W-:Y:S02]  /*4dc0*/  IMAD.MOV.U32 R10, RZ, RZ, RZ ;  /* 0x000000ffff0a7224 */ /* 0x000fe400078e00ff */
[----:B------:R-:W-:Y:S01]  /*4dd0*/  IMAD.MOV.U32 R7, RZ, RZ, RZ ;  /* 0x000000ffff077224 */ /* 0x000fe200078e00ff */
[----:B------:R-:W-:-:S07]  /*4de0*/  LOP3.LUT R25, R8, 0x80000000, RZ, 0xfc, !PT ;  /* 0x8000000008197812 */ /* 0x000fce00078efcff */
.L_x_57:
[----:B0-----:R-:W-:-:S06]  /*4df0*/  IMAD.WIDE.U32 R8, R7, 0x4, R2 ;  /* 0x0000000407087825 */ /* 0x001fcc00078e0002 */
[----:B------:R-:W2:Y:S01]  /*4e00*/  LDG.E.CONSTANT R8, desc[UR6][R8.64] ;  /* 0x0000000608087981 */ /* 0x000ea2000c1e9900 */
[C---:B-1----:R-:W-:Y:S02]  /*4e10*/  IMAD R11, R7.reuse, 0x4, R1 ;  /* 0x00000004070b7824 */ /* 0x042fe400078e0201 */
[----:B------:R-:W-:-:S05]  /*4e20*/  VIADD R7, R7, 0x1 ;  /* 0x0000000107077836 */ /* 0x000fca0000000000 */
[----:B------:R-:W-:Y:S01]  /*4e30*/  ISETP.NE.AND P0, PT, R7, 0x6, PT ;  /* 0x000000060700780c */ /* 0x000fe20003f05270 */
[----:B--2---:R-:W-:-:S03]  /*4e40*/  IMAD.WIDE.U32 R20, R8, R25, RZ ;  /* 0x0000001908147225 */ /* 0x004fc600078e00ff */
[----:B------:R-:W-:-:S04]  /*4e50*/  IADD3 R20, P1, PT, R20, R10, RZ ;  /* 0x0000000a14147210 */ /* 0x000fc80007f3e0ff */
[----:B------:R-:W-:Y:S01]  /*4e60*/  IADD3.X R10, PT, PT, R21, UR4, RZ, P1, !PT ;  /* 0x00000004150a7c10 */ /* 0x000fe20008ffe4ff */
[----:B------:R1:W-:Y:S04]  /*4e70*/  STL [R11+0x20], R20 ;  /* 0x000020140b007387 */ /* 0x0003e80000100800 */
[----:B------:R-:W-:Y:S05]  /*4e80*/  @P0 BRA `(.L_x_57) ;  /* 0xfffffffc00d80947 */ /* 0x000fea000383ffff */
        /* <DEDUP_REMOVED lines=16> */
[C-C-:B------:R-:W-:Y:S01]  /*4f90*/  SHF.L.W.U32.HI R7, R3.reuse, 0x2, R2.reuse ;  /* 0x0000000203077819 */ /* 0x140fe20000010e02 */
[----:B------:R-:W-:Y:S01]  /*4fa0*/  IMAD.SHL.U32 R3, R3, 0x4, RZ ;  /* 0x0000000403037824 */ /* 0x000fe200078e00ff */
[----:B------:R-:W-:Y:S02]  /*4fb0*/  SHF.R.U32.HI R2, RZ, 0x1e, R2 ;  /* 0x0000001eff027819 */ /* 0x000fe40000011602 */
[----:B------:R-:W-:Y:S02]  /*4fc0*/  SHF.R.S32.HI R8, RZ, 0x1f, R7 ;  /* 0x0000001fff087819 */ /* 0x000fe40000011407 */
[C---:B-1----:R-:W-:Y:S02]  /*4fd0*/  LEA.HI R11, R7.reuse, R2, RZ, 0x1 ;  /* 0x00000002070b7211 */ /* 0x042fe400078f08ff */
[C---:B------:R-:W-:Y:S02]  /*4fe0*/  LOP3.LUT R20, R8.reuse, R3, RZ, 0x3c, !PT ;  /* 0x0000000308147212 */ /* 0x040fe400078e3cff */
[----:B------:R-:W-:Y:S01]  /*4ff0*/  LOP3.LUT R21, R8, R7, RZ, 0x3c, !PT ;  /* 0x0000000708157212 */ /* 0x000fe200078e3cff */
[----:B------:R-:W-:Y:S01]  /*5000*/  IMAD.MOV R2, RZ, RZ, -R11 ;  /* 0x000000ffff027224 */ /* 0x000fe200078e0a0b */
[----:B------:R-:W-:-:S03]  /*5010*/  LOP3.LUT R12, R7, R12, RZ, 0x3c, !PT ;  /* 0x0000000c070c7212 */ /* 0x000fc600078e3cff */
[----:B------:R-:W-:Y:S01]  /*5020*/  @!P1 IMAD.MOV.U32 R11, RZ, RZ, R2 ;  /* 0x000000ffff0b9224 */ /* 0x000fe200078e0002 */
[----:B------:R-:W1:Y:S01]  /*5030*/  I2F.F64.S64 R20, R20 ;  /* 0x0000001400147312 */ /* 0x000e620000301c00 */
[----:B------:R-:W-:Y:S01]  /*5040*/  ISETP.GE.AND P0, PT, R12, RZ, PT ;  /* 0x000000ff0c00720c */ /* 0x000fe20003f06270 */
[----:B-1----:R-:W-:-:S10]  /*5050*/  DMUL R24, R20, UR4 ;  /* 0x0000000414187c28 */ /* 0x002fd40008000000 */
[----:B------:R-:W1:Y:S02]  /*5060*/  F2F.F32.F64 R24, R24 ;  /* 0x0000001800187310 */ /* 0x000e640000301000 */
[----:B01----:R-:W-:-:S07]  /*5070*/  FSEL R9, -R24, R24, !P0 ;  /* 0x0000001818097208 */ /* 0x003fce0004000100 */
.L_x_56:
[----:B------:R-:W-:Y:S05]  /*5080*/  BSYNC.RECONVERGENT B1 ;  /* 0x0000000000017941 */ /* 0x000fea0003800200 */
.L_x_55:
[----:B------:R-:W-:Y:S01]  /*5090*/  FMUL R3, R9, R9 ;  /* 0x0000000909037220 */ /* 0x000fe20000400000 */
[C---:B------:R-:W-:Y:S01]  /*50a0*/  LOP3.LUT R2, R11.reuse, 0x1, RZ, 0xc0, !PT ;  /* 0x000000010b027812 */ /* 0x040fe200078ec0ff */
[----:B------:R-:W0:Y:S01]  /*50b0*/  LDCU UR4, c[0x3][0x68] ;  /* 0x00c00d00ff0477ac */ /* 0x000e220008000800 */
[----:B------:R-:W-:Y:S01]  /*50c0*/  LOP3.LUT P1, RZ, R11, 0x2, RZ, 0xc0, !PT ;  /* 0x000000020bff7812 */ /* 0x000fe2000782c0ff */
[----:B------:R-:W-:Y:S01]  /*50d0*/  FFMA R14, R3, R14, -0.0013887860113754868507 ;  /* 0xbab607ed030e7423 */ /* 0x000fe2000000000e */
[----:B------:R-:W-:Y:S01]  /*50e0*/  ISETP.NE.U32.AND P0, PT, R2, 0x1, PT ;  /* 0x000000010200780c */ /* 0x000fe20003f05070 */
[----:B------:R-:W-:Y:S03]  /*50f0*/  BSSY.RECONVERGENT B1, `(.L_x_58) ;  /* 0x0000014000017945 */ /* 0x000fe60003800200 */
[----:B------:R-:W-:Y:S02]  /*5100*/  FSEL R2, R19, 0.041666727513074874878, P0 ;  /* 0x3d2aaabb13027808 */ /* 0x000fe40000000000 */
[----:B------:R-:W-:-:S02]  /*5110*/  FSEL R14, R14, -0.00019574658654164522886, !P0 ;  /* 0xb94d41530e0e7808 */ /* 0x000fc40004000000 */
[----:B------:R-:W-:-:S03]  /*5120*/  FSEL R7, -R22, -0.4999999701976776123, P0 ;  /* 0xbeffffff16077808 */ /* 0x000fc60000000100 */
[----:B------:R-:W-:Y:S01]  /*5130*/  FFMA R14, R3, R14, R2 ;  /* 0x0000000e030e7223 */ /* 0x000fe20000000002 */
[----:B------:R-:W-:-:S03]  /*5140*/  FSEL R2, R9, 1, P0 ;  /* 0x3f80000009027808 */ /* 0x000fc60000000000 */
[----:B------:R-:W-:Y:S01]  /*5150*/  FFMA R7, R3, R14, R7 ;  /* 0x0000000e03077223 */ /* 0x000fe20000000007 */
[----:B0-----:R-:W-:Y:S01]  /*5160*/  FMUL R23, R23, UR4 ;  /* 0x0000000417177c20 */ /* 0x001fe20008400000 */
[----:B------:R-:W-:-:S04]  /*5170*/  FFMA R3, R3, R2, RZ ;  /* 0x0000000203037223 */ /* 0x000fc800000000ff */
[----:B------:R-:W-:Y:S01]  /*5180*/  FFMA R2, R3, R7, R2 ;  /* 0x0000000703027223 */ /* 0x000fe20000000002 */
[----:B------:R-:W-:-:S03]  /*5190*/  FADD R3, -R23, -RZ ;  /* 0x800000ff17037221 */ /* 0x000fc60000000100 */
[----:B------:R-:W-:Y:S02]  /*51a0*/  @P1 FADD R2, RZ, -R2 ;  /* 0x80000002ff021221 */ /* 0x000fe40000000000 */
[----:B------:R0:W-:Y:S02]  /*51b0*/  ATOMS.EXCH RZ, [R18+0xc], R3 ;  /* 0x00000c0312ff738c */ /* 0x0001e40004000000 */
[----:B------:R-:W-:-:S04]  /*51c0*/  FMUL R9, R2, UR4 ;  /* 0x0000000402097c20 */ /* 0x000fc80008400000 */
[----:B------:R-:W-:-:S05]  /*51d0*/  FADD R7, -R9, -RZ ;  /* 0x800000ff09077221 */ /* 0x000fca0000000100 */
[----:B------:R0:W-:Y:S02]  /*51e0*/  ATOMS.EXCH RZ, [R18+0x10], R7 ;  /* 0x0000100712ff738c */ /* 0x0001e40004000000 */
.L_x_59:
[----:B------:R-:W0:Y:S02]  /*51f0*/  LDS R2, [R18] ;  /* 0x0000000012027984 */ /* 0x000e240000000800 */
[----:B0-----:R-:W-:-:S05]  /*5200*/  FADD R3, -R23, R2 ;  /* 0x0000000217037221 */ /* 0x001fca0000000100 */
[----:B------:R-:W0:Y:S02]  /*5210*/  ATOMS.CAST.SPIN P0, [R18], R2, R3 ;  /* 0x000000021200758d */ /* 0x000e240001800003 */
[----:B0-----:R-:W-:Y:S05]  /*5220*/  @!P0 BRA `(.L_x_59) ;  /* 0xfffffffc00f08947 */ /* 0x001fea000383ffff */
[----:B------:R-:W-:Y:S05]  /*5230*/  BSYNC.RECONVERGENT B1 ;  /* 0x0000000000017941 */ /* 0x000fea0003800200 */
.L_x_58:
[----:B------:R-:W-:Y:S01]  /*5240*/  BSSY.RECONVERGENT B1, `(.L_x_60) ;  /* 0x0000005000017945 */ /* 0x000fe20003800200 */
.L_x_61:
[----:B------:R-:W0:Y:S02]  /*5250*/  LDS R2, [R18+0x4] ;  /* 0x0000040012027984 */ /* 0x000e240000000800 */
[----:B0-----:R-:W-:-:S05]  /*5260*/  FADD R3, -R9, R2 ;  /* 0x0000000209037221 */ /* 0x001fca0000000100 */
[----:B------:R-:W0:Y:S02]  /*5270*/  ATOMS.CAST.SPIN P0, [R18+0x4], R2, R3 ;  /* 0x000004021200758d */ /* 0x000e240001800003 */
[----:B0-----:R-:W-:Y:S05]  /*5280*/  @!P0 BRA `(.L_x_61) ;  /* 0xfffffffc00f08947 */ /* 0x001fea000383ffff */
[----:B------:R-:W-:Y:S05]  /*5290*/  BSYNC.RECONVERGENT B1 ;  /* 0x0000000000017941 */ /* 0x000fea0003800200 */
.L_x_60:
[----:B------:R0:W-:Y:S01]  /*52a0*/  ATOMS.EXCH RZ, [R4+0xc], R23 ;  /* 0x00000c1704ff738c */ /* 0x0001e20004000000 */
[----:B------:R-:W-:Y:S03]  /*52b0*/  BSSY.RECONVERGENT B1, `(.L_x_62) ;  /* 0x0000006000017945 */ /* 0x000fe60003800200 */
[----:B------:R0:W-:Y:S02]  /*52c0*/  ATOMS.EXCH RZ, [R4+0x10], R9 ;  /* 0x0000100904ff738c */ /* 0x0001e40004000000 */
.L_x_63:
[----:B------:R-:W1:Y:S02]  /*52d0*/  LDS R2, [R4] ;  /* 0x0000000004027984 */ /* 0x000e640000000800 */
[----:B-1----:R-:W-:-:S05]  /*52e0*/  FADD R3, R23, R2 ;  /* 0x0000000217037221 */ /* 0x002fca0000000000 */
[----:B------:R-:W1:Y:S02]  /*52f0*/  ATOMS.CAST.SPIN P0, [R4], R2, R3 ;  /* 0x000000020400758d */ /* 0x000e640001800003 */
[----:B-1----:R-:W-:Y:S05]  /*5300*/  @!P0 BRA `(.L_x_63) ;  /* 0xfffffffc00f08947 */ /* 0x002fea000383ffff */
[----:B------:R-:W-:Y:S05]  /*5310*/  BSYNC.RECONVERGENT B1 ;  /* 0x0000000000017941 */ /* 0x000fea0003800200 */
.L_x_62:
[----:B------:R-:W1:Y:S02]  /*5320*/  LDS R2, [R4+0x4] ;  /* 0x0000040004027984 */ /* 0x000e640000000800 */
[----:B-1----:R-:W-:-:S05]  /*5330*/  FADD R3, R9, R2 ;  /* 0x0000000209037221 */ /* 0x002fca0000000000 */
[----:B------:R-:W1:Y:S02]  /*5340*/  ATOMS.CAST.SPIN P0, [R4+0x4], R2, R3 ;  /* 0x000004020400758d */ /* 0x000e640001800003 */
[----:B-1----:R-:W-:Y:S05]  /*5350*/  @!P0 BRA `(.L_x_62) ;  /* 0xfffffffc00f08947 */ /* 0x002fea000383ffff */
.L_x_46:
[----:B------:R-:W-:Y:S05]  /*5360*/  BSYNC.RECONVERGENT B0 ;  /* 0x0000000000007941 */ /* 0x000fea0003800200 */
.L_x_45:
[----:B------:R-:W-:-:S05]  /*5370*/  VIADD R6, R6, 0x1 ;  /* 0x0000000106067836 */ /* 0x000fca0000000000 */
[----:B------:R-:W-:-:S13]  /*5380*/  ISETP.NE.AND P0, PT, R6, UR17, PT ;  /* 0x0000001106007c0c */ /* 0x000fda000bf05270 */
[----:B------:R-:W-:Y:S05]  /*5390*/  @!P0 BRA `(.L_x_44) ;  /* 0x0000003c00c48947 */ /* 0x000fea0003800000 */
[----:B------:R-:W-:Y:S05]  /*53a0*/  BRA `(.L_x_64) ;  /* 0xffffffec00e07947 */ /* 0x000fea000383ffff */
.L_x_43:
[----:B-1----:R-:W1:Y:S01]  /*53b0*/  LDS R11, [UR16+0x8] ;  /* 0x00000810ff0b7984 */ /* 0x002e620008000800 */
[----:B------:R-:W3:Y:S01]  /*53c0*/  LDCU UR4, c[0x3][0x74] ;  /* 0x00c00e80ff0477ac */ /* 0x000ee20008000800 */
[----:B------:R-:W-:Y:S02]  /*53d0*/  VIADD R19, R13, UR12 ;  /* 0x0000000c0d137c36 */ /* 0x000fe40008000000 */
[----:B------:R-:W3:Y:S04]  /*53e0*/  LDS R0, [UR16+0xc] ;  /* 0x00000c10ff007984 */ /* 0x000ee80008000800 */
[----:B----4-:R-:W4:Y:S04]  /*53f0*/  LDS R7, [UR16] ;  /* 0x00000010ff077984 */ /* 0x010f280008000800 */
[----:B--2---:R-:W2:Y:S01]  /*5400*/  LDS R5, [UR16+0x4] ;  /* 0x00000410ff057984 */ /* 0x004ea20008000800 */
[C---:B-1----:R-:W-:Y:S01]  /*5410*/  FMUL R2, R11.reuse, 0.63661974668502807617 ;  /* 0x3f22f9830b027820 */ /* 0x042fe20000400000 */
[----:B------:R-:W-:Y:S01]  /*5420*/  FSETP.GE.AND P0, PT, |R11|, 105615, PT ;  /* 0x47ce47800b00780b */ /* 0x000fe20003f06200 */
[----:B---3--:R-:W-:-:S04]  /*5430*/  FADD R0, R0, UR4 ;  /* 0x0000000400007e21 */ /* 0x008fc80008000000 */
[----:B------:R-:W1:Y:S01]  /*5440*/  F2I.NTZ R2, R2 ;  /* 0x0000000200027305 */ /* 0x000e620000203100 */
[----:B----4-:R3:W-:Y:S01]  /*5450*/  STS [UR16+0x10], R7 ;  /* 0x00001007ff007988 */ /* 0x0107e20008000810 */
[----:B------:R-:W-:-:S03]  /*5460*/  FMNMX R0, R0, 100, PT ;  /* 0x42c8000000007809 */ /* 0x000fc60003800000 */
[----:B--2---:R3:W-:Y:S01]  /*5470*/  STS [UR16+0x14], R5 ;  /* 0x00001405ff007988 */ /* 0x0047e20008000810 */
[----:B------:R-:W-:-:S05]  /*5480*/  FMNMX R6, RZ, R0, !PT ;  /* 0x00000000ff067209 */ /* 0x000fca0007800000 */
[----:B------:R3:W-:Y:S01]  /*5490*/  STS [UR16+0xc], R6 ;  /* 0x00000c06ff007988 */ /* 0x0007e20008000810 */
[----:B-1----:R-:W-:Y:S01]  /*54a0*/  I2FP.F32.S32 R0, R2 ;  /* 0x0000000200007245 */ /* 0x002fe20000201400 */
[----:B------:R-:W-:-:S04]  /*54b0*/  IMAD.MOV.U32 R10, RZ, RZ, R2 ;  /* 0x000000ffff0a7224 */ /* 0x000fc800078e0002 */
[----:B------:R-:W-:-:S04]  /*54c0*/  FFMA R3, R0, -1.5707962512969970703, R11 ;  /* 0xbfc90fda00037823 */ /* 0x000fc8000000000b */
[----:B------:R-:W-:-:S04]  /*54d0*/  FFMA R3, R0, -7.5497894158615963534e-08, R3 ;  /* 0xb3a2216800037823 */ /* 0x000fc80000000003 */
[----:B------:R-:W-:-:S04]  /*54e0*/  FFMA R9, R0, -5.3903029534742383927e-15, R3 ;  /* 0xa7c234c500097823 */ /* 0x000fc80000000003 */
[----:B------:R-:W-:Y:S01]  /*54f0*/  IMAD.MOV.U32 R0, RZ, RZ, R9 ;  /* 0x000000ffff007224 */ /* 0x000fe200078e0009 */
[----:B---3--:R-:W-:Y:S06]  /*5500*/  @!P0 BRA `(.L_x_65) ;  /* 0x0000000000dc8947 */ /* 0x008fec0003800000 */
[----:B------:R-:W-:-:S13]  /*5510*/  FSETP.NEU.AND P1, PT, |R11|, +INF , PT ;  /* 0x7f8000000b00780b */ /* 0x000fda0003f2d200 */
[----:B------:R-:W-:Y:S01]  /*5520*/  @!P1 FMUL R0, RZ, R11 ;  /* 0x0000000bff009220 */ /* 0x000fe20000400000 */
[----:B------:R-:W-:Y:S01]  /*5530*/  @!P1 IMAD.MOV.U32 R2, RZ, RZ, RZ ;  /* 0x000000ffff029224 */ /* 0x000fe200078e00ff */
[----:B------:R-:W-:Y:S06]  /*5540*/  @!P1 BRA `(.L_x_65) ;  /* 0x0000000000cc9947 */ /* 0x000fec0003800000 */
[----:B------:R-:W-:Y:S01]  /*5550*/  IMAD.SHL.U32 R2, R11, 0x100, RZ ;  /* 0x000001000b027824 */ /* 0x000fe200078e00ff */
[----:B------:R-:W1:Y:S01]  /*5560*/  LDCU.64 UR18, c[0x4][0x40] ;  /* 0x01000800ff1277ac */ /* 0x000e620008000a00 */
[----:B------:R-:W-:Y:S02]  /*5570*/  IMAD.MOV.U32 R8, RZ, RZ, RZ ;  /* 0x000000ffff087224 */ /* 0x000fe400078e00ff */
[----:B------:R-:W-:Y:S01]  /*5580*/  IMAD.MOV.U32 R25, RZ, RZ, RZ ;  /* 0x000000ffff197224 */ /* 0x000fe200078e00ff */
[----:B------:R-:W-:Y:S01]  /*5590*/  LOP3.LUT R27, R2, 0x80000000, RZ, 0xfc, !PT ;  /* 0x80000000021b7812 */ /* 0x000fe200078efcff */
[----:B------:R-:W-:Y:S01]  /*55a0*/  IMAD.MOV.U32 R0, RZ, RZ, R1 ;  /* 0x000000ffff007224 */ /* 0x000fe200078e0001 */
[----:B------:R-:W-:-:S06]  /*55b0*/  UMOV UR4, URZ ;  /* 0x000000ff00047c82 */ /* 0x000fcc0008000000 */
.L_x_66:
        /* <DEDUP_REMOVED lines=8> */
[----:B------:R-:W-:-:S05]  /*5640*/  IADD3 R23, P1, PT, R2, R8, RZ ;  /* 0x0000000802177210 */ /* 0x000fca0007f3e0ff */
[----:B------:R1:W-:Y:S01]  /*5650*/  STL [R0], R23 ;  /* 0x0000001700007387 */ /* 0x0003e20000100800 */
[----:B------:R-:W-:Y:S02]  /*5660*/  IMAD.X R8, R3, 0x1, R25, P1 ;  /* 0x0000000103087824 */ /* 0x000fe400008e0619 */
        /* <DEDUP_REMOVED lines=33> */
.L_x_65:
[----:B------:R-:W-:Y:S02]  /*5880*/  IMAD.MOV.U32 R12, RZ, RZ, 0x37cbac00 ;  /* 0x37cbac00ff0c7424 */ /* 0x000fe400078e00ff */
[----:B------:R-:W-:Y:S01]  /*5890*/  FMUL R3, R0, R0 ;  /* 0x0000000000037220 */ /* 0x000fe20000400000 */
[----:B------:R-:W-:Y:S01]  /*58a0*/  LOP3.LUT R8, R2, 0x1, RZ, 0xc0, !PT ;  /* 0x0000000102087812 */ /* 0x000fe200078ec0ff */
[----:B0-----:R-:W-:Y:S02]  /*58b0*/  IMAD.MOV.U32 R14, RZ, RZ, 0x3c0885e4 ;  /* 0x3c0885e4ff0e7424 */ /* 0x001fe400078e00ff */
        /* <DEDUP_REMOVED lines=13> */
[----:B------:R-:W-:-:S04]  /*5990*/  @P2 FADD R0, RZ, -R0 ;  /* 0x80000000ff002221 */ /* 0x000fc80000000000 */
[----:B------:R-:W-:-:S05]  /*59a0*/  FFMA R20, R6, R0, R7 ;  /* 0x0000000006147223 */ /* 0x000fca0000000007 */
[----:B------:R0:W-:Y:S01]  /*59b0*/  STS [UR16], R20 ;  /* 0x00000014ff007988 */ /* 0x0001e20008000810 */
[----:B------:R-:W-:Y:S05]  /*59c0*/  @!P0 BRA `(.L_x_67) ;  /* 0x0000000000c88947 */ /* 0x000fea0003800000 */
[----:B------:R-:W-:-:S13]  /*59d0*/  FSETP.NEU.AND P0, PT, |R11|, +INF , PT ;  /* 0x7f8000000b00780b */ /* 0x000fda0003f0d200 */
[----:B------:R-:W-:Y:S01]  /*59e0*/  @!P0 FMUL R9, RZ, R11 ;  /* 0x0000000bff098220 */ /* 0x000fe20000400000 */
[----:B------:R-:W-:Y:S01]  /*59f0*/  @!P0 IMAD.MOV.U32 R10, RZ, RZ, RZ ;  /* 0x000000ffff0a8224 */ /* 0x000fe200078e00ff */
[----:B------:R-:W-:Y:S06]  /*5a00*/  @!P0 BRA `(.L_x_67) ;  /* 0x0000000000b88947 */ /* 0x000fec0003800000 */
[----:B------:R-:W1:Y:S01]  /*5a10*/  LDC.64 R2, c[0x4][0x40] ;  /* 0x01001000ff027b82 */ /* 0x000e620000000a00 */
[----:B------:R-:W-:Y:S01]  /*5a20*/  IMAD.SHL.U32 R4, R11, 0x100, RZ ;  /* 0x000001000b047824 */ /* 0x000fe200078e00ff */
[----:B------:R-:W-:Y:S01]  /*5a30*/  CS2R R8, SRZ ;  /* 0x0000000000087805 */ /* 0x000fe2000001ff00 */
[----:B------:R-:W-:-:S03]  /*5a40*/  IMAD.MOV.U32 R0, RZ, RZ, RZ ;  /* 0x000000ffff007224 */ /* 0x000fc600078e00ff */
[----:B------:R-:W-:-:S07]  /*5a50*/  LOP3.LUT R27, R4, 0x80000000, RZ, 0xfc, !PT ;  /* 0x80000000041b7812 */ /* 0x000fce00078efcff */
.L_x_68:
[----:B-1----:R-:W-:-:S06]  /*5a60*/  IMAD.WIDE.U32 R22, R0, 0x4, R2 ;  /* 0x0000000400167825 */ /* 0x002fcc00078e0002 */
[----:B--2---:R-:W2:Y:S01]  /*5a70*/  LDG.E.CONSTANT R22, desc[UR6][R22.64] ;  /* 0x0000000616167981 */ /* 0x004ea2000c1e9900 */
[C---:B------:R-:W-:Y:S02]  /*5a80*/  IMAD R4, R0.reuse, 0x4, R1 ;  /* 0x0000000400047824 */ /* 0x040fe400078e0201 */
[----:B------:R-:W-:-:S05]  /*5a90*/  VIADD R0, R0, 0x1 ;  /* 0x0000000100007836 */ /* 0x000fca0000000000 */
[----:B------:R-:W-:Y:S01]  /*5aa0*/  ISETP.NE.AND P0, PT, R0, 0x6, PT ;  /* 0x000000060000780c */ /* 0x000fe20003f05270 */
[----:B--2---:R-:W-:-:S03]  /*5ab0*/  IMAD.WIDE.U32 R24, R22, R27, RZ ;  /* 0x0000001b16187225 */ /* 0x004fc600078e00ff */
[----:B------:R-:W-:-:S05]  /*5ac0*/  IADD3 R7, P1, PT, R24, R8, RZ ;  /* 0x0000000818077210 */ /* 0x000fca0007f3e0ff */
[----:B------:R2:W-:Y:S01]  /*5ad0*/  STL [R4], R7 ;  /* 0x0000000704007387 */ /* 0x0005e20000100800 */
[----:B------:R-:W-:-:S03]  /*5ae0*/  IMAD.X R8, R25, 0x1, R9, P1 ;  /* 0x0000000119087824 */ /* 0x000fc600008e0609 */
[----:B------:R-:W-:Y:S05]  /*5af0*/  @P0 BRA `(.L_x_68) ;  /* 0xfffffffc00d80947 */ /* 0x000fea000383ffff */
[----:B--2---:R-:W-:Y:S01]  /*5b00*/  SHF.R.U32.HI R4, RZ, 0x17, R11 ;  /* 0x00000017ff047819 */ /* 0x004fe2000001160b */
        /* <DEDUP_REMOVED lines=30> */
.L_x_67:
[----:B------:R-:W-:Y:S01]  /*5cf0*/  FMUL R3, R9, R9 ;  /* 0x0000000909037220 */ /* 0x000fe20000400000 */
[C---:B------:R-:W-:Y:S01]  /*5d00*/  LOP3.LUT R0, R10.reuse, 0x1, RZ, 0xc0, !PT ;  /* 0x000000010a007812 */ /* 0x040fe200078ec0ff */
[----:B------:R-:W-:Y:S01]  /*5d10*/  UISETP.GE.U32.AND UP0, UPT, UR13, 0x2, UPT ;  /* 0x000000020d00788c */ /* 0x000fe2000bf06070 */
[----:B------:R-:W-:Y:S01]  /*5d20*/  LOP3.LUT P1, RZ, R10, 0x2, RZ, 0xc0, !PT ;  /* 0x000000020aff7812 */ /* 0x000fe2000782c0ff */
[----:B------:R-:W-:Y:S01]  /*5d30*/  FFMA R12, R3, R12, -0.0013887860113754868507 ;  /* 0xbab607ed030c7423 */ /* 0x000fe2000000000c */
[----:B------:R-:W-:-:S04]  /*5d40*/  ISETP.NE.U32.AND P0, PT, R0, 0x1, PT ;  /* 0x000000010000780c */ /* 0x000fc80003f05070 */
[----:B------:R-:W-:Y:S02]  /*5d50*/  FSEL R14, R14, 0.041666727513074874878, P0 ;  /* 0x3d2aaabb0e0e7808 */ /* 0x000fe40000000000 */
[----:B------:R-:W-:Y:S02]  /*5d60*/  FSEL R12, R12, -0.00019574658654164522886, !P0 ;  /* 0xb94d41530c0c7808 */ /* 0x000fe40004000000 */
[----:B------:R-:W-:Y:S02]  /*5d70*/  FSEL R0, R9, 1, P0 ;  /* 0x3f80000009007808 */ /* 0x000fe40000000000 */
[----:B------:R-:W-:Y:S01]  /*5d80*/  FSEL R21, -R21, -0.4999999701976776123, P0 ;  /* 0xbeffffff15157808 */ /* 0x000fe20000000100 */
[C---:B------:R-:W-:Y:S02]  /*5d90*/  FFMA R12, R3.reuse, R12, R14 ;  /* 0x0000000c030c7223 */ /* 0x040fe4000000000e */
[C---:B------:R-:W-:Y:S02]  /*5da0*/  FFMA R7, R3.reuse, R0, RZ ;  /* 0x0000000003077223 */ /* 0x040fe400000000ff */
[----:B------:R-:W-:-:S04]  /*5db0*/  FFMA R12, R3, R12, R21 ;  /* 0x0000000c030c7223 */ /* 0x000fc80000000015 */
[----:B------:R-:W-:-:S04]  /*5dc0*/  FFMA R0, R7, R12, R0 ;  /* 0x0000000c07007223 */ /* 0x000fc80000000000 */
[----:B------:R-:W-:-:S04]  /*5dd0*/  @P1 FADD R0, RZ, -R0 ;  /* 0x80000000ff001221 */ /* 0x000fc80000000000 */
[----:B------:R-:W-:-:S05]  /*5de0*/  FFMA R21, R6, R0, R5 ;  /* 0x0000000006157223 */ /* 0x000fca0000000005 */
[----:B------:R1:W-:Y:S01]  /*5df0*/  STS [UR16+0x4], R21 ;  /* 0x00000415ff007988 */ /* 0x0003e20008000810 */
[----:B------:R-:W-:Y:S05]  /*5e00*/  BRA.U !UP0, `(.L_x_69) ;  /* 0x0000003108807547 */ /* 0x000fea000b800000 */
[----:B------:R-:W2:Y:S01]  /*5e10*/  LDCU UR4, c[0x0][0x3c0] ;  /* 0x00007800ff0477ac */ /* 0x000ea20008000800 */
[----:B------:R-:W3:Y:S01]  /*5e20*/  LDC R26, c[0x3][0x70] ;  /* 0x00c01c00ff1a7b82 */ /* 0x000ee20000000800 */
[----:B------:R-:W-:Y:S01]  /*5e30*/  IMAD.MOV.U32 R4, RZ, RZ, -0x266e14b1 ;  /* 0xd991eb4fff047424 */ /* 0x000fe200078e00ff */
[----:B------:R-:W-:Y:S01]  /*5e40*/  SHF.R.S32.HI R22, RZ, 0x1f, R19 ;  /* 0x0000001fff167819 */ /* 0x000fe20000011413 */
[----:B------:R-:W-:Y:S02]  /*5e50*/  IMAD.MOV.U32 R23, RZ, RZ, RZ ;  /* 0x000000ffff177224 */ /* 0x000fe400078e00ff */
[----:B------:R-:W-:-:S03]  /*5e60*/  VIADD R24, R1, 0x20 ;  /* 0x0000002001187836 */ /* 0x000fc60000000000 */
[----:B------:R-:W4:Y:S01]  /*5e70*/  LDC R25, c[0x3][0x78] ;  /* 0x00c01e00ff197b82 */ /* 0x000f220000000800 */
[----:B--2---:R-:W-:Y:S01]  /*5e80*/  VIADD R0, R19, UR4 ;  /* 0x0000000413007c36 */ /* 0x004fe20008000000 */
[----:B------:R-:W3:Y:S04]  /*5e90*/  LDCU UR4, c[0x3][0x6c] ;  /* 0x00c00d80ff0477ac */ /* 0x000ee80008000800 */
[----:B------:R-:W-:-:S06]  /*5ea0*/  I2FP.F32.S32 R0, R0 ;  /* 0x0000000000007245 */ /* 0x000fcc0000201400 */
[----:B------:R-:W2:Y:S01]  /*5eb0*/  F2I.FLOOR.NTZ R0, R0 ;  /* 0x0000000000007305 */ /* 0x000ea20000207100 */
[----:B----4-:R-:W-:Y:S01]  /*5ec0*/  FMUL R25, R25, 10 ;  /* 0x4120000019197820 */ /* 0x010fe20000400000 */
[----:B---3--:R-:W-:-:S04]  /*5ed0*/  FADD R26, R26, UR4 ;  /* 0x000000041a1a7e21 */ /* 0x008fc80008000000 */
[----:B------:R-:W-:Y:S01]  /*5ee0*/  FMUL R26, R26, 6 ;  /* 0x40c000001a1a7820 */ /* 0x000fe20000400000 */
[C---:B--2---:R-:W-:Y:S02]  /*5ef0*/  ISETP.GT.AND P0, PT, R0.reuse, -0x1, PT ;  /* 0xffffffff0000780c */ /* 0x044fe40003f04270 */
[----:B------:R-:W-:Y:S02]  /*5f00*/  LOP3.LUT R2, R0, 0xaad26b49, RZ, 0x3c, !PT ;  /* 0xaad26b4900027812 */ /* 0x000fe400078e3cff */
[----:B------:R-:W-:-:S03]  /*5f10*/  SEL R4, R4, 0x8bf16996, P0 ;  /* 0x8bf1699604047807 */ /* 0x000fc60000000000 */
[----:B------:R-:W-:Y:S02]  /*5f20*/  IMAD R5, R2, 0x4182bed5, RZ ;  /* 0x4182bed502057824 */ /* 0x000fe400078e02ff */
[C---:B------:R-:W-:Y:S02]  /*5f30*/  VIADD R3, R4.reuse, 0x1f123bb5 ;  /* 0x1f123bb504037836 */ /* 0x040fe40000000000 */
[C---:B------:R-:W-:Y:S01]  /*5f40*/  IMAD.IADD R12, R5.reuse, 0x1, R4 ;  /* 0x00000001050c7824 */ /* 0x040fe200078e0204 */
[C---:B------:R-:W-:Y:S01]  /*5f50*/  LOP3.LUT R2, R5.reuse, 0x159a55e5, RZ, 0x3c, !PT ;  /* 0x159a55e505027812 */ /* 0x040fe200078e3cff */
[C---:B------:R-:W-:Y:S01]  /*5f60*/  VIADD R0, R5.reuse, 0x75bcd15 ;  /* 0x075bcd1505007836 */ /* 0x040fe20000000000 */
[----:B------:R-:W-:Y:S01]  /*5f70*/  LOP3.LUT R4, R4, 0x5491333, RZ, 0x3c, !PT ;  /* 0x0549133304047812 */ /* 0x000fe200078e3cff */
[----:B------:R-:W-:Y:S02]  /*5f80*/  VIADD R27, R12, 0x6a788e ;  /* 0x006a788e0c1b7836 */ /* 0x000fe40000000000 */
[----:B------:R-:W-:-:S02]  /*5f90*/  VIADD R5, R5, 0x583f19 ;  /* 0x00583f1905057836 */ /* 0x000fc40000000000 */
[----:B------:R-:W-:-:S07]  /*5fa0*/  VIADD R12, R12, 0x700053 ;  /* 0x007000530c0c7836 */ /* 0x000fce0000000000 */
.L_x_91:
[----:B--2---:R-:W2:Y:S01]  /*5fb0*/  S2R R9, SR_CgaCtaId ;  /* 0x0000000000097919 */ /* 0x004ea20000008800 */
[----:B------:R-:W3:Y:S01]  /*5fc0*/  LDCU UR4, c[0x0][0x388] ;  /* 0x00007100ff0477ac */ /* 0x000ee20008000800 */
[----:B------:R-:W-:Y:S01]  /*5fd0*/  MOV R8, 0x400 ;  /* 0x0000040000087802 */ /* 0x000fe20000000f00 */
[----:B------:R-:W-:Y:S01]  /*5fe0*/  BSSY.RECONVERGENT B0, `(.L_x_70) ;  /* 0x000001a000007945 */ /* 0x000fe20003800200 */
[C---:B---3--:R-:W-:Y:S02]  /*5ff0*/  IMAD R7, R23.reuse, UR4, RZ ;  /* 0x0000000417077c24 */ /* 0x048fe4000f8e02ff */
[----:B------:R-:W-:-:S05]  /*6000*/  VIADD R23, R23, 0x1 ;  /* 0x0000000117177836 */ /* 0x000fca0000000000 */
[----:B------:R-:W-:-:S04]  /*6010*/  ISETP.NE.AND P1, PT, R23, UR17, PT ;  /* 0x0000001117007c0c */ /* 0x000fc8000bf25270 */
[----:B------:R-:W-:Y:S02]  /*6020*/  P2R R30, PR, RZ, 0x2 ;  /* 0x00000002ff1e7803 */ /* 0x000fe40000000000 */
[----:B--2---:R-:W-:-:S05]  /*6030*/  LEA R8, R9, R8, 0x18 ;  /* 0x0000000809087211 */ /* 0x004fca00078ec0ff */
[----:B------:R-:W-:-:S05]  /*6040*/  IMAD R7, R7, 0x4, R8 ;  /* 0x0000000407077824 */ /* 0x000fca00078e0208 */
[----:B------:R-:W2:Y:S04]  /*6050*/  LDS R28, [R7+0x4] ;  /* 0x00000400071c7984 */ /* 0x000ea80000000800 */
[----:B------:R-:W3:Y:S01]  /*6060*/  LDS R29, [R7] ;  /* 0x00000000071d7984 */ /* 0x000ee20000000800 */
[----:B--2---:R-:W-:Y:S01]  /*6070*/  FADD R28, R21, -R28 ;  /* 0x8000001c151c7221 */ /* 0x004fe20000000000 */
[----:B---3--:R-:W-:-:S03]  /*6080*/  FADD R29, R20, -R29 ;  /* 0x8000001d141d7221 */ /* 0x008fc60000000000 */
[----:B------:R-:W-:-:S04]  /*6090*/  FMUL R8, R28, R28 ;  /* 0x0000001c1c087220 */ /* 0x000fc80000400000 */
[----:B------:R-:W-:-:S04]  /*60a0*/  FFMA R10, R29, R29, R8 ;  /* 0x0000001d1d0a7223 */ /* 0x000fc80000000008 */
[----:B------:R-:W-:Y:S01]  /*60b0*/  VIADD R8, R10, 0xf3000000 ;  /* 0xf30000000a087836 */ /* 0x000fe20000000000 */
[----:B------:R2:W3:Y:S04]  /*60c0*/  MUFU.RSQ R9, R10 ;  /* 0x0000000a00097308 */ /* 0x0004e80000001400 */
[----:B------:R-:W-:-:S13]  /*60d0*/  ISETP.GT.U32.AND P0, PT, R8, 0x727fffff, PT ;  /* 0x727fffff0800780c */ /* 0x000fda0003f04070 */
[----:B--23--:R-:W-:Y:S05]  /*60e0*/  @!P0 BRA `(.L_x_71) ;  /* 0x0000000000148947 */ /* 0x00cfea0003800000 */
[----:B------:R-:W-:Y:S01]  /*60f0*/  IMAD.MOV.U32 R7, RZ, RZ, R10 ;  /* 0x000000ffff077224 */ /* 0x000fe200078e000a */
[----:B------:R-:W-:-:S07]  /*6100*/  MOV R8, 0x6120 ;  /* 0x0000612000087802 */ /* 0x000fce0000000f00 */
[----:B01----:R-:W-:Y:S05]  /*6110*/  CALL.REL.NOINC `($__internal_0_$__cuda_sm20_sqrt_rn_f32_slowpath) ;  /* 0x0000017400587944 */ /* 0x003fea0003c00000 */
[----:B------:R-:W-:Y:S01]  /*6120*/  IMAD.MOV.U32 R7, RZ, RZ, R31 ;  /* 0x000000ffff077224 */ /* 0x000fe200078e001f */
[----:B------:R-:W-:Y:S06]  /*6130*/  BRA `(.L_x_72) ;  /* 0x0000000000107947 */ /* 0x000fec0003800000 */
.L_x_71:
[----:B------:R-:W-:Y:S01]  /*6140*/  FMUL.FTZ R7, R10, R9 ;  /* 0x000000090a077220 */ /* 0x000fe20000410000 */
[----:B------:R-:W-:-:S03]  /*6150*/  FMUL.FTZ R9, R9, 0.5 ;  /* 0x3f00000009097820 */ /* 0x000fc60000410000 */
[----:B------:R-:W-:-:S04]  /*6160*/  FFMA R8, -R7, R7, R10 ;  /* 0x0000000707087223 */ /* 0x000fc8000000010a */
[----:B------:R-:W-:-:S07]  /*6170*/  FFMA R7, R8, R9, R7 ;  /* 0x0000000908077223 */ /* 0x000fce0000000007 */
.L_x_72:
[----:B------:R-:W-:Y:S05]  /*6180*/  BSYNC.RECONVERGENT B0 ;  /* 0x0000000000007941 */ /* 0x000fea0003800200 */
.L_x_70:
[----:B------:R-:W-:Y:S01]  /*6190*/  FSETP.GE.AND P0, PT, R7, R26, PT ;  /* 0x0000001a0700720b */ /* 0x000fe20003f06000 */
[----:B------:R-:W-:-:S12]  /*61a0*/  BSSY.RECONVERGENT B0, `(.L_x_73) ;  /* 0x00002e3000007945 */ /* 0x000fd80003800200 */
[----:B------:R-:W-:Y:S05]  /*61b0*/  @P0 BRA `(.L_x_74) ;  /* 0x0000002c00840947 */ /* 0x000fea0003800000 */
[----:B------:R2:W-:Y:S01]  /*61c0*/  STL [R1+0x24], R0 ;  /* 0x0000240001007387 */ /* 0x0005e20000100800 */
[----:B------:R-:W-:Y:S01]  /*61d0*/  ISETP.NE.AND P0, PT, R19, RZ, PT ;  /* 0x000000ff1300720c */ /* 0x000fe20003f05270 */
[----:B------:R-:W-:Y:S01]  /*61e0*/  BSSY.RECONVERGENT B1, `(.L_x_75) ;  /* 0x000025e000017945 */ /* 0x000fe20003800200 */
[----:B------:R-:W-:Y:S01]  /*61f0*/  IMAD.MOV.U32 R10, RZ, RZ, R0 ;  /* 0x000000ffff0a7224 */ /* 0x000fe200078e0000 */
[----:B------:R2:W-:Y:S01]  /*6200*/  STL.64 [R1+0x28], R2 ;  /* 0x0000280201007387 */ /* 0x0005e20000100a00 */
[----:B------:R-:W-:Y:S02]  /*6210*/  IMAD.MOV.U32 R7, RZ, RZ, R5 ;  /* 0x000000ffff077224 */ /* 0x000fe400078e0005 */
[----:B------:R-:W-:Y:S01]  /*6220*/  IMAD.MOV.U32 R6, RZ, RZ, R4 ;  /* 0x000000ffff067224 */ /* 0x000fe200078e0004 */
[----:B------:R2:W-:Y:S01]  /*6230*/  STL.64 [R1+0x30], R4 ;  /* 0x0000300401007387 */ /* 0x0005e20000100a00 */
[----:B------:R-:W-:Y:S02]  /*6240*/  IMAD.MOV.U32 R9, RZ, RZ, R3 ;  /* 0x000000ffff097224 */ /* 0x000fe400078e0003 */
[----:B------:R-:W-:-:S03]  /*6250*/  IMAD.MOV.U32 R8, RZ, RZ, R2 ;  /* 0x000000ffff087224 */ /* 0x000fc600078e0002 */
[----:B------:R-:W-:Y:S05]  /*6260*/  @!P0 BRA `(.L_x_76) ;  /* 0x0000002400548947 */ /* 0x000fea0003800000 */
[----:B------:R-:W-:Y:S02]  /*6270*/  IMAD.MOV.U32 R11, RZ, RZ, RZ ;  /* 0x000000ffff0b7224 */ /* 0x000fe400078e00ff */
[----:B------:R-:W-:Y:S02]  /*6280*/  IMAD.MOV.U32 R10, RZ, RZ, R0 ;  /* 0x000000ffff0a7224 */ /* 0x000fe400078e0000 */
[----:B------:R-:W-:Y:S02]  /*6290*/  IMAD.MOV.U32 R14, RZ, RZ, R19 ;  /* 0x000000ffff0e7224 */ /* 0x000fe400078e0013 */
[----:B------:R-:W-:Y:S02]  /*62a0*/  IMAD.MOV.U32 R31, RZ, RZ, R22 ;  /* 0x000000ffff1f7224 */ /* 0x000fe400078e0016 */
[----:B------:R-:W-:Y:S02]  /*62b0*/  IMAD.MOV.U32 R7, RZ, RZ, R5 ;  /* 0x000000ffff077224 */ /* 0x000fe400078e0005 */
[----:B------:R-:W-:-:S02]  /*62c0*/  IMAD.MOV.U32 R6, RZ, RZ, R4 ;  /* 0x000000ffff067224 */ /* 0x000fc400078e0004 */
[----:B------:R-:W-:Y:S02]  /*62d0*/  IMAD.MOV.U32 R9, RZ, RZ, R3 ;  /* 0x000000ffff097224 */ /* 0x000fe400078e0003 */
[----:B------:R-:W-:-:S07]  /*62e0*/  IMAD.MOV.U32 R8, RZ, RZ, R2 ;  /* 0x000000ffff087224 */ /* 0x000fce00078e0002 */
.L_x_85:
[----:B------:R-:W-:Y:S01]  /*62f0*/  LOP3.LUT R40, R14, 0x3, RZ, 0xc0, !PT ;  /* 0x000000030e287812 */ /* 0x000fe200078ec0ff */
[----:B------:R-:W-:Y:S03]  /*6300*/  BSSY.RECONVERGENT B2, `(.L_x_77) ;  /* 0x0000245000027945 */ /* 0x000fe60003800200 */
[----:B------:R-:W-:-:S04]  /*6310*/  ISETP.NE.U32.AND P0, PT, R40, RZ, PT ;  /* 0x000000ff2800720c */ /* 0x000fc80003f05070 */
[----:B------:R-:W-:-:S13]  /*6320*/  ISETP.NE.AND.EX P0, PT, RZ, RZ, PT, P0 ;  /* 0x000000ffff00720c */ /* 0x000fda0003f05300 */
[----:B--234-:R-:W-:Y:S05]  /*6330*/  @!P0 BRA `(.L_x_78) ;  /* 0x0000002400048947 */ /* 0x01cfea0003800000 */
[----:B------:R-:W3:Y:S01]  /*6340*/  LDC.64 R34, c[0x4][RZ] ;  /* 0x01000000ff227b82 */ /* 0x000ee20000000a00 */
[----:B------:R-:W-:Y:S01]  /*6350*/  IMAD.MOV.U32 R10, RZ, RZ, RZ ;  /* 0x000000ffff0a7224 */ /* 0x000fe200078e00ff */
[----:B------:R-:W-:Y:S01]  /*6360*/  CS2R R6, SRZ ;  /* 0x0000000000067805 */ /* 0x000fe2000001ff00 */
[----:B------:R-:W-:Y:S01]  /*6370*/  IMAD.MOV.U32 R37, RZ, RZ, RZ ;  /* 0x000000ffff257224 */ /* 0x000fe200078e00ff */
[----:B------:R-:W-:Y:S01]  /*6380*/  CS2R R8, SRZ ;  /* 0x0000000000087805 */ /* 0x000fe2000001ff00 */
[----:B---3--:R-:W-:-:S07]  /*6390*/  IMAD.WIDE.U32 R34, R11, 0xc80, R34 ;  /* 0x00000c800b227825 */ /* 0x008fce00078e0022 */
.L_x_80:
[----:B------:R-:W-:-:S06]  /*63a0*/  IMAD R36, R37, 0x4, R24 ;  /* 0x0000000425247824 */ /* 0x000fcc00078e0218 */
[----:B------:R-:W5:Y:S01]  /*63b0*/  LDL R36, [R36+0x4] ;  /* 0x0000040024247983 */ /* 0x000f620000100800 */
[----:B------:R-:W-:Y:S01]  /*63c0*/  IMAD.SHL.U32 R38, R37, 0x20, RZ ;  /* 0x0000002025267824 */ /* 0x000fe200078e00ff */
[----:B------:R-:W-:-:S06]  /*63d0*/  UMOV UR4, URZ ;  /* 0x000000ff00047c82 */ /* 0x000fcc0008000000 */
.L_x_79:
[----:B-----5:R-:W-:Y:S01]  /*63e0*/  SHF.R.U32.HI R41, RZ, UR4, R36 ;  /* 0x00000004ff297c19 */ /* 0x020fe20008011624 */
[----:B------:R-:W-:-:S03]  /*63f0*/  VIADD R32, R38, UR4 ;  /* 0x0000000426207c36 */ /* 0x000fc60008000000 */
[----:B------:R-:W-:-:S04]  /*6400*/  LOP3.LUT R33, R41, 0x1, RZ, 0xc0, !PT ;  /* 0x0000000129217812 */ /* 0x000fc800078ec0ff */
[----:B------:R-:W-:Y:S01]  /*6410*/  ISETP.NE.U32.AND P0, PT, R33, 0x1, PT ;  /* 0x000000012100780c */ /* 0x000fe20003f05070 */
[----:B------:R-:W-:-:S04]  /*6420*/  IMAD R33, R32, 0x5, RZ ;  /* 0x0000000520217824 */ /* 0x000fc800078e02ff */
[----:B------:R-:W-:-:S08]  /*6430*/  IMAD.WIDE.U32 R32, R33, 0x4, R34 ;  /* 0x0000000421207825 */ /* 0x000fd000078e0022 */
[----:B------:R-:W3:Y:S04]  /*6440*/  @!P0 LDG.E R39, desc[UR6][R32.64] ;  /* 0x0000000620278981 */ /* 0x000ee8000c1e1900 */
[----:B------:R-:W4:Y:S04]  /*6450*/  @!P0 LDG.E R42, desc[UR6][R32.64+0x8] ;  /* 0x00000806202a8981 */ /* 0x000f28000c1e1900 */
[----:B------:R-:W2:Y:S01]  /*6460*/  @!P0 LDG.E R44, desc[UR6][R32.64+0x10] ;  /* 0x00001006202c8981 */ /* 0x000ea2000c1e1900 */
[----:B------:R-:W-:-:S03]  /*6470*/  R2P PR, R41, 0x7e ;  /* 0x0000007e29007804 */ /* 0x000fc60000000000 */
[----:B------:R-:W2:Y:S10]  /*6480*/  @!P0 LDG.E R43, desc[UR6][R32.64+0xc] ;  /* 0x00000c06202b8981 */ /* 0x000eb4000c1e1900 */
[----:B------:R-:W2:Y:S01]  /*6490*/  @P2 LDG.E R45, desc[UR6][R32.64+0x28] ;  /* 0x00002806202d2981 */ /* 0x000ea2000c1e1900 */
[----:B---3--:R-:W-:-:S03]  /*64a0*/  @!P0 LOP3.LUT R10, R10, R39, RZ, 0x3c, !PT ;  /* 0x000000270a0a8212 */ /* 0x008fc600078e3cff */
[----:B------:R-:W3:Y:S01]  /*64b0*/  @!P0 LDG.E R39, desc[UR6][R32.64+0x4] ;  /* 0x0000040620278981 */ /* 0x000ee2000c1e1900 */
[----:B----4-:R-:W-:-:S03]  /*64c0*/  @!P0 LOP3.LUT R9, R9, R42, RZ, 0x3c, !PT ;  /* 0x0000002a09098212 */ /* 0x010fc600078e3cff */
[----:B------:R-:W4:Y:S01]  /*64d0*/  @P1 LDG.E R42, desc[UR6][R32.64+0x24] ;  /* 0x00002406202a1981 */ /* 0x000f22000c1e1900 */
[----:B--2---:R-:W-:-:S03]  /*64e0*/  @!P0 LOP3.LUT R7, R7, R44, RZ, 0x3c, !PT ;  /* 0x0000002c07078212 */ /* 0x004fc600078e3cff */
[----:B------:R-:W2:Y:S01]  /*64f0*/  @P2 LDG.E R44, desc[UR6][R32.64+0x38] ;  /* 0x00003806202c2981 */ /* 0x000ea2000c1e1900 */
[----:B------:R-:W-:-:S03]  /*6500*/  @!P0 LOP3.LUT R6, R6, R43, RZ, 0x3c, !PT ;  /* 0x0000002b06068212 */ /* 0x000fc600078e3cff */
[----:B------:R-:W2:Y:S01]  /*6510*/  @P6 LDG.E R43, desc[UR6][R32.64+0x88] ;  /* 0x00008806202b6981 */ /* 0x000ea2000c1e1900 */
[----:B---3--:R-:W-:-:S03]  /*6520*/  @!P0 LOP3.LUT R8, R8, R39, RZ, 0x3c, !PT ;  /* 0x0000002708088212 */ /* 0x008fc600078e3cff */
[----:B------:R-:W3:Y:S01]  /*6530*/  @P3 LDG.E R39, desc[UR6][R32.64+0x4c] ;  /* 0x00004c0620273981 */ /* 0x000ee2000c1e1900 */
[----:B----4-:R-:W-:-:S03]  /*6540*/  @P1 LOP3.LUT R7, R7, R42, RZ, 0x3c, !PT ;  /* 0x0000002a07071212 */ /* 0x010fc600078e3cff */
[----:B------:R-:W4:Y:S01]  /*6550*/  @P4 LDG.E R42, desc[UR6][R32.64+0x60] ;  /* 0x00006006202a4981 */ /* 0x000f22000c1e1900 */
[----:B--2---:R-:W-:-:S03]  /*6560*/  @P2 LOP3.LUT R7, R7, R44, RZ, 0x3c, !PT ;  /* 0x0000002c07072212 */ /* 0x004fc600078e3cff */
[----:B------:R-:W2:Y:S01]  /*6570*/  @P5 LDG.E R44, desc[UR6][R32.64+0x74] ;  /* 0x00007406202c5981 */ /* 0x000ea2000c1e1900 */
[----:B---3--:R-:W-:-:S03]  /*6580*/  @P3 LOP3.LUT R7, R7, R39, RZ, 0x3c, !PT ;  /* 0x0000002707073212 */ /* 0x008fc600078e3cff */
[----:B------:R-:W3:Y:S01]  /*6590*/  @P1 LDG.E R39, desc[UR6][R32.64+0x14] ;  /* 0x0000140620271981 */ /* 0x000ee2000c1e1900 */
[----:B----4-:R-:W-:-:S03]  /*65a0*/  @P4 LOP3.LUT R7, R7, R42, RZ, 0x3c, !PT ;  /* 0x0000002a07074212 */ /* 0x010fc600078e3cff */
[----:B------:R-:W4:Y:S01]  /*65b0*/  @P1 LDG.E R42, desc[UR6][R32.64+0x1c] ;  /* 0x00001c06202a1981 */ /* 0x000f22000c1e1900 */
[----:B--2---:R-:W-:-:S03]  /*65c0*/  @P5 LOP3.LUT R7, R7, R44, RZ, 0x3c, !PT ;  /* 0x0000002c07075212 */ /* 0x004fc600078e3cff */
[----:B------:R-:W2:Y:S01]  /*65d0*/  @P5 LDG.E R44, desc[UR6][R32.64+0x64] ;  /* 0x00006406202c5981 */ /* 0x000ea2000c1e1900 */
[----:B------:R-:W-:-:S03]  /*65e0*/  @P6 LOP3.LUT R7, R7, R43, RZ, 0x3c, !PT ;  /* 0x0000002b07076212 */ /* 0x000fc600078e3cff */
        /* <DEDUP_REMOVED lines=39> */
[----:B------:R-:W-:Y:S02]  /*6860*/  LOP3.LUT P0, RZ, R41, 0x80, RZ, 0xc0, !PT ;  /* 0x0000008029ff7812 */ /* 0x000fe4000780c0ff */
[----:B------:R-:W-:-:S04]  /*6870*/  @P5 LOP3.LUT R10, R10, R44, RZ, 0x3c, !PT ;  /* 0x0000002c0a0a5212 */ /* 0x000fc800078e3cff */
[----:B------:R-:W-:-:S07]  /*6880*/  @P6 LOP3.LUT R10, R10, R45, RZ, 0x3c, !PT ;  /* 0x0000002d0a0a6212 */ /* 0x000fce00078e3cff */
[----:B------:R-:W2:Y:S04]  /*6890*/  @P0 LDG.E R45, desc[UR6][R32.64+0x8c] ;  /* 0x00008c06202d0981 */ /* 0x000ea8000c1e1900 */
[----:B------:R-:W2:Y:S01]  /*68a0*/  @P0 LDG.E R44, desc[UR6][R32.64+0x9c] ;  /* 0x00009c06202c0981 */ /* 0x000ea2000c1e1900 */
[----:B---3--:R-:W-:-:S03]  /*68b0*/  @P6 LOP3.LUT R8, R8, R39, RZ, 0x3c, !PT ;  /* 0x0000002708086212 */ /* 0x008fc600078e3cff */
[----:B------:R-:W3:Y:S01]  /*68c0*/  @P0 LDG.E R39, desc[UR6][R32.64+0x90] ;  /* 0x0000900620270981 */ /* 0x000ee2000c1e1900 */
[----:B----4-:R-:W-:-:S03]  /*68d0*/  @P6 LOP3.LUT R9, R9, R42, RZ, 0x3c, !PT ;  /* 0x0000002a09096212 */ /* 0x010fc600078e3cff */
[----:B------:R-:W4:Y:S01]  /*68e0*/  @P0 LDG.E R42, desc[UR6][R32.64+0x94] ;  /* 0x00009406202a0981 */ /* 0x000f22000c1e1900 */
[----:B--2---:R-:W-:-:S03]  /*68f0*/  @P6 LOP3.LUT R6, R6, R43, RZ, 0x3c, !PT ;  /* 0x0000002b06066212 */ /* 0x004fc600078e3cff */
[----:B------:R-:W2:Y:S01]  /*6900*/  @P0 LDG.E R43, desc[UR6][R32.64+0x98] ;  /* 0x00009806202b0981 */ /* 0x000ea2000c1e1900 */
[----:B------:R-:W-:Y:S02]  /*6910*/  @P0 LOP3.LUT R10, R10, R45, RZ, 0x3c, !PT ;  /* 0x0000002d0a0a0212 */ /* 0x000fe400078e3cff */
[----:B------:R-:W-:Y:S02]  /*6920*/  @P0 LOP3.LUT R7, R7, R44, RZ, 0x3c, !PT ;  /* 0x0000002c07070212 */ /* 0x000fe400078e3cff */
[----:B---3--:R-:W-:Y:S02]  /*6930*/  @P0 LOP3.LUT R8, R8, R39, RZ, 0x3c, !PT ;  /* 0x0000002708080212 */ /* 0x008fe400078e3cff */
[----:B----4-:R-:W-:Y:S02]  /*6940*/  @P0 LOP3.LUT R9, R9, R42, RZ, 0x3c, !PT ;  /* 0x0000002a09090212 */ /* 0x010fe400078e3cff */
[----:B--2---:R-:W-:Y:S02]  /*6950*/  @P0 LOP3.LUT R6, R6, R43, RZ, 0x3c, !PT ;  /* 0x0000002b06060212 */ /* 0x004fe400078e3cff */
[----:B------:R-:W-:-:S13]  /*6960*/  R2P PR, R41.B1, 0x7f ;  /* 0x0000007f29007804 */ /* 0x000fda0000001000 */
[----:B------:R-:W2:Y:S04]  /*6970*/  @P0 LDG.E R39, desc[UR6][R32.64+0xa0] ;  /* 0x0000a00620270981 */ /* 0x000ea8000c1e1900 */
[----:B------:R-:W3:Y:S04]  /*6980*/  @P0 LDG.E R42, desc[UR6][R32.64+0xa8] ;  /* 0x0000a806202a0981 */ /* 0x000ee8000c1e1900 */
[----:B------:R-:W4:Y:S04]  /*6990*/  @P0 LDG.E R43, desc[UR6][R32.64+0xac] ;  /* 0x0000ac06202b0981 */ /* 0x000f28000c1e1900 */
[----:B------:R-:W4:Y:S01]  /*69a0*/  @P0 LDG.E R44, desc[UR6][R32.64+0xb0] ;  /* 0x0000b006202c0981 */ /* 0x000f22000c1e1900 */
[----:B--2---:R-:W-:-:S03]  /*69b0*/  @P0 LOP3.LUT R10, R10, R39, RZ, 0x3c, !PT ;  /* 0x000000270a0a0212 */ /* 0x004fc600078e3cff */
[----:B------:R-:W2:Y:S01]  /*69c0*/  @P0 LDG.E R39, desc[UR6][R32.64+0xa4] ;  /* 0x0000a40620270981 */ /* 0x000ea2000c1e1900 */
[----:B---3--:R-:W-:-:S03]  /*69d0*/  @P0 LOP3.LUT R9, R9, R42, RZ, 0x3c, !PT ;  /* 0x0000002a09090212 */ /* 0x008fc600078e3cff */
[----:B------:R-:W3:Y:S01]  /*69e0*/  @P1 LDG.E R42, desc[UR6][R32.64+0xbc] ;  /* 0x0000bc06202a1981 */ /* 0x000ee2000c1e1900 */
[----:B--2---:R-:W-:-:S03]  /*69f0*/  @P0 LOP3.LUT R8, R8, R39, RZ, 0x3c, !PT ;  /* 0x0000002708080212 */ /* 0x004fc600078e3cff */
[----:B------:R-:W2:Y:S01]  /*6a00*/  @P1 LDG.E R39, desc[UR6][R32.64+0xb4] ;  /* 0x0000b40620271981 */ /* 0x000ea2000c1e1900 */
[----:B----4-:R-:W-:-:S03]  /*6a10*/  @P0 LOP3.LUT R6, R6, R43, RZ, 0x3c, !PT ;  /* 0x0000002b06060212 */ /* 0x010fc600078e3cff */
[----:B------:R-:W4:Y:S01]  /*6a20*/  @P1 LDG.E R43, desc[UR6][R32.64+0xb8] ;  /* 0x0000b806202b1981 */ /* 0x000f22000c1e1900 */
[----:B--2---:R-:W-:-:S03]  /*6a30*/  @P1 LOP3.LUT R10, R10, R39, RZ, 0x3c, !PT ;  /* 0x000000270a0a1212 */ /* 0x004fc600078e3cff */
[----:B------:R-:W2:Y:S01]  /*6a40*/  @P1 LDG.E R39, desc[UR6][R32.64+0xc0] ;  /* 0x0000c00620271981 */ /* 0x000ea2000c1e1900 */
[----:B---3--:R-:W-:Y:S02]  /*6a50*/  @P1 LOP3.LUT R9, R9, R42, RZ, 0x3c, !PT ;  /* 0x0000002a09091212 */ /* 0x008fe400078e3cff */
[----:B----4-:R-:W-:Y:S01]  /*6a60*/  @P1 LOP3.LUT R8, R8, R43, RZ, 0x3c, !PT ;  /* 0x0000002b08081212 */ /* 0x010fe200078e3cff */
[----:B------:R-:W3:Y:S01]  /*6a70*/  @P2 LDG.E R42, desc[UR6][R32.64+0xd0] ;  /* 0x0000d006202a2981 */ /* 0x000ee2000c1e1900 */
[----:B------:R-:W-:-:S03]  /*6a80*/  @P0 LOP3.LUT R7, R7, R44, RZ, 0x3c, !PT ;  /* 0x0000002c07070212 */ /* 0x000fc600078e3cff */
[----:B------:R-:W4:Y:S01]  /*6a90*/  @P2 LDG.E R43, desc[UR6][R32.64+0xc8] ;  /* 0x0000c806202b2981 */ /* 0x000f22000c1e1900 */
[----:B------:R-:W-:-:S03]  /*6aa0*/  LOP3.LUT P0, RZ, R41, 0x8000, RZ, 0xc0, !PT ;  /* 0x0000800029ff7812 */ /* 0x000fc6000780c0ff */
[----:B------:R-:W4:Y:S04]  /*6ab0*/  @P2 LDG.E R41, desc[UR6][R32.64+0xd4] ;  /* 0x0000d40620292981 */ /* 0x000f28000c1e1900 */
[----:B------:R-:W4:Y:S01]  /*6ac0*/  @P1 LDG.E R44, desc[UR6][R32.64+0xc4] ;  /* 0x0000c406202c1981 */ /* 0x000f22000c1e1900 */
[----:B--2---:R-:W-:-:S03]  /*6ad0*/  @P1 LOP3.LUT R6, R6, R39, RZ, 0x3c, !PT ;  /* 0x0000002706061212 */ /* 0x004fc600078e3cff */
[----:B------:R-:W2:Y:S01]  /*6ae0*/  @P2 LDG.E R39, desc[UR6][R32.64+0xcc] ;  /* 0x0000cc0620272981 */ /* 0x000ea2000c1e1900 */
[----:B---3--:R-:W-:-:S03]  /*6af0*/  @P2 LOP3.LUT R9, R9, R42, RZ, 0x3c, !PT ;  /* 0x0000002a09092212 */ /* 0x008fc600078e3cff */
[----:B------:R-:W3:Y:S01]  /*6b00*/  @P2 LDG.E R42, desc[UR6][R32.64+0xd8] ;  /* 0x0000d806202a2981 */ /* 0x000ee2000c1e1900 */
[----:B----4-:R-:W-:-:S03]  /*6b10*/  @P2 LOP3.LUT R10, R10, R43, RZ, 0x3c, !PT ;  /* 0x0000002b0a0a2212 */ /* 0x010fc600078e3cff */
[----:B------:R-:W4:Y:S01]  /*6b20*/  @P3 LDG.E R43, desc[UR6][R32.64+0xdc] ;  /* 0x0000dc06202b3981 */ /* 0x000f22000c1e1900 */
[----:B------:R-:W-:-:S03]  /*6b30*/  @P2 LOP3.LUT R6, R6, R41, RZ, 0x3c, !PT ;  /* 0x0000002906062212 */ /* 0x000fc600078e3cff */
[----:B------:R-:W4:Y:S01]  /*6b40*/  @P4 LDG.E R41, desc[UR6][R32.64+0xf0] ;  /* 0x0000f00620294981 */ /* 0x000f22000c1e1900 */
[----:B--2---:R-:W-:-:S03]  /*6b50*/  @P2 LOP3.LUT R8, R8, R39, RZ, 0x3c, !PT ;  /* 0x0000002708082212 */ /* 0x004fc600078e3cff */
[----:B------:R-:W2:Y:S01]  /*6b60*/  @P3 LDG.E R39, desc[UR6][R32.64+0xe0] ;  /* 0x0000e00620273981 */ /* 0x000ea2000c1e1900 */
[----:B------:R-:W-:-:S03]  /*6b70*/  @P1 LOP3.LUT R7, R7, R44, RZ, 0x3c, !PT ;  /* 0x0000002c07071212 */ /* 0x000fc600078e3cff */
[----:B------:R-:W2:Y:S01]  /*6b80*/  @P3 LDG.E R44, desc[UR6][R32.64+0xe4] ;  /* 0x0000e406202c3981 */ /* 0x000ea2000c1e1900 */
[----:B---3--:R-:W-:Y:S02]  /*6b90*/  @P2 LOP3.LUT R7, R7, R42, RZ, 0x3c, !PT ;  /* 0x0000002a07072212 */ /* 0x008fe400078e3cff */
[----:B----4-:R-:W-:Y:S01]  /*6ba0*/  @P3 LOP3.LUT R10, R10, R43, RZ, 0x3c, !PT ;  /* 0x0000002b0a0a3212 */ /* 0x010fe200078e3cff */
[----:B------:R-:W3:Y:S03]  /*6bb0*/  @P3 LDG.E R42, desc[UR6][R32.64+0xec] ;  /* 0x0000ec06202a3981 */ /* 0x000ee6000c1e1900 */
[----:B------:R-:W-:Y:S01]  /*6bc0*/  @P4 LOP3.LUT R10, R10, R41, RZ, 0x3c, !PT ;  /* 0x000000290a0a4212 */ /* 0x000fe200078e3cff */
        /* <DEDUP_REMOVED lines=19> */
[----:B------:R-:W-:Y:S01]  /*6d00*/  @P4 LOP3.LUT R7, R7, R44, RZ, 0x3c, !PT ;  /* 0x0000002c07074212 */ /* 0x000fe200078e3cff */
[----:B------:R-:W2:Y:S01]  /*6d10*/  @P0 LDG.E R43, desc[UR6][R32.64+0x12c] ;  /* 0x00012c06202b0981 */ /* 0x000ea2000c1e1900 */
[----:B---3--:R-:W-:-:S03]  /*6d20*/  @P5 LOP3.LUT R9, R9, R42, RZ, 0x3c, !PT ;  /* 0x0000002a09095212 */ /* 0x008fc600078e3cff */
[----:B------:R-:W3:Y:S04]  /*6d30*/  @P6 LDG.E R42, desc[UR6][R32.64+0x120] ;  /* 0x00012006202a6981 */ /* 0x000ee8000c1e1900 */
        /* <DEDUP_REMOVED lines=9> */
[----:B------:R-:W-:-:S03]  /*6dd0*/  @P5 LOP3.LUT R7, R7, R44, RZ, 0x3c, !PT ;  /* 0x0000002c07075212 */ /* 0x000fc600078e3cff */
[----:B------:R-:W3:Y:S01]  /*6de0*/  @P0 LDG.E R44, desc[UR6][R32.64+0x134] ;  /* 0x00013406202c0981 */ /* 0x000ee2000c1e1900 */
[----:B----4-:R-:W-:-:S03]  /*6df0*/  @P6 LOP3.LUT R6, R6, R41, RZ, 0x3c, !PT ;  /* 0x0000002906066212 */ /* 0x010fc600078e3cff */
[----:B------:R-:W4:Y:S01]  /*6e00*/  @P0 LDG.E R41, desc[UR6][R32.64+0x138] ;  /* 0x0001380620290981 */ /* 0x000f22000c1e1900 */
[----:B--2---:R-:W-:-:S03]  /*6e10*/  @P6 LOP3.LUT R8, R8, R39, RZ, 0x3c, !PT ;  /* 0x0000002708086212 */ /* 0x004fc600078e3cff */
[----:B------:R-:W2:Y:S01]  /*6e20*/  @P0 LDG.E R39, desc[UR6][R32.64+0x130] ;  /* 0x0001300620270981 */ /* 0x000ea2000c1e1900 */
[----:B------:R-:W-:-:S04]  /*6e30*/  UIADD3 UR4, UPT, UPT, UR4, 0x10, URZ ;  /* 0x0000001004047890 */ /* 0x000fc8000fffe0ff */
[----:B------:R-:W-:Y:S01]  /*6e40*/  UISETP.NE.AND UP0, UPT, UR4, 0x20, UPT ;  /* 0x000000200400788c */ /* 0x000fe2000bf05270 */
[----:B---3--:R-:W-:Y:S02]  /*6e50*/  @P6 LOP3.LUT R7, R7, R42, RZ, 0x3c, !PT ;  /* 0x0000002a07076212 */ /* 0x008fe400078e3cff */
[----:B------:R-:W-:Y:S02]  /*6e60*/  @P0 LOP3.LUT R9, R9, R44, RZ, 0x3c, !PT ;  /* 0x0000002c09090212 */ /* 0x000fe400078e3cff */
[----:B------:R-:W-:Y:S02]  /*6e70*/  @P0 LOP3.LUT R7, R7, R43, RZ, 0x3c, !PT ;  /* 0x0000002b07070212 */ /* 0x000fe400078e3cff */
[----:B----4-:R-:W-:Y:S02]  /*6e80*/  @P0 LOP3.LUT R6, R6, R41, RZ, 0x3c, !PT ;  /* 0x0000002906060212 */ /* 0x010fe400078e3cff */
[----:B--2---:R-:W-:Y:S01]  /*6e90*/  @P0 LOP3.LUT R8, R8, R39, RZ, 0x3c, !PT ;  /* 0x0000002708080212 */ /* 0x004fe200078e3cff */
[----:B------:R-:W-:Y:S06]  /*6ea0*/  BRA.U UP0, `(.L_x_79) ;  /* 0xfffffff5004c7547 */ /* 0x000fec000b83ffff */
[----:B------:R-:W-:-:S05]  /*6eb0*/  VIADD R37, R37, 0x1 ;  /* 0x0000000125257836 */ /* 0x000fca0000000000 */
[----:B------:R-:W-:-:S13]  /*6ec0*/  ISETP.NE.AND P0, PT, R37, 0x5, PT ;  /* 0x000000052500780c */ /* 0x000fda0003f05270 */
[----:B------:R-:W-:Y:S05]  /*6ed0*/  @P0 BRA `(.L_x_80) ;  /* 0xfffffff400300947 */ /* 0x000fea000383ffff */
[----:B------:R3:W-:Y:S01]  /*6ee0*/  STL [R1+0x24], R10 ;  /* 0x0000240a01007387 */ /* 0x0007e20000100800 */
[----:B------:R-:W-:-:S03]  /*6ef0*/  ISETP.NE.U32.AND P0, PT, R40, 0x1, PT ;  /* 0x000000012800780c */ /* 0x000fc60003f05070 */
[----:B------:R3:W-:Y:S01]  /*6f00*/  STL.64 [R1+0x28], R8 ;  /* 0x0000280801007387 */ /* 0x0007e20000100a00 */
[----:B------:R-:W-:-:S03]  /*6f10*/  ISETP.NE.AND.EX P0, PT, RZ, RZ, PT, P0 ;  /* 0x000000ffff00720c */ /* 0x000fc60003f05300 */
[----:B------:R3:W-:Y:S10]  /*6f20*/  STL.64 [R1+0x30], R6 ;  /* 0x0000300601007387 */ /* 0x0007f40000100a00 */
[----:B------:R-:W-:Y:S05]  /*6f30*/  @!P0 BRA `(.L_x_78) ;  /* 0x0000001800048947 */ /* 0x000fea0003800000 */
[----:B------:R-:W-:Y:S01]  /*6f40*/  UMOV UR4, URZ ;  /* 0x000000ff00047c82 */ /* 0x000fe20008000000 */
[----:B------:R-:W-:Y:S01]  /*6f50*/  UMOV UR5, URZ ;  /* 0x000000ff00057c82 */ /* 0x000fe20008000000 */
[----:B---3--:R-:W-:Y:S02]  /*6f60*/  IMAD.MOV.U32 R10, RZ, RZ, RZ ;  /* 0x000000ffff0a7224 */ /* 0x008fe400078e00ff */
[----:B------:R-:W-:Y:S02]  /*6f70*/  IMAD.MOV.U32 R37, RZ, RZ, RZ ;  /* 0x000000ffff257224 */ /* 0x000fe400078e00ff */
[----:B------:R-:W-:Y:S02]  /*6f80*/  IMAD.U32 R7, RZ, RZ, UR4 ;  /* 0x00000004ff077e24 */ /* 0x000fe4000f8e00ff */
[----:B------:R-:W-:Y:S02]  /*6f90*/  IMAD.U32 R6, RZ, RZ, UR5 ;  /* 0x00000005ff067e24 */ /* 0x000fe4000f8e00ff */
[----:B------:R-:W-:-:S02]  /*6fa0*/  IMAD.U32 R9, RZ, RZ, UR4 ;  /* 0x00000004ff097e24 */ /* 0x000fc4000f8e00ff */
[----:B------:R-:W-:-:S07]  /*6fb0*/  IMAD.U32 R8, RZ, RZ, UR5 ;  /* 0x00000005ff087e24 */ /* 0x000fce000f8e00ff */
.L_x_82:
[----:B------:R-:W-:-:S06]  /*6fc0*/  IMAD R36, R37, 0x4, R24 ;  /* 0x0000000425247824 */ /* 0x000fcc00078e0218 */
[----:B------:R-:W5:Y:S01]  /*6fd0*/  LDL R36, [R36+0x4] ;  /* 0x0000040024247983 */ /* 0x000f620000100800 */
[----:B------:R-:W-:Y:S01]  /*6fe0*/  IMAD.SHL.U32 R38, R37, 0x20, RZ ;  /* 0x0000002025267824 */ /* 0x000fe200078e00ff */
[----:B------:R-:W-:-:S06]  /*6ff0*/  UMOV UR4, URZ ;  /* 0x000000ff00047c82 */ /* 0x000fcc0008000000 */
.L_x_81:
[----:B-----5:R-:W-:Y:S01]  /*7000*/  SHF.R.U32.HI R41, RZ, UR4, R36 ;  /* 0x00000004ff297c19 */ /* 0x020fe20008011624 */
[----:B------:R-:W-:-:S03]  /*7010*/  VIADD R32, R38, UR4 ;  /* 0x0000000426207c36 */ /* 0x000fc60008000000 */
[----:B------:R-:W-:-:S04]  /*7020*/  LOP3.LUT R33, R41, 0x1, RZ, 0xc0, !PT ;  /* 0x0000000129217812 */ /* 0x000fc800078ec0ff */
[----:B------:R-:W-:Y:S01]  /*7030*/  ISETP.NE.U32.AND P0, PT, R33, 0x1, PT ;  /* 0x000000012100780c */ /* 0x000fe20003f05070 */
[----:B------:R-:W-:-:S04]  /*7040*/  IMAD R33, R32, 0x5, RZ ;  /* 0x0000000520217824 */ /* 0x000fc800078e02ff */
[----:B------:R-:W-:-:S08]  /*7050*/  IMAD.WIDE.U32 R32, R33, 0x4, R34 ;  /* 0x0000000421207825 */ /* 0x000fd000078e0022 */
[----:B------:R-:W2:Y:S04]  /*7060*/  @!P0 LDG.E R39, desc[UR6][R32.64] ;  /* 0x0000000620278981 */ /* 0x000ea8000c1e1900 */
[----:B------:R-:W3:Y:S04]  /*7070*/  @!P0 LDG.E R42, desc[UR6][R32.64+0x8] ;  /* 0x00000806202a8981 */ /* 0x000ee8000c1e1900 */
[----:B------:R-:W4:Y:S01]  /*7080*/  @!P0 LDG.E R44, desc[UR6][R32.64+0x10] ;  /* 0x00001006202c8981 */ /* 0x000f22000c1e1900 */
[----:B------:R-:W-:-:S03]  /*7090*/  R2P PR, R41, 0x7e ;  /* 0x0000007e29007804 */ /* 0x000fc60000000000 */
[----:B------:R-:W4:Y:S10]  /*70a0*/  @!P0 LDG.E R43, desc[UR6][R32.64+0xc] ;  /* 0x00000c06202b8981 */ /* 0x000f34000c1e1900 */
[----:B------:R-:W4:Y:S01]  /*70b0*/  @P2 LDG.E R45, desc[UR6][R32.64+0x28] ;  /* 0x00002806202d2981 */ /* 0x000f22000c1e1900 */
[----:B--2---:R-:W-:-:S03]  /*70c0*/  @!P0 LOP3.LUT R10, R10, R39, RZ, 0x3c, !PT ;  /* 0x000000270a0a8212 */ /* 0x004fc600078e3cff */
[----:B------:R-:W2:Y:S01]  /*70d0*/  @!P0 LDG.E R39, desc[UR6][R32.64+0x4] ;  /* 0x0000040620278981 */ /* 0x000ea2000c1e1900 */
[----:B---3--:R-:W-:-:S03]  /*70e0*/  @!P0 LOP3.LUT R9, R9, R42, RZ, 0x3c, !PT ;  /* 0x0000002a09098212 */ /* 0x008fc600078e3cff */
[----:B------:R-:W3:Y:S01]  /*70f0*/  @P1 LDG.E R42, desc[UR6][R32.64+0x24] ;  /* 0x00002406202a1981 */ /* 0x000ee2000c1e1900 */
[----:B----4-:R-:W-:-:S03]  /*7100*/  @!P0 LOP3.LUT R7, R7, R44, RZ, 0x3c, !PT ;  /* 0x0000002c07078212 */ /* 0x010fc600078e3cff */
[----:B------:R-:W4:Y:S01]  /*7110*/  @P2 LDG.E R44, desc[UR6][R32.64+0x38] ;  /* 0x00003806202c2981 */ /* 0x000f22000c1e1900 */
[----:B------:R-:W-:-:S03]  /*7120*/  @!P0 LOP3.LUT R6, R6, R43, RZ, 0x3c, !PT ;  /* 0x0000002b06068212 */ /* 0x000fc600078e3cff */
[----:B------:R-:W4:Y:S01]  /*7130*/  @P6 LDG.E R43, desc[UR6][R32.64+0x88] ;  /* 0x00008806202b6981 */ /* 0x000f22000c1e1900 */
[----:B--2---:R-:W-:-:S03]  /*7140*/  @!P0 LOP3.LUT R8, R8, R39, RZ, 0x3c, !PT ;  /* 0x0000002708088212 */ /* 0x004fc600078e3cff */
[----:B------:R-:W2:Y:S01]  /*7150*/  @P3 LDG.E R39, desc[UR6][R32.64+0x4c] ;  /* 0x00004c0620273981 */ /* 0x000ea2000c1e1900 */
[----:B---3--:R-:W-:-:S03]  /*7160*/  @P1 LOP3.LUT R7, R7, R42, RZ, 0x3c, !PT ;  /* 0x0000002a07071212 */ /* 0x008fc600078e3cff */
        /* <DEDUP_REMOVED lines=49> */
[----:B------:R-:W-:Y:S02]  /*7480*/  LOP3.LUT P0, RZ, R41, 0x80, RZ, 0xc0, !PT ;  /* 0x0000008029ff7812 */ /* 0x000fe4000780c0ff */
[----:B------:R-:W-:-:S04]  /*7490*/  @P5 LOP3.LUT R10, R10, R44, RZ, 0x3c, !PT ;  /* 0x0000002c0a0a5212 */ /* 0x000fc800078e3cff */
[----:B------:R-:W-:-:S07]  /*74a0*/  @P6 LOP3.LUT R10, R10, R45, RZ, 0x3c, !PT ;  /* 0x0000002d0a0a6212 */ /* 0x000fce00078e3cff */
        /* <DEDUP_REMOVED lines=8> */
[----:B------:R-:W-:Y:S02]  /*7530*/  @P0 LOP3.LUT R10, R10, R45, RZ, 0x3c, !PT ;  /* 0x0000002d0a0a0212 */ /* 0x000fe400078e3cff */
[----:B------:R-:W-:Y:S02]  /*7540*/  @P0 LOP3.LUT R7, R7, R44, RZ, 0x3c, !PT ;  /* 0x0000002c07070212 */ /* 0x000fe400078e3cff */
[----:B--2---:R-:W-:Y:S02]  /*7550*/  @P0 LOP3.LUT R8, R8, R39, RZ, 0x3c, !PT ;  /* 0x0000002708080212 */ /* 0x004fe400078e3cff */
[----:B---3--:R-:W-:Y:S02]  /*7560*/  @P0 LOP3.LUT R9, R9, R42, RZ, 0x3c, !PT ;  /* 0x0000002a09090212 */ /* 0x008fe400078e3cff */
[----:B----4-:R-:W-:Y:S02]  /*7570*/  @P0 LOP3.LUT R6, R6, R43, RZ, 0x3c, !PT ;  /* 0x0000002b06060212 */ /* 0x010fe400078e3cff */
        /* <DEDUP_REMOVED lines=93> */
[----:B------:R-:W-:Y:S05]  /*7b50*/  @P0 BRA `(.L_x_78) ;  /* 0x0000000800fc0947 */ /* 0x000fea0003800000 */
[----:B------:R-:W-:Y:S01]  /*7b60*/  UMOV UR4, URZ ;  /* 0x000000ff00047c82 */ /* 0x000fe20008000000 */
[----:B------:R-:W-:Y:S01]  /*7b70*/  UMOV UR5, URZ ;  /* 0x000000ff00057c82 */ /* 0x000fe20008000000 */
[----:B----4-:R-:W-:Y:S02]  /*7b80*/  IMAD.MOV.U32 R10, RZ, RZ, RZ ;  /* 0x000000ffff0a7224 */ /* 0x010fe400078e00ff */
[----:B------:R-:W-:Y:S02]  /*7b90*/  IMAD.MOV.U32 R37, RZ, RZ, RZ ;  /* 0x000000ffff257224 */ /* 0x000fe400078e00ff */
[----:B------:R-:W-:Y:S02]  /*7ba0*/  IMAD.U32 R7, RZ, RZ, UR4 ;  /* 0x00000004ff077e24 */ /* 0x000fe4000f8e00ff */
[----:B------:R-:W-:Y:S02]  /*7bb0*/  IMAD.U32 R6, RZ, RZ, UR5 ;  /* 0x00000005ff067e24 */ /* 0x000fe4000f8e00ff */
[----:B------:R-:W-:-:S02]  /*7bc0*/  IMAD.U32 R9, RZ, RZ, UR4 ;  /* 0x00000004ff097e24 */ /* 0x000fc4000f8e00ff */
[----:B------:R-:W-:-:S07]  /*7bd0*/  IMAD.U32 R8, RZ, RZ, UR5 ;  /* 0x00000005ff087e24 */ /* 0x000fce000f8e00ff */
.L_x_84:
[----:B------:R-:W-:-:S06]  /*7be0*/  IMAD R36, R37, 0x4, R24 ;  /* 0x0000000425247824 */ /* 0x000fcc00078e0218 */
[----:B------:R-:W5:Y:S01]  /*7bf0*/  LDL R36, [R36+0x4] ;  /* 0x0000040024247983 */ /* 0x000f620000100800 */
[----:B------:R-:W-:Y:S01]  /*7c00*/  IMAD.SHL.U32 R38, R37, 0x20, RZ ;  /* 0x0000002025267824 */ /* 0x000fe200078e00ff */
[----:B------:R-:W-:-:S06]  /*7c10*/  UMOV UR4, URZ ;  /* 0x000000ff00047c82 */ /* 0x000fcc0008000000 */
.L_x_83:
[----:B-----5:R-:W-:Y:S01]  /*7c20*/  SHF.R.U32.HI R41, RZ, UR4, R36 ;  /* 0x00000004ff297c19 */ /* 0x020fe20008011624 */
[----:B------:R-:W-:-:S03]  /*7c30*/  VIADD R32, R38, UR4 ;  /* 0x0000000426207c36 */ /* 0x000fc60008000000 */
[----:B------:R-:W-:-:S04]  /*7c40*/  LOP3.LUT R33, R41, 0x1, RZ, 0xc0, !PT ;  /* 0x0000000129217812 */ /* 0x000fc800078ec0ff */
[----:B------:R-:W-:Y:S01]  /*7c50*/  ISETP.NE.U32.AND P0, PT, R33, 0x1, PT ;  /* 0x000000012100780c */ /* 0x000fe20003f05070 */
[----:B------:R-:W-:-:S04]  /*7c60*/  IMAD R33, R32, 0x5, RZ ;  /* 0x0000000520217824 */ /* 0x000fc800078e02ff */
[----:B------:R-:W-:-:S08]  /*7c70*/  IMAD.WIDE.U32 R32, R33, 0x4, R34 ;  /* 0x0000000421207825 */ /* 0x000fd000078e0022 */
[----:B------:R-:W2:Y:S04]  /*7c80*/  @!P0 LDG.E R39, desc[UR6][R32.64] ;  /* 0x0000000620278981 */ /* 0x000ea8000c1e1900 */
[----:B------:R-:W3:Y:S01]  /*7c90*/  @!P0 LDG.E R40, desc[UR6][R32.64+0x8] ;  /* 0x0000080620288981 */ /* 0x000ee2000c1e1900 */
[----:B------:R-:W-:-:S03]  /*7ca0*/  R2P PR, R41, 0x7e ;  /* 0x0000007e29007804 */ /* 0x000fc60000000000 */
[----:B------:R-:W4:Y:S04]  /*7cb0*/  @!P0 LDG.E R42, desc[UR6][R32.64+0x10] ;  /* 0x00001006202a8981 */ /* 0x000f28000c1e1900 */
[----:B------:R-:W4:Y:S06]  /*7cc0*/  @!P0 LDG.E R43, desc[UR6][R32.64+0xc] ;  /* 0x00000c06202b8981 */ /* 0x000f2c000c1e1900 */
[----:B------:R-:W4:Y:S04]  /*7cd0*/  @P3 LDG.E R44, desc[UR6][R32.64+0x4c] ;  /* 0x00004c06202c3981 */ /* 0x000f28000c1e1900 */
[----:B------:R-:W4:Y:S01]  /*7ce0*/  @P2 LDG.E R45, desc[UR6][R32.64+0x28] ;  /* 0x00002806202d2981 */ /* 0x000f22000c1e1900 */
[----:B--2---:R-:W-:-:S03]  /*7cf0*/  @!P0 LOP3.LUT R10, R10, R39, RZ, 0x3c, !PT ;  /* 0x000000270a0a8212 */ /* 0x004fc600078e3cff */
[----:B------:R-:W2:Y:S01]  /*7d00*/  @!P0 LDG.E R39, desc[UR6][R32.64+0x4] ;  /* 0x0000040620278981 */ /* 0x000ea2000c1e1900 */
[----:B---3--:R-:W-:-:S03]  /*7d10*/  @!P0 LOP3.LUT R9, R9, R40, RZ, 0x3c, !PT ;  /* 0x0000002809098212 */ /* 0x008fc600078e3cff */
[----:B------:R-:W3:Y:S01]  /*7d20*/  @P1 LDG.E R40, desc[UR6][R32.64+0x24] ;  /* 0x0000240620281981 */ /* 0x000ee2000c1e1900 */
[----:B----4-:R-:W-:-:S03]  /*7d30*/  @!P0 LOP3.LUT R7, R7, R42, RZ, 0x3c, !PT ;  /* 0x0000002a07078212 */ /* 0x010fc600078e3cff */
[----:B------:R-:W4:Y:S01]  /*7d40*/  @P2 LDG.E R42, desc[UR6][R32.64+0x38] ;  /* 0x00003806202a2981 */ /* 0x000f22000c1e1900 */
[----:B--2---:R-:W-:-:S03]  /*7d50*/  @!P0 LOP3.LUT R8, R8, R39, RZ, 0x3c, !PT ;  /* 0x0000002708088212 */ /* 0x004fc600078e3cff */
[----:B------:R-:W2:Y:S01]  /*7d60*/  @P1 LDG.E R39, desc[UR6][R32.64+0x14] ;  /* 0x0000140620271981 */ /* 0x000ea2000c1e1900 */
[----:B---3--:R-:W-:-:S03]  /*7d70*/  @P1 LOP3.LUT R7, R7, R40, RZ, 0x3c, !PT ;  /* 0x0000002807071212 */ /* 0x008fc600078e3cff */
[----:B------:R-:W3:Y:S01]  /*7d80*/  @P4 LDG.E R40, desc[UR6][R32.64+0x60] ;  /* 0x0000600620284981 */ /* 0x000ee2000c1e1900 */
[----:B----4-:R-:W-:Y:S02]  /*7d90*/  @P2 LOP3.LUT R7, R7, R42, RZ, 0x3c, !PT ;  /* 0x0000002a07072212 */ /* 0x010fe400078e3cff */
[----:B------:R-:W-:Y:S01]  /*7da0*/  @!P0 LOP3.LUT R6, R6, R43, RZ, 0x3c, !PT ;  /* 0x0000002b06068212 */ /* 0x000fe200078e3cff */
[----:B------:R-:W4:Y:S01]  /*7db0*/  @P5 LDG.E R42, desc[UR6][R32.64+0x74] ;  /* 0x00007406202a5981 */ /* 0x000f22000c1e1900 */
[----:B------:R-:W-:-:S03]  /*7dc0*/  @P3 LOP3.LUT R7, R7, R44, RZ, 0x3c, !PT ;  /* 0x0000002c07073212 */ /* 0x000fc600078e3cff */
[----:B------:R-:W4:Y:S01]  /*7dd0*/  @P1 LDG.E R43, desc[UR6][R32.64+0x20] ;  /* 0x00002006202b1981 */ /* 0x000f22000c1e1900 */
[----:B--2---:R-:W-:-:S03]  /*7de0*/  @P1 LOP3.LUT R10, R10, R39, RZ, 0x3c, !PT ;  /* 0x000000270a0a1212 */ /* 0x004fc600078e3cff */
[----:B------:R-:W2:Y:S01]  /*7df0*/  @P6 LDG.E R44, desc[UR6][R32.64+0x88] ;  /* 0x00008806202c6981 */ /* 0x000ea2000c1e1900 */
[----:B---3--:R-:W-:-:S03]  /*7e00*/  @P4 LOP3.LUT R7, R7, R40, RZ, 0x3c, !PT ;  /* 0x0000002807074212 */ /* 0x008fc600078e3cff */
[----:B------:R-:W3:Y:S04]  /*7e10*/  @P1 LDG.E R39, desc[UR6][R32.64+0x18] ;  /* 0x0000180620271981 */ /* 0x000ee8000c1e1900 */
[----:B------:R-:W2:Y:S01]  /*7e20*/  @P1 LDG.E R40, desc[UR6][R32.64+0x1c] ;  /* 0x00001c0620281981 */ /* 0x000ea2000c1e1900 */
[----:B----4-:R-:W-:-:S03]  /*7e30*/  @P1 LOP3.LUT R6, R6, R43, RZ, 0x3c, !PT ;  /* 0x0000002b06061212 */ /* 0x010fc600078e3cff */
[----:B------:R-:W4:Y:S01]  /*7e40*/  @P2 LDG.E R43, desc[UR6][R32.64+0x34] ;  /* 0x00003406202b2981 */ /* 0x000f22000c1e1900 */
[----:B---3--:R-:W-:-:S03]  /*7e50*/  @P1 LOP3.LUT R8, R8, R39, RZ, 0x3c, !PT ;  /* 0x0000002708081212 */ /* 0x008fc600078e3cff */
[----:B------:R-:W3:Y:S01]  /*7e60*/  @P2 LDG.E R39, desc[UR6][R32.64+0x2c] ;  /* 0x00002c0620272981 */ /* 0x000ee2000c1e1900 */
[----:B--2---:R-:W-:-:S03]  /*7e70*/  @P1 LOP3.LUT R9, R9, R40, RZ, 0x3c, !PT ;  /* 0x0000002809091212 */ /* 0x004fc600078e3cff */
[----:B------:R-:W2:Y:S01]  /*7e80*/  @P2 LDG.E R40, desc[UR6][R32.64+0x30] ;  /* 0x0000300620282981 */ /* 0x000ea2000c1e1900 */
[----:B------:R-:W-:Y:S02]  /*7e90*/  @P2 LOP3.LUT R10, R10, R45, RZ, 0x3c, !PT ;  /* 0x0000002d0a0a2212 */ /* 0x000fe400078e3cff */
[----:B----4-:R-:W-:Y:S01]  /*7ea0*/  @P2 LOP3.LUT R6, R6, R43, RZ, 0x3c, !PT ;  /* 0x0000002b06062212 */ /* 0x010fe200078e3cff */
[----:B------:R-:W4:Y:S04]  /*7eb0*/  @P3 LDG.E R45, desc[UR6][R32.64+0x3c] ;  /* 0x00003c06202d3981 */ /* 0x000f28000c1e1900 */
[----:B------:R-:W4:Y:S01]  /*7ec0*/  @P3 LDG.E R43, desc[UR6][R32.64+0x48] ;  /* 0x00004806202b3981 */ /* 0x000f22000c1e1900 */
[----:B---3--:R-:W-:-:S03]  /*7ed0*/  @P2 LOP3.LUT R8, R8, R39, RZ, 0x3c, !PT ;  /* 0x0000002708082212 */ /* 0x008fc600078e3cff */
[----:B------:R-:W3:Y:S01]  /*7ee0*/  @P3 LDG.E R39, desc[UR6][R32.64+0x40] ;  /* 0x0000400620273981 */ /* 0x000ee2000c1e1900 */
[----:B--2---:R-:W-:-:S03]  /*7ef0*/  @P2 LOP3.LUT R9, R9, R40, RZ, 0x3c, !PT ;  /* 0x0000002809092212 */ /* 0x004fc600078e3cff */
[----:B------:R-:W2:Y:S01]  /*7f00*/  @P3 LDG.E R40, desc[UR6][R32.64+0x44] ;  /* 0x0000440620283981 */ /* 0x000ea2000c1e1900 */
[----:B----4-:R-:W-:-:S03]  /*7f10*/  @P3 LOP3.LUT R10, R10, R45, RZ, 0x3c, !PT ;  /* 0x0000002d0a0a3212 */ /* 0x010fc600078e3cff */
[----:B------:R-:W4:Y:S01]  /*7f20*/  @P4 LDG.E R45, desc[UR6][R32.64+0x50] ;  /* 0x00005006202d4981 */ /* 0x000f22000c1e1900 */
[----:B------:R-:W-:-:S03]  /*7f30*/  @P3 LOP3.LUT R6, R6, R43, RZ, 0x3c, !PT ;  /* 0x0000002b06063212 */ /* 0x000fc600078e3cff */
        /* <DEDUP_REMOVED lines=21> */
[----:B------:R-:W-:Y:S02]  /*8090*/  LOP3.LUT P0, RZ, R41, 0x80, RZ, 0xc0, !PT ;  /* 0x0000008029ff7812 */ /* 0x000fe4000780c0ff */
[----:B------:R-:W-:Y:S02]  /*80a0*/  @P5 LOP3.LUT R7, R7, R42, RZ, 0x3c, !PT ;  /* 0x0000002a07075212 */ /* 0x000fe400078e3cff */
[----:B----4-:R-:W-:Y:S02]  /*80b0*/  @P6 LOP3.LUT R10, R10, R45, RZ, 0x3c, !PT ;  /* 0x0000002d0a0a6212 */ /* 0x010fe400078e3cff */
[----:B------:R-:W-:-:S07]  /*80c0*/  @P6 LOP3.LUT R6, R6, R43, RZ, 0x3c, !PT ;  /* 0x0000002b06066212 */ /* 0x000fce00078e3cff */
[----:B------:R-:W4:Y:S04]  /*80d0*/  @P0 LDG.E R45, desc[UR6][R32.64+0x8c] ;  /* 0x00008c06202d0981 */ /* 0x000f28000c1e1900 */
[----:B------:R-:W4:Y:S04]  /*80e0*/  @P0 LDG.E R43, desc[UR6][R32.64+0x98] ;  /* 0x00009806202b0981 */ /* 0x000f28000c1e1900 */
[----:B------:R-:W4:Y:S01]  /*80f0*/  @P0 LDG.E R42, desc[UR6][R32.64+0x9c] ;  /* 0x00009c06202a0981 */ /* 0x000f22000c1e1900 */
[----:B---3--:R-:W-:-:S03]  /*8100*/  @P6 LOP3.LUT R8, R8, R39, RZ, 0x3c, !PT ;  /* 0x0000002708086212 */ /* 0x008fc600078e3cff */
[----:B------:R-:W3:Y:S01]  /*8110*/  @P0 LDG.E R39, desc[UR6][R32.64+0x90] ;  /* 0x0000900620270981 */ /* 0x000ee2000c1e1900 */
[----:B--2---:R-:W-:-:S03]  /*8120*/  @P6 LOP3.LUT R9, R9, R40, RZ, 0x3c, !PT ;  /* 0x0000002809096212 */ /* 0x004fc600078e3cff */
[----:B------:R-:W2:Y:S01]  /*8130*/  @P0 LDG.E R40, desc[UR6][R32.64+0x94] ;  /* 0x0000940620280981 */ /* 0x000ea2000c1e1900 */
[----:B------:R-:W-:Y:S02]  /*8140*/  @P6 LOP3.LUT R7, R7, R44, RZ, 0x3c, !PT ;  /* 0x0000002c07076212 */ /* 0x000fe400078e3cff */
[----:B----4-:R-:W-:Y:S02]  /*8150*/  @P0 LOP3.LUT R10, R10, R45, RZ, 0x3c, !PT ;  /* 0x0000002d0a0a0212 */ /* 0x010fe400078e3cff */
[----:B------:R-:W-:Y:S02]  /*8160*/  @P0 LOP3.LUT R6, R6, R43, RZ, 0x3c, !PT ;  /* 0x0000002b06060212 */ /* 0x000fe400078e3cff */
[----:B------:R-:W-:Y:S02]  /*8170*/  @P0 LOP3.LUT R7, R7, R42, RZ, 0x3c, !PT ;  /* 0x0000002a07070212 */ /* 0x000fe400078e3cff */
[----:B---3--:R-:W-:Y:S02]  /*8180*/  @P0 LOP3.LUT R8, R8, R39, RZ, 0x3c, !PT ;  /* 0x0000002708080212 */ /* 0x008fe400078e3cff */
[----:B--2---:R-:W-:-:S02]  /*8190*/  @P0 LOP3.LUT R9, R9, R40, RZ, 0x3c, !PT ;  /* 0x0000002809090212 */ /* 0x004fc400078e3cff */
[----:B------:R-:W-:-:S13]  /*81a0*/  R2P PR, R41.B1, 0x7f ;  /* 0x0000007f29007804 */ /* 0x000fda0000001000 */
[----:B------:R-:W2:Y:S04]  /*81b0*/  @P0 LDG.E R39, desc[UR6][R32.64+0xa0] ;  /* 0x0000a00620270981 */ /* 0x000ea8000c1e1900 */
[----:B------:R-:W3:Y:S04]  /*81c0*/  @P0 LDG.E R40, desc[UR6][R32.64+0xa8] ;  /* 0x0000a80620280981 */ /* 0x000ee8000c1e1900 */
[----:B------:R-:W4:Y:S04]  /*81d0*/  @P0 LDG.E R43, desc[UR6][R32.64+0xac] ;  /* 0x0000ac06202b0981 */ /* 0x000f28000c1e1900 */
        /* <DEDUP_REMOVED lines=12> */
[----:B---3--:R-:W-:Y:S02]  /*82a0*/  @P1 LOP3.LUT R9, R9, R40, RZ, 0x3c, !PT ;  /* 0x0000002809091212 */ /* 0x008fe400078e3cff */
[----:B----4-:R-:W-:Y:S01]  /*82b0*/  @P1 LOP3.LUT R8, R8, R43, RZ, 0x3c, !PT ;  /* 0x0000002b08081212 */ /* 0x010fe200078e3cff */
[----:B------:R-:W3:Y:S04]  /*82c0*/  @P2 LDG.E R40, desc[UR6][R32.64+0xd0] ;  /* 0x0000d00620282981 */ /* 0x000ee8000c1e1900 */
[----:B------:R-:W4:Y:S01]  /*82d0*/  @P2 LDG.E R43, desc[UR6][R32.64+0xcc] ;  /* 0x0000cc06202b2981 */ /* 0x000f22000c1e1900 */
[----:B--2---:R-:W-:-:S03]  /*82e0*/  @P1 LOP3.LUT R10, R10, R39, RZ, 0x3c, !PT ;  /* 0x000000270a0a1212 */ /* 0x004fc600078e3cff */
[----:B------:R-:W2:Y:S01]  /*82f0*/  @P1 LDG.E R39, desc[UR6][R32.64+0xc0] ;  /* 0x0000c00620271981 */ /* 0x000ea2000c1e1900 */
[----:B------:R-:W-:Y:S02]  /*8300*/  @P2 LOP3.LUT R10, R10, R45, RZ, 0x3c, !PT ;  /* 0x0000002d0a0a2212 */ /* 0x000fe400078e3cff */
[----:B------:R-:W-:Y:S01]  /*8310*/  @P1 LOP3.LUT R7, R7, R42, RZ, 0x3c, !PT ;  /* 0x0000002a07071212 */ /* 0x000fe200078e3cff */
[----:B------:R-:W2:Y:S01]  /*8320*/  @P3 LDG.E R45, desc[UR6][R32.64+0xdc] ;  /* 0x0000dc06202d3981 */ /* 0x000ea2000c1e1900 */
[----:B------:R-:W-:-:S03]  /*8330*/  LOP3.LUT P0, RZ, R41, 0x8000, RZ, 0xc0, !PT ;  /* 0x0000800029ff7812 */ /* 0x000fc6000780c0ff */
[----:B------:R-:W2:Y:S01]  /*8340*/  @P2 LDG.E R42, desc[UR6][R32.64+0xd8] ;  /* 0x0000d806202a2981 */ /* 0x000ea2000c1e1900 */
[----:B----4-:R-:W-:Y:S02]  /*8350*/  @P2 LOP3.LUT R8, R8, R43, RZ, 0x3c, !PT ;  /* 0x0000002b08082212 */ /* 0x010fe400078e3cff */
[----:B---3--:R-:W-:Y:S01]  /*8360*/  @P2 LOP3.LUT R9, R9, R40, RZ, 0x3c, !PT ;  /* 0x0000002809092212 */ /* 0x008fe200078e3cff */
[----:B------:R-:W3:Y:S04]  /*8370*/  @P4 LDG.E R43, desc[UR6][R32.64+0xf0] ;  /* 0x0000f006202b4981 */ /* 0x000ee8000c1e1900 */
[----:B------:R-:W4:Y:S04]  /*8380*/  @P3 LDG.E R41, desc[UR6][R32.64+0xe0] ;  /* 0x0000e00620293981 */ /* 0x000f28000c1e1900 */
[----:B------:R-:W4:Y:S04]  /*8390*/  @P3 LDG.E R40, desc[UR6][R32.64+0xe4] ;  /* 0x0000e40620283981 */ /* 0x000f28000c1e1900 */
[----:B------:R-:W4:Y:S01]  /*83a0*/  @P0 LDG.E R44, desc[UR6][R32.64+0x13c] ;  /* 0x00013c06202c0981 */ /* 0x000f22000c1e1900 */
[----:B--2---:R-:W-:-:S03]  /*83b0*/  @P1 LOP3.LUT R6, R6, R39, RZ, 0x3c, !PT ;  /* 0x0000002706061212 */ /* 0x004fc600078e3cff */
[----:B------:R-:W2:Y:S01]  /*83c0*/  @P2 LDG.E R39, desc[UR6][R32.64+0xd4] ;  /* 0x0000d40620272981 */ /* 0x000ea2000c1e1900 */
[----:B------:R-:W-:Y:S02]  /*83d0*/  @P3 LOP3.LUT R10, R10, R45, RZ, 0x3c, !PT ;  /* 0x0000002d0a0a3212 */ /* 0x000fe400078e3cff */
[----:B------:R-:W-:Y:S02]  /*83e0*/  @P2 LOP3.LUT R7, R7, R42, RZ, 0x3c, !PT ;  /* 0x0000002a07072212 */ /* 0x000fe400078e3cff */
        /* <DEDUP_REMOVED lines=36> */
[----:B------:R-:W3:Y:S01]  /*8630*/  @P0 LDG.E R40, desc[UR6][R32.64+0x134] ;  /* 0x0001340620280981 */ /* 0x000ee2000c1e1900 */
[----:B--2---:R-:W-:-:S03]  /*8640*/  @P5 LOP3.LUT R6, R6, R39, RZ, 0x3c, !PT ;  /* 0x0000002706065212 */ /* 0x004fc600078e3cff */
[----:B------:R-:W2:Y:S01]  /*8650*/  @P6 LDG.E R39, desc[UR6][R32.64+0x124] ;  /* 0x0001240620276981 */ /* 0x000ea2000c1e1900 */
[----:B------:R-:W-:-:S04]  /*8660*/  UIADD3 UR4, UPT, UPT, UR4, 0x10, URZ ;  /* 0x0000001004047890 */ /* 0x000fc8000fffe0ff */
[----:B------:R-:W-:Y:S01]  /*8670*/  UISETP.NE.AND UP0, UPT, UR4, 0x20, UPT ;  /* 0x000000200400788c */ /* 0x000fe2000bf05270 */
[----:B------:R-:W-:-:S04]  /*8680*/  @P6 LOP3.LUT R7, R7, R42, RZ, 0x3c, !PT ;  /* 0x0000002a07076212 */ /* 0x000fc800078e3cff */
[----:B------:R-:W-:Y:S02]  /*8690*/  @P0 LOP3.LUT R7, R7, R44, RZ, 0x3c, !PT ;  /* 0x0000002c07070212 */ /* 0x000fe400078e3cff */
[----:B----4-:R-:W-:Y:S02]  /*86a0*/  @P0 LOP3.LUT R8, R8, R41, RZ, 0x3c, !PT ;  /* 0x0000002908080212 */ /* 0x010fe400078e3cff */
[----:B---3--:R-:W-:Y:S02]  /*86b0*/  @P0 LOP3.LUT R9, R9, R40, RZ, 0x3c, !PT ;  /* 0x0000002809090212 */ /* 0x008fe400078e3cff */
[----:B--2---:R-:W-:-:S04]  /*86c0*/  @P6 LOP3.LUT R6, R6, R39, RZ, 0x3c, !PT ;  /* 0x0000002706066212 */ /* 0x004fc800078e3cff */
[----:B------:R-:W-:Y:S01]  /*86d0*/  @P0 LOP3.LUT R6, R6, R43, RZ, 0x3c, !PT ;  /* 0x0000002b06060212 */ /* 0x000fe200078e3cff */
[----:B------:R-:W-:Y:S06]  /*86e0*/  BRA.U UP0, `(.L_x_83) ;  /* 0xfffffff5004c7547 */ /* 0x000fec000b83ffff */
[----:B------:R-:W-:-:S05]  /*86f0*/  VIADD R37, R37, 0x1 ;  /* 0x0000000125257836 */ /* 0x000fca0000000000 */
[----:B------:R-:W-:-:S13]  /*8700*/  ISETP.NE.AND P0, PT, R37, 0x5, PT ;  /* 0x000000052500780c */ /* 0x000fda0003f05270 */
[----:B------:R-:W-:Y:S05]  /*8710*/  @P0 BRA `(.L_x_84) ;  /* 0xfffffff400300947 */ /* 0x000fea000383ffff */
[----:B------:R2:W-:Y:S04]  /*8720*/  STL [R1+0x24], R10 ;  /* 0x0000240a01007387 */ /* 0x0005e80000100800 */
[----:B------:R2:W-:Y:S04]  /*8730*/  STL.64 [R1+0x28], R8 ;  /* 0x0000280801007387 */ /* 0x0005e80000100a00 */
[----:B------:R2:W-:Y:S02]  /*8740*/  STL.64 [R1+0x30], R6 ;  /* 0x0000300601007387 */ /* 0x0005e40000100a00 */
.L_x_78:
[----:B------:R-:W-:Y:S05]  /*8750*/  BSYNC.RECONVERGENT B2 ;  /* 0x0000000000027941 */ /* 0x000fea0003800200 */
.L_x_77:
[C---:B------:R-:W-:Y:S01]  /*8760*/  ISETP.GT.U32.AND P0, PT, R14.reuse, 0x3, PT ;  /* 0x000000030e00780c */ /* 0x040fe20003f04070 */
[----:B------:R-:W-:Y:S01]  /*8770*/  VIADD R11, R11, 0x1 ;  /* 0x000000010b0b7836 */ /* 0x000fe20000000000 */
[--C-:B------:R-:W-:Y:S02]  /*8780*/  SHF.R.U64 R14, R14, 0x2, R31.reuse ;  /* 0x000000020e0e7819 */ /* 0x100fe4000000121f */
[----:B------:R-:W-:Y:S02]  /*8790*/  ISETP.GT.U32.AND.EX P0, PT, R31, RZ, PT, P0 ;  /* 0x000000ff1f00720c */ /* 0x000fe40003f04100 */
[----:B------:R-:W-:-:S11]  /*87a0*/  SHF.R.U32.HI R31, RZ, 0x2, R31 ;  /* 0x00000002ff1f7819 */ /* 0x000fd6000001161f */
[----:B------:R-:W-:Y:S05]  /*87b0*/  @P0 BRA `(.L_x_85) ;  /* 0xffffffd800cc0947 */ /* 0x000fea000383ffff */
.L_x_76:
[----:B------:R-:W-:Y:S05]  /*87c0*/  BSYNC.RECONVERGENT B1 ;  /* 0x0000000000017941 */ /* 0x000fea0003800200 */
.L_x_75:
[CC--:B------:R-:W-:Y:S01]  /*87d0*/  FSETP.GT.AND P1, PT, |R28|.reuse, |R29|.reuse, PT ;  /* 0x4000001d1c00720b */ /* 0x0c0fe20003f24200 */
[----:B------:R0:W-:Y:S01]  /*87e0*/  STL.64 [R1+0x48], RZ ;  /* 0x000048ff01007387 */ /* 0x0001e20000100a00 */
[----:B------:R-:W-:Y:S02]  /*87f0*/  BSSY.RECONVERGENT B3, `(.L_x_86) ;  /* 0x000000f000037945 */ /* 0x000fe40003800200 */
[----:B------:R-:W-:Y:S01]  /*8800*/  FSEL R14, |R28|, |R29|, P1 ;  /* 0x4000001d1c0e7208 */ /* 0x000fe20000800200 */
[----:B------:R0:W-:Y:S01]  /*8810*/  STS [UR16+0xc], R25 ;  /* 0x00000c19ff007988 */ /* 0x0001e20008000810 */
[----:B------:R-:W-:Y:S02]  /*8820*/  FSEL R33, |R29|, |R28|, P1 ;  /* 0x4000001c1d217208 */ /* 0x000fe40000800200 */
[----:B------:R-:W5:Y:S08]  /*8830*/  MUFU.RCP R31, R14 ;  /* 0x0000000e001f7308 */ /* 0x000f700000001000 */
[----:B------:R-:W1:Y:S01]  /*8840*/  FCHK P0, R33, R14 ;  /* 0x0000000e21007302 */ /* 0x000e620000000000 */
[----:B-----5:R-:W-:-:S04]  /*8850*/  FFMA R11, -R14, R31, 1 ;  /* 0x3f8000000e0b7423 */ /* 0x020fc8000000011f */
[----:B------:R-:W-:-:S04]  /*8860*/  FFMA R11, R31, R11, R31 ;  /* 0x0000000b1f0b7223 */ /* 0x000fc8000000001f */
[----:B------:R-:W-:-:S04]  /*8870*/  FFMA R32, R33, R11, RZ ;  /* 0x0000000b21207223 */ /* 0x000fc800000000ff */
[----:B------:R-:W-:-:S04]  /*8880*/  FFMA R31, -R14, R32, R33 ;  /* 0x000000200e1f7223 */ /* 0x000fc80000000121 */
[----:B------:R-:W-:Y:S01]  /*8890*/  FFMA R11, R11, R31, R32 ;  /* 0x0000001f0b0b7223 */ /* 0x000fe20000000020 */
[----:B01----:R-:W-:Y:S06]  /*88a0*/  @!P0 BRA `(.L_x_87) ;  /* 0x00000000000c8947 */ /* 0x003fec0003800000 */
[----:B------:R-:W-:Y:S01]  /*88b0*/  IMAD.MOV.U32 R11, RZ, RZ, R33 ;  /* 0x000000ffff0b7224 */ /* 0x000fe200078e0021 */
[----:B------:R-:W-:-:S07]  /*88c0*/  MOV R32, 0x88e0 ;  /* 0x000088e000207802 */ /* 0x000fce0000000f00 */
[----:B--234-:R-:W-:Y:S05]  /*88d0*/  CALL.REL.NOINC `($__internal_1_$__cuda_sm3x_div_rn_noftz_f32_slowpath) ;  /* 0x0000014c00bc7944 */ /* 0x01cfea0003c00000 */
.L_x_87:
[----:B------:R-:W-:Y:S05]  /*88e0*/  BSYNC.RECONVERGENT B3 ;  /* 0x0000000000037941 */ /* 0x000fea0003800200 */
.L_x_86:
[----:B------:R-:W-:Y:S01]  /*88f0*/  SHF.R.U32.HI R31, RZ, 0x2, R10 ;  /* 0x00000002ff1f7819 */ /* 0x000fe2000001160a */
[----:B------:R-:W-:Y:S01]  /*8900*/  IMAD.MOV.U32 R34, RZ, RZ, 0x2f800000 ;  /* 0x2f800000ff227424 */ /* 0x000fe200078e00ff */
[----:B------:R0:W-:Y:S01]  /*8910*/  STL.64 [R1+0x28], R6 ;  /* 0x0000280601007387 */ /* 0x0001e20000100a00 */
[----:B------:R-:W-:Y:S01]  /*8920*/  IMAD.MOV.U32 R36, RZ, RZ, 0x3b33710b ;  /* 0x3b33710bff247424 */ /* 0x000fe200078e00ff */
[----:B------:R-:W-:Y:S01]  /*8930*/  LOP3.LUT R31, R31, R10, RZ, 0x3c, !PT ;  /* 0x0000000a1f1f7212 */ /* 0x000fe200078e3cff */
[----:B--234-:R-:W-:Y:S01]  /*8940*/  IMAD.SHL.U32 R10, R7, 0x10, RZ ;  /* 0x00000010070a7824 */ /* 0x01cfe200078e00ff */
[----:B------:R1:W-:Y:S01]  /*8950*/  STL [R1+0x24], R9 ;  /* 0x0000240901007387 */ /* 0x0003e20000100800 */
[----:B------:R-:W-:Y:S02]  /*8960*/  BSSY.RECONVERGENT B1, `(.L_x_88) ;  /* 0x0000054000017945 */ /* 0x000fe40003800200 */
[----:B------:R-:W-:-:S05]  /*8970*/  IMAD.SHL.U32 R32, R31, 0x2, RZ ;  /* 0x000000021f207824 */ /* 0x000fca00078e00ff */
[----:B------:R-:W-:-:S04]  /*8980*/  LOP3.LUT R10, R31, R32, R10, 0x96, !PT ;  /* 0x000000201f0a7212 */ /* 0x000fc800078e960a */
[----:B------:R-:W-:Y:S01]  /*8990*/  LOP3.LUT R10, R10, R7, RZ, 0x3c, !PT ;  /* 0x000000070a0a7212 */ /* 0x000fe200078e3cff */
[----:B0-----:R-:W-:-:S04]  /*89a0*/  IMAD.MOV.U32 R7, RZ, RZ, 0x4016cbe4 ;  /* 0x4016cbe4ff077424 */ /* 0x001fc800078e00ff */
[----:B------:R-:W-:-:S05]  /*89b0*/  IMAD.IADD R31, R27, 0x1, R10 ;  /* 0x000000011b1f7824 */ /* 0x000fca00078e020a */
[----:B------:R-:W-:-:S05]  /*89c0*/  I2FP.F32.U32 R31, R31 ;  /* 0x0000001f001f7245 */ /* 0x000fca0000201000 */
[----:B------:R-:W-:Y:S01]  /*89d0*/  FFMA R34, R31, R34, 1.1641532182693481445e-10 ;  /* 0x2f0000001f227423 */ /* 0x000fe20000000022 */
[----:B------:R-:W-:-:S04]  /*89e0*/  IMAD.MOV.U32 R31, RZ, RZ, 0x3e055027 ;  /* 0x3e055027ff1f7424 */ /* 0x000fc800078e00ff */
[----:B------:R-:W-:-:S13]  /*89f0*/  FSETP.GEU.AND P0, PT, R34, 1.175494350822287508e-38, PT ;  /* 0x008000002200780b */ /* 0x000fda0003f0e000 */
[----:B------:R-:W-:-:S04]  /*8a00*/  @!P0 FMUL R34, R34, 8388608 ;  /* 0x4b00000022228820 */ /* 0x000fc80000400000 */
[C---:B------:R-:W-:Y:S01]  /*8a10*/  VIADD R33, R34.reuse, 0xc0d55555 ;  /* 0xc0d5555522217836 */ /* 0x040fe20000000000 */
[C---:B------:R-:W-:Y:S02]  /*8a20*/  ISETP.GT.U32.AND P2, PT, R34.reuse, 0x7f7fffff, PT ;  /* 0x7f7fffff2200780c */ /* 0x040fe40003f44070 */
[----:B------:R-:W-:Y:S02]  /*8a30*/  FSETP.NEU.AND P3, PT, R34, RZ, PT ;  /* 0x000000ff2200720b */ /* 0x000fe40003f6d000 */
[----:B------:R-:W-:-:S04]  /*8a40*/  LOP3.LUT R33, R33, 0xff800000, RZ, 0xc0, !PT ;  /* 0xff80000021217812 */ /* 0x000fc800078ec0ff */
[----:B------:R-:W-:Y:S01]  /*8a50*/  I2FP.F32.S32 R38, R33 ;  /* 0x0000002100267245 */ /* 0x000fe20000201400 */
[----:B------:R-:W-:-:S04]  /*8a60*/  IMAD.IADD R32, R34, 0x1, -R33 ;  /* 0x0000000122207824 */ /* 0x000fc800078e0a21 */
[----:B------:R-:W-:-:S04]  /*8a70*/  FADD R32, R32, -1 ;  /* 0xbf80000020207421 */ /* 0x000fc80000000000 */
[----:B------:R-:W-:-:S04]  /*8a80*/  FFMA R31, R32, -R31, 0.14084610342979431152 ;  /* 0x3e1039f6201f7423 */ /* 0x000fc8000000081f */
[----:B------:R-:W-:Y:S01]  /*8a90*/  FFMA R35, R32, R31, -0.12148627638816833496 ;  /* 0xbdf8cdcc20237423 */ /* 0x000fe2000000001f */
[----:B------:R-:W-:-:S03]  /*8aa0*/  FMUL R31, R11, R11 ;  /* 0x0000000b0b1f7220 */ /* 0x000fc60000400000 */
[----:B------:R-:W-:Y:S01]  /*8ab0*/  FFMA R35, R32, R35, 0.13980610668659210205 ;  /* 0x3e0f295520237423 */ /* 0x000fe20000000023 */
[----:B------:R-:W-:-:S03]  /*8ac0*/  FFMA R36, R31, R36, -0.015681877732276916504 ;  /* 0xbc8077481f247423 */ /* 0x000fc60000000024 */
[----:B------:R-:W-:Y:S01]  /*8ad0*/  FFMA R35, R32, R35, -0.16684235632419586182 ;  /* 0xbe2ad8b920237423 */ /* 0x000fe20000000023 */
[----:B------:R-:W-:-:S03]  /*8ae0*/  FFMA R36, R31, R36, 0.042200751602649688721 ;  /* 0x3d2cdab21f247423 */ /* 0x000fc60000000024 */
[C---:B------:R-:W-:Y:S01]  /*8af0*/  FFMA R37, R32.reuse, R35, 0.20012299716472625732 ;  /* 0x3e4ced0b20257423 */ /* 0x040fe20000000023 */
[C---:B------:R-:W-:Y:S01]  /*8b00*/  FFMA R36, R31.reuse, R36, -0.074792981147766113281 ;  /* 0xbd992d101f247423 */ /* 0x040fe20000000024 */
[----:B------:R-:W-:Y:S02]  /*8b10*/  SHF.R.U32.HI R35, RZ, 0x2, R8 ;  /* 0x00000002ff237819 */ /* 0x000fe40000011608 */
[C---:B------:R-:W-:Y:S01]  /*8b20*/  FFMA R39, R32.reuse, R37, -0.24999669194221496582 ;  /* 0xbe7fff2220277423 */ /* 0x040fe20000000025 */
[C---:B------:R-:W-:Y:S01]  /*8b30*/  FFMA R36, R31.reuse, R36, 0.10640415549278259277 ;  /* 0x3dd9ea6c1f247423 */ /* 0x040fe20000000024 */
[----:B------:R-:W-:Y:S02]  /*8b40*/  FSEL R37, RZ, -23, P0 ;  /* 0xc1b80000ff257808 */ /* 0x000fe40000000000 */
[----:B------:R-:W-:Y:S01]  /*8b50*/  FFMA R39, R32, R39, 0.33333182334899902344 ;  /* 0x3eaaaa7820277423 */ /* 0x000fe20000000027 */
[----:B------:R-:W-:Y:S01]  /*8b60*/  FFMA R36, R31, R36, -0.14207722246646881104 ;  /* 0xbe117cb11f247423 */ /* 0x000fe20000000024 */
[----:B------:R-:W-:Y:S01]  /*8b70*/  LOP3.LUT R33, R35, R8, RZ, 0x3c, !PT ;  /* 0x0000000823217212 */ /* 0x000fe200078e3cff */
[----:B------:R-:W-:Y:S01]  /*8b80*/  FFMA R37, R38, 1.1920928955078125e-07, R37 ;  /* 0x3400000026257823 */ /* 0x000fe20000000025 */
[----:B------:R-:W-:Y:S01]  /*8b90*/  FFMA R39, R32, R39, -0.5 ;  /* 0xbf00000020277423 */ /* 0x000fe20000000027 */
[----:B------:R-:W-:Y:S01]  /*8ba0*/  FFMA R36, R31, R36, 0.19993925094604492188 ;  /* 0x3e4cbce01f247423 */ /* 0x000fe20000000024 */
[----:B------:R-:W-:Y:S01]  /*8bb0*/  IMAD.SHL.U32 R38, R10, 0x10, RZ ;  /* 0x000000100a267824 */ /* 0x000fe200078e00ff */
[----:B------:R-:W-:Y:S01]  /*8bc0*/  ISETP.GE.AND P0, PT, R29, RZ, PT ;  /* 0x000000ff1d00720c */ /* 0x000fe20003f06270 */
[----:B------:R-:W-:Y:S01]  /*8bd0*/  FMUL R39, R32, R39 ;  /* 0x0000002720277220 */ /* 0x000fe20000400000 */
[----:B------:R-:W-:Y:S01]  /*8be0*/  FFMA R8, R31, R36, -0.33333197236061096191 ;  /* 0xbeaaaa7d1f087423 */ /* 0x000fe20000000024 */
[----:B------:R-:W-:-:S02]  /*8bf0*/  IMAD.SHL.U32 R35, R33, 0x2, RZ ;  /* 0x0000000221237824 */ /* 0x000fc400078e00ff */
[----:B------:R-:W-:Y:S01]  /*8c00*/  FFMA R32, R32, R39, R32 ;  /* 0x0000002720207223 */ /* 0x000fe20000000020 */
[----:B------:R-:W-:Y:S01]  /*8c10*/  FMUL R8, R31, R8 ;  /* 0x000000081f087220 */ /* 0x000fe20000400000 */
[----:B------:R-:W-:Y:S01]  /*8c20*/  IMAD.MOV.U32 R31, RZ, RZ, 0x7f800000 ;  /* 0x7f800000ff1f7424 */ /* 0x000fe200078e00ff */
[----:B------:R-:W-:Y:S01]  /*8c30*/  LOP3.LUT R33, R33, R35, R38, 0x96, !PT ;  /* 0x0000002321217212 */ /* 0x000fe200078e9626 */
[----:B------:R-:W-:Y:S01]  /*8c40*/  FFMA R32, R37, 0.69314718246459960938, R32 ;  /* 0x3f31721825207823 */ /* 0x000fe20000000020 */
[----:B------:R-:W-:Y:S02]  /*8c50*/  IMAD.MOV.U32 R35, RZ, RZ, 0x3f6ee581 ;  /* 0x3f6ee581ff237424 */ /* 0x000fe400078e00ff */
[----:B------:R-:W-:Y:S01]  /*8c60*/  FFMA R8, R8, R11, R11 ;  /* 0x0000000b08087223 */ /* 0x000fe2000000000b */
[----:B------:R-:W-:Y:S01]  /*8c70*/  @P2 FFMA R32, R34, R31, +INF ;  /* 0x7f80000022202423 */ /* 0x000fe2000000001f */
[C---:B------:R-:W-:Y:S01]  /*8c80*/  FSETP.NEU.AND P2, PT, |R29|.reuse, |R28|, PT ;  /* 0x4000001c1d00720b */ /* 0x040fe20003f4d200 */
[----:B------:R-:W-:Y:S01]  /*8c90*/  FADD R29, |R29|, |R28| ;  /* 0x4000001c1d1d7221 */ /* 0x000fe20000000200 */
[C---:B------:R-:W-:Y:S01]  /*8ca0*/  FFMA R31, R35.reuse, 1.6832555532455444336, -R8 ;  /* 0x3fd774eb231f7823 */ /* 0x040fe20000000808 */
[----:B------:R-:W-:Y:S01]  /*8cb0*/  FMUL R32, R32, -2 ;  /* 0xc000000020207820 */ /* 0x000fe20000400000 */
[----:B------:R-:W-:-:S02]  /*8cc0*/  FSEL R35, R35, 1.8663789033889770508, P1 ;  /* 0x3feee58123237808 */ /* 0x000fc40000800000 */
[-C--:B------:R-:W-:Y:S02]  /*8cd0*/  FSEL R6, R8, -R8.reuse, P1 ;  /* 0x8000000808067208 */ /* 0x080fe40000800000 */
[----:B------:R-:W-:Y:S02]  /*8ce0*/  FSEL R31, R31, R8, P1 ;  /* 0x000000081f1f7208 */ /* 0x000fe40000800000 */
[----:B------:R-:W-:Y:S01]  /*8cf0*/  LOP3.LUT R11, R33, R10, RZ, 0x3c, !PT ;  /* 0x0000000a210b7212 */ /* 0x000fe200078e3cff */
[----:B------:R-:W-:Y:S01]  /*8d00*/  @!P0 FFMA R31, R35, 1.6832555532455444336, R6 ;  /* 0x3fd774eb231f8823 */ /* 0x000fe20000000006 */
[----:B------:R-:W-:Y:S02]  /*8d10*/  FSEL R8, R32, +INF , P3 ;  /* 0x7f80000020087808 */ /* 0x000fe40001800000 */
[----:B------:R-:W-:Y:S01]  /*8d20*/  FSETP.NEU.AND P1, PT, R14, RZ, PT ;  /* 0x000000ff0e00720b */ /* 0x000fe20003f2d000 */
[----:B------:R1:W-:Y:S01]  /*8d30*/  STL.64 [R1+0x30], R10 ;  /* 0x0000300a01007387 */ /* 0x0003e20000100a00 */
[----:B------:R-:W-:Y:S01]  /*8d40*/  @!P2 FSEL R31, R7, 0.78539818525314331055, !P0 ;  /* 0x3f490fdb071fa808 */ /* 0x000fe20004000000 */
[----:B------:R-:W-:Y:S01]  /*8d50*/  VIADD R6, R8, 0xf3000000 ;  /* 0xf300000008067836 */ /* 0x000fe20000000000 */
[----:B------:R1:W0:Y:S01]  /*8d60*/  MUFU.RSQ R33, R8 ;  /* 0x0000000800217308 */ /* 0x0002220000001400 */
[----:B------:R-:W-:-:S03]  /*8d70*/  IMAD.MOV.U32 R7, RZ, RZ, 0x30c90fdb ;  /* 0x30c90fdbff077424 */ /* 0x000fc600078e00ff */
[----:B------:R-:W-:Y:S01]  /*8d80*/  ISETP.GT.U32.AND P2, PT, R6, 0x727fffff, PT ;  /* 0x727fffff0600780c */ /* 0x000fe20003f44070 */
[----:B------:R-:W-:-:S04]  /*8d90*/  IMAD.IADD R6, R12, 0x1, R11 ;  /* 0x000000010c067824 */ /* 0x000fc800078e020b */
[----:B------:R-:W-:Y:S02]  /*8da0*/  @!P1 FSEL R31, RZ, 3.1415927410125732422, P0 ;  /* 0x40490fdbff1f9808 */ /* 0x000fe40000000000 */
[----:B------:R-:W-:Y:S02]  /*8db0*/  I2FP.F32.U32 R6, R6 ;  /* 0x0000000600067245 */ /* 0x000fe40000201000 */
[----:B------:R-:W-:Y:S02]  /*8dc0*/  FSETP.NAN.AND P0, PT, R29, R29, PT ;  /* 0x0000001d1d00720b */ /* 0x000fe40003f08000 */
[----:B------:R-:W-:Y:S01]  /*8dd0*/  LOP3.LUT R28, R31, 0x80000000, R28, 0xb8, !PT ;  /* 0x800000001f1c7812 */ /* 0x000fe200078eb81c */
[----:B------:R-:W-:-:S03]  /*8de0*/  FFMA R6, R6, R7, 7.314590599882819788e-10 ;  /* 0x30490fdb06067423 */ /* 0x000fc60000000007 */
[----:B------:R-:W-:Y:S01]  /*8df0*/  FSEL R29, R29, R28, P0 ;  /* 0x0000001c1d1d7208 */ /* 0x000fe20000000000 */
[----:B01----:R-:W-:Y:S06]  /*8e00*/  @!P2 BRA `(.L_x_89) ;  /* 0x000000000014a947 */ /* 0x003fec0003800000 */
[----:B------:R-:W-:Y:S01]  /*8e10*/  IMAD.MOV.U32 R7, RZ, RZ, R8 ;  /* 0x000000ffff077224 */ /* 0x000fe200078e0008 */
[----:B------:R-:W-:-:S07]  /*8e20*/  MOV R8, 0x8e40 ;  /* 0x00008e4000087802 */ /* 0x000fce0000000f00 */
[----:B------:R-:W-:Y:S05]  /*8e30*/  CALL.REL.NOINC `($__internal_0_$__cuda_sm20_sqrt_rn_f32_slowpath) ;  /* 0x0000014800107944 */ /* 0x000fea0003c00000 */
[----:B------:R-:W-:Y:S01]  /*8e40*/  IMAD.MOV.U32 R10, RZ, RZ, R31 ;  /* 0x000000ffff0a7224 */ /* 0x000fe200078e001f */
[----:B------:R-:W-:Y:S06]  /*8e50*/  BRA `(.L_x_90) ;  /* 0x0000000000107947 */ /* 0x000fec0003800000 */
.L_x_89:
[----:B------:R-:W-:Y:S01]  /*8e60*/  FMUL.FTZ R7, R8, R33 ;  /* 0x0000002108077220 */ /* 0x000fe20000410000 */
[----:B------:R-:W-:-:S03]  /*8e70*/  FMUL.FTZ R10, R33, 0.5 ;  /* 0x3f000000210a7820 */ /* 0x000fc60000410000 */
[----:B------:R-:W-:-:S04]  /*8e80*/  FFMA R8, -R7, R7, R8 ;  /* 0x0000000707087223 */ /* 0x000fc80000000108 */
[----:B------:R-:W-:-:S07]  /*8e90*/  FFMA R10, R8, R10, R7 ;  /* 0x0000000a080a7223 */ /* 0x000fce0000000007 */
.L_x_90:
[----:B------:R-:W-:Y:S05]  /*8ea0*/  BSYNC.RECONVERGENT B1 ;  /* 0x0000000000017941 */ /* 0x000fea0003800200 */
.L_x_88:
[----:B------:R-:W-:Y:S01]  /*8eb0*/  FMUL.RZ R28, R6, 0.15915493667125701904 ;  /* 0x3e22f983061c7820 */ /* 0x000fe2000040c000 */
[----:B------:R-:W-:Y:S01]  /*8ec0*/  F2F.F64.F32 R8, R29 ;  /* 0x0000001d00087310 */ /* 0x000fe20000201800 */
[----:B------:R-:W-:Y:S01]  /*8ed0*/  UMOV UR4, 0x54442d18 ;  /* 0x54442d1800047882 */ /* 0x000fe20000000000 */
[----:B------:R-:W-:-:S06]  /*8ee0*/  UMOV UR5, 0x400921fb ;  /* 0x400921fb00057882 */ /* 0x000fcc0000000000 */
[----:B------:R-:W0:Y:S08]  /*8ef0*/  MUFU.SIN R7, R28 ;  /* 0x0000001c00077308 */ /* 0x000e300000000400 */
[----:B------:R-:W1:Y:S01]  /*8f00*/  MUFU.COS R31, R28 ;  /* 0x0000001c001f7308 */ /* 0x000e620000000000 */
[----:B0-----:R-:W-:-:S07]  /*8f10*/  FFMA R14, R7, R10, -1 ;  /* 0xbf800000070e7423 */ /* 0x001fce000000000a */
[----:B------:R-:W0:Y:S01]  /*8f20*/  F2F.F64.F32 R6, R14 ;  /* 0x0000000e00067310 */ /* 0x000e220000201800 */
[----:B-1----:R-:W-:-:S05]  /*8f30*/  FMUL R10, R31, R10 ;  /* 0x0000000a1f0a7220 */ /* 0x002fca0000400000 */
[----:B------:R2:W-:Y:S01]  /*8f40*/  STL [R1+0x40], R10 ;  /* 0x0000400a01007387 */ /* 0x0005e20000100800 */
[----:B0-----:R-:W-:-:S08]  /*8f50*/  DMUL R6, R6, UR4 ;  /* 0x0000000406067c28 */ /* 0x001fd00008000000 */
[----:B------:R-:W-:Y:S01]  /*8f60*/  DFMA R32, R6, 0.125, R8 ;  /* 0x3fc000000620782b */ /* 0x000fe20000000008 */
[----:B------:R-:W-:Y:S02]  /*8f70*/  IMAD.MOV.U32 R8, RZ, RZ, 0x1 ;  /* 0x00000001ff087424 */ /* 0x000fe400078e00ff */
[----:B------:R-:W-:-:S03]  /*8f80*/  IMAD.MOV.U32 R9, RZ, RZ, RZ ;  /* 0x000000ffff097224 */ /* 0x000fc600078e00ff */
[----:B------:R-:W0:Y:S01]  /*8f90*/  F2F.F32.F64 R11, R32 ;  /* 0x00000020000b7310 */ /* 0x000e220000301000 */
[----:B------:R-:W-:Y:S01]  /*8fa0*/  IMAD.MOV.U32 R6, RZ, RZ, R25 ;  /* 0x000000ffff067224 */ /* 0x000fe200078e0019 */
[----:B------:R2:W-:Y:S04]  /*8fb0*/  STL.64 [R1+0x38], R8 ;  /* 0x0000380801007387 */ /* 0x0005e80000100a00 */
[----:B0-----:R2:W-:Y:S02]  /*8fc0*/  STS [UR16+0x8], R11 ;  /* 0x0000080bff007988 */ /* 0x0015e40008000810 */
.L_x_74:
[----:B------:R-:W-:Y:S05]  /*8fd0*/  BSYNC.RECONVERGENT B0 ;  /* 0x0000000000007941 */ /* 0x000fea0003800200 */
.L_x_73:
[----:B------:R-:W-:-:S13]  /*8fe0*/  ISETP.NE.AND P0, PT, R30, RZ, PT ;  /* 0x000000ff1e00720c */ /* 0x000fda0003f05270 */
[----:B------:R-:W-:Y:S05]  /*8ff0*/  @P0 BRA `(.L_x_91) ;  /* 0xffffffcc00ec0947 */ /* 0x000fea000383ffff */
[----:B------:R3:W-:Y:S02]  /*9000*/  STL [R1+0x20], R12 ;  /* 0x0000200c01007387 */ /* 0x0007e40000100800 */
.L_x_69:
[----:B------:R-:W-:Y:S01]  /*9010*/  FSETP.GT.AND P0, PT, |R21|, 3000, PT ;  /* 0x453b80001500780b */ /* 0x000fe20003f04200 */
[----:B------:R-:W-:-:S12]  /*9020*/  BSSY.RECONVERGENT B0, `(.L_x_92) ;  /* 0x000000b000007945 */ /* 0x000fd80003800200 */
[----:B------:R-:W-:Y:S05]  /*9030*/  @!P0 BRA `(.L_x_93) ;  /* 0x0000000000248947 */ /* 0x000fea0003800000 */
[----:B------:R-:W4:Y:S01]  /*9040*/  LDCU UR4, c[0x3][0x7c] ;  /* 0x00c00f80ff0477ac */ /* 0x000f220008000800 */
[----:B------:R-:W-:Y:S01]  /*9050*/  FSETP.GEU.AND P0, PT, R21, RZ, PT ;  /* 0x000000ff1500720b */ /* 0x000fe20003f0e000 */
[----:B-1----:R-:W-:Y:S02]  /*9060*/  IMAD.MOV.U32 R21, RZ, RZ, 0x453b8000 ;  /* 0x453b8000ff157424 */ /* 0x002fe400078e00ff */
[----:B--2---:R-:W-:-:S03]  /*9070*/  FADD R11, -R11, -RZ ;  /* 0x800000ff0b0b7221 */ /* 0x004fc60000000100 */
[----:B------:R-:W-:Y:S02]  /*9080*/  FSEL R21, -R21, 3000, !P0 ;  /* 0x453b800015157808 */ /* 0x000fe40004000100 */
[----:B------:R1:W-:Y:S04]  /*9090*/  STS [UR16+0x8], R11 ;  /* 0x0000080bff007988 */ /* 0x0003e80008000810 */
[----:B------:R1:W-:Y:S01]  /*90a0*/  STS [UR16+0x4], R21 ;  /* 0x00000415ff007988 */ /* 0x0003e20008000810 */
[----:B----4-:R-:W-:-:S05]  /*90b0*/  FMUL R6, R6, UR4 ;  /* 0x0000000406067c20 */ /* 0x010fca0008400000 */
[----:B------:R1:W-:Y:S02]  /*90c0*/  STS [UR16+0xc], R6 ;  /* 0x00000c06ff007988 */ /* 0x0003e40008000810 */
.L_x_93:
[----:B------:R-:W-:Y:S05]  /*90d0*/  BSYNC.RECONVERGENT B0 ;  /* 0x0000000000007941 */ /* 0x000fea0003800200 */
.L_x_92:
[----:B------:R-:W-:Y:S01]  /*90e0*/  FSETP.GT.AND P0, PT, |R21|, 1100, PT ;  /* 0x448980001500780b */ /* 0x000fe20003f04200 */
[----:B------:R-:W-:Y:S03]  /*90f0*/  BSSY.RECONVERGENT B0, `(.L_x_94) ;  /* 0x0000010000007945 */ /* 0x000fe60003800200 */
[----:B------:R-:W-:-:S13]  /*9100*/  FSETP.LEU.OR P0, PT, |R20|, 4500, !P0 ;  /* 0x458ca0001400780b */ /* 0x000fda000470b600 */
[----:B------:R-:W-:Y:S05]  /*9110*/  @P0 BRA `(.L_x_95) ;  /* 0x0000000000340947 */ /* 0x000fea0003800000 */
[----:B------:R-:W4:Y:S01]  /*9120*/  F2F.F64.F32 R2, R11 ;  /* 0x0000000b00027310 */ /* 0x000f220000201800 */
[----:B------:R-:W-:Y:S01]  /*9130*/  UMOV UR18, 0x54442d18 ;  /* 0x54442d1800127882 */ /* 0x000fe20000000000 */
[----:B------:R-:W-:Y:S01]  /*9140*/  UMOV UR19, 0x400921fb ;  /* 0x400921fb00137882 */ /* 0x000fe20000000000 */
[----:B------:R-:W5:Y:S01]  /*9150*/  LDCU UR4, c[0x3][0x7c] ;  /* 0x00c00f80ff0477ac */ /* 0x000f620008000800 */
[----:B------:R-:W-:Y:S01]  /*9160*/  FSETP.GEU.AND P0, PT, R20, RZ, PT ;  /* 0x000000ff1400720b */ /* 0x000fe20003f0e000 */
[----:B0-----:R-:W-:-:S05]  /*9170*/  IMAD.MOV.U32 R20, RZ, RZ, 0x458ca000 ;  /* 0x458ca000ff147424 */ /* 0x001fca00078e00ff */
[----:B------:R-:W-:Y:S01]  /*9180*/  FSEL R20, -R20, 4500, !P0 ;  /* 0x458ca00014147808 */ /* 0x000fe20004000100 */
[----:B----4-:R-:W-:-:S04]  /*9190*/  DADD R2, -R2, UR18 ;  /* 0x0000001202027e29 */ /* 0x010fc80008000100 */
[----:B------:R4:W-:Y:S01]  /*91a0*/  STS [UR16], R20 ;  /* 0x00000014ff007988 */ /* 0x0009e20008000810 */
[----:B-----5:R-:W-:-:S05]  /*91b0*/  FMUL R0, R6, UR4 ;  /* 0x0000000406007c20 */ /* 0x020fca0008400000 */
[----:B------:R-:W0:Y:S01]  /*91c0*/  F2F.F32.F64 R2, R2 ;  /* 0x0000000200027310 */ /* 0x000e220000301000 */
[----:B------:R4:W-:Y:S04]  /*91d0*/  STS [UR16+0xc], R0 ;  /* 0x00000c00ff007988 */ /* 0x0009e80008000810 */
[----:B0-----:R4:W-:Y:S02]  /*91e0*/  STS [UR16+0x8], R2 ;  /* 0x00000802ff007988 */ /* 0x0019e40008000810 */
.L_x_95:
[----:B------:R-:W-:Y:S05]  /*91f0*/  BSYNC.RECONVERGENT B0 ;  /* 0x0000000000007941 */ /* 0x000fea0003800200 */
.L_x_94:
[----:B------:R-:W5:Y:S01]  /*9200*/  LDCU.64 UR4, c[0x0][0x3a8] ;  /* 0x00007500ff0477ac */ /* 0x000f620008000a00 */
[----:B------:R-:W-:-:S04]  /*9210*/  FSETP.GEU.AND P0, PT, |R21|, 1100, PT ;  /* 0x448980001500780b */ /* 0x000fc80003f0e200 */
[C---:B------:R-:W-:Y:S02]  /*9220*/  FSETP.LEU.OR P1, PT, R20.reuse, 4500, P0 ;  /* 0x458ca0001400780b */ /* 0x040fe4000072b400 */
[----:B------:R-:W-:Y:S01]  /*9230*/  FSETP.GEU.OR P0, PT, R20, -4500, P0 ;  /* 0xc58ca0001400780b */ /* 0x000fe2000070e400 */
[----:B-----5:R-:W-:-:S10]  /*9240*/  UIMAD.WIDE.U32 UR4, UR14, 0x4, UR4 ;  /* 0x000000040e0478a5 */ /* 0x020fd4000f8e0004 */
[----:B------:R-:W-:Y:S02]  /*9250*/  @!P1 IMAD.MOV.U32 R5, RZ, RZ, 0x1 ;  /* 0x00000001ff059424 */ /* 0x000fe400078e00ff */
[----:B------:R-:W-:Y:S02]  /*9260*/  @!P0 IMAD.MOV.U32 R7, RZ, RZ, -0x1 ;  /* 0xffffffffff078424 */ /* 0x000fe400078e00ff */
[----:B----4-:R-:W-:Y:S02]  /*9270*/  IMAD.U32 R2, RZ, RZ, UR4 ;  /* 0x00000004ff027e24 */ /* 0x010fe4000f8e00ff */
[----:B------:R-:W-:-:S05]  /*9280*/  IMAD.U32 R3, RZ, RZ, UR5 ;  /* 0x00000005ff037e24 */ /* 0x000fca000f8e00ff */
[----:B------:R4:W-:Y:S04]  /*9290*/  @!P1 STG.E desc[UR6][R2.64], R5 ;  /* 0x0000000502009986 */ /* 0x0009e8000c101906 */
[----:B------:R4:W-:Y:S02]  /*92a0*/  @!P0 STG.E desc[UR6][R2.64], R7 ;  /* 0x0000000702008986 */ /* 0x0009e4000c101906 */
.L_x_44:
[----:B------:R-:W5:Y:S01]  /*92b0*/  LDC R26, c[0x0][0x3b0] ;  /* 0x0000ec00ff1a7b82 */ /* 0x000f620000000800 */
[----:B------:R-:W-:Y:S05]  /*92c0*/  WARPSYNC.ALL ;  /* 0x0000000000007948 */ /* 0x000fea0003800000 */
[----:B------:R-:W2:Y:S01]  /*92d0*/  LDCU UR4, c[0x0][0x39c] ;  /* 0x00007380ff0477ac */ /* 0x000ea20008000800 */
[----:B------:R-:W-:Y:S01]  /*92e0*/  IMAD.U32 R0, RZ, RZ, UR9 ;  /* 0x00000009ff007e24 */ /* 0x000fe2000f8e00ff */
[----:B------:R-:W-:Y:S03]  /*92f0*/  BSSY.RECONVERGENT B0, `(.L_x_96) ;  /* 0x000138d000007945 */ /* 0x000fe60003800200 */
[----:B------:R-:W-:Y:S01]  /*9300*/  IMAD R0, R0, UR14, R13 ;  /* 0x0000000e00007c24 */ /* 0x000fe2000f8e020d */
[----:B------:R-:W-:Y:S01]  /*9310*/  BAR.SYNC.DEFER_BLOCKING 0x0 ;  /* 0x0000000000007b1d */ /* 0x000fe20000010000 */
[----:B-----5:R-:W-:-:S02]  /*9320*/  ISETP.GE.U32.AND P0, PT, R13, R26, PT ;  /* 0x0000001a0d00720c */ /* 0x020fc40003f06070 */
[----:B--2-4-:R-:W-:-:S11]  /*9330*/  IMAD R5, R0, UR4, RZ ;  /* 0x0000000400057c24 */ /* 0x014fd6000f8e02ff */
[----:B------:R-:W-:Y:S05]  /*9340*/  @P0 BRA `(.L_x_97) ;  /* 0x0000008c00900947 */ /* 0x000fea0003800000 */
[----:B------:R-:W-:Y:S01]  /*9350*/  LDS R24, [UR16] ;  /* 0x00000010ff187984 */ /* 0x000fe20008000800 */
[----:B------:R-:W2:Y:S01]  /*9360*/  LDC.64 R28, c[0x0][0x3c8] ;  /* 0x0000f200ff1c7b82 */ /* 0x000ea20000000a00 */
[----:B------:R-:W-:Y:S01]  /*9370*/  BSSY.RECONVERGENT B3, `(.L_x_98) ;  /* 0x0000017000037945 */ /* 0x000fe20003800200 */
[----:B------:R-:W-:Y:S01]  /*9380*/  IMAD R26, R26, UR14, R13 ;  /* 0x0000000e1a1a7c24 */ /* 0x000fe2000f8e020d */
[----:B0-----:R-:W0:Y:S04]  /*9390*/  LDS R23, [R18] ;  /* 0x0000000012177984 */ /* 0x001e280000000800 */
[----:B------:R-:W-:Y:S04]  /*93a0*/  LDS R22, [UR16+0x4] ;  /* 0x00000410ff167984 */ /* 0x000fe80008000800 */
[----:B-1----:R-:W1:Y:S04]  /*93b0*/  LDS R21, [R18+0x4] ;  /* 0x0000040012157984 */ /* 0x002e680000000800 */
[----:B------:R4:W3:Y:S01]  /*93c0*/  LDS R25, [R18+0x8] ;  /* 0x0000080012197984 */ /* 0x0008e20000000800 */
[----:B--2---:R-:W-:-:S04]  /*93d0*/  IMAD.WIDE R28, R5, 0x4, R28 ;  /* 0x00000004051c7825 */ /* 0x004fc800078e021c */
[----:B0-----:R-:W-:Y:S01]  /*93e0*/  FADD R3, R24, -R23 ;  /* 0x8000001718037221 */ /* 0x001fe20000000000 */
[----:B-1----:R-:W-:-:S05]  /*93f0*/  FADD R2, R22, -R21 ;  /* 0x8000001516027221 */ /* 0x002fca0000000000 */
[----:B------:R-:W-:-:S04]  /*9400*/  FSETP.GT.AND P1, PT, |R2|, |R3|, PT ;  /* 0x400000030200720b */ /* 0x000fc80003f24200 */
[----:B------:R-:W-:Y:S02]  /*9410*/  FSEL R14, |R2|, |R3|, P1 ;  /* 0x40000003020e7208 */ /* 0x000fe40000800200 */
        /* <DEDUP_REMOVED lines=8> */
[----:B-1-34-:R-:W-:Y:S06]  /*94a0*/  @!P0 BRA `(.L_x_99) ;  /* 0x00000000000c8947 */ /* 0x01afec0003800000 */
[----:B------:R-:W-:-:S07]  /*94b0*/  MOV R32, 0x94d0 ;  /* 0x000094d000207802 */ /* 0x000fce0000000f00 */
[----:B------:R-:W-:Y:S05]  /*94c0*/  CALL.REL.NOINC `($__internal_1_$__cuda_sm3x_div_rn_noftz_f32_slowpath) ;  /* 0x0000014000c07944 */ /* 0x000fea0003c00000 */
[----:B------:R-:W-:-:S07]  /*94d0*/  IMAD.MOV.U32 R0, RZ, RZ, R11 ;  /* 0x000000ffff007224 */ /* 0x000fce00078e000b */
.L_x_99:
[----:B------:R-:W-:Y:S05]  /*94e0*/  BSYNC.RECONVERGENT B3 ;  /* 0x0000000000037941 */ /* 0x000fea0003800200 */
.L_x_98:
[----:B------:R-:W-:Y:S02]  /*94f0*/  IMAD.MOV.U32 R5, RZ, RZ, 0x3b33710b ;  /* 0x3b33710bff057424 */ /* 0x000fe400078e00ff */
[----:B------:R-:W-:Y:S01]  /*9500*/  FMUL R4, R0, R0 ;  /* 0x0000000000047220 */ /* 0x000fe20000400000 */
[----:B------:R-:W-:Y:S01]  /*9510*/  FMUL R6, R25, -0.63661974668502807617 ;  /* 0xbf22f98319067820 */ /* 0x000fe20000400000 */
[C---:B------:R-:W-:Y:S01]  /*9520*/  ISETP.GE.AND P0, PT, R3.reuse, RZ, PT ;  /* 0x000000ff0300720c */ /* 0x040fe20003f06270 */
[----:B------:R-:W-:Y:S01]  /*9530*/  BSSY.RECONVERGENT B1, `(.L_x_100) ;  /* 0x000005c000017945 */ /* 0x000fe20003800200 */
[C---:B------:R-:W-:Y:S01]  /*9540*/  FFMA R5, R4.reuse, R5, -0.015681877732276916504 ;  /* 0xbc80774804057423 */ /* 0x040fe20000000005 */
[----:B------:R-:W-:Y:S02]  /*9550*/  FSETP.NEU.AND P2, PT, |R3|, |R2|, PT ;  /* 0x400000020300720b */ /* 0x000fe40003f4d200 */
[----:B------:R-:W0:Y:S01]  /*9560*/  F2I.NTZ R6, R6 ;  /* 0x0000000600067305 */ /* 0x000e220000203100 */
[----:B------:R-:W-:-:S04]  /*9570*/  FFMA R5, R4, R5, 0.042200751602649688721 ;  /* 0x3d2cdab204057423 */ /* 0x000fc80000000005 */
[----:B------:R-:W-:-:S04]  /*9580*/  FFMA R5, R4, R5, -0.074792981147766113281 ;  /* 0xbd992d1004057423 */ /* 0x000fc80000000005 */
[----:B------:R-:W-:-:S04]  /*9590*/  FFMA R5, R4, R5, 0.10640415549278259277 ;  /* 0x3dd9ea6c04057423 */ /* 0x000fc80000000005 */
[----:B------:R-:W-:Y:S01]  /*95a0*/  FFMA R5, R4, R5, -0.14207722246646881104 ;  /* 0xbe117cb104057423 */ /* 0x000fe20000000005 */
[----:B0-----:R-:W-:-:S03]  /*95b0*/  IMAD.MOV.U32 R20, RZ, RZ, R6 ;  /* 0x000000ffff147224 */ /* 0x001fc600078e0006 */
[----:B------:R-:W-:-:S04]  /*95c0*/  FFMA R5, R4, R5, 0.19993925094604492188 ;  /* 0x3e4cbce004057423 */ /* 0x000fc80000000005 */
[----:B------:R-:W-:-:S04]  /*95d0*/  FFMA R5, R4, R5, -0.33333197236061096191 ;  /* 0xbeaaaa7d04057423 */ /* 0x000fc80000000005 */
[----:B------:R-:W-:Y:S01]  /*95e0*/  FMUL R5, R4, R5 ;  /* 0x0000000504057220 */ /* 0x000fe20000400000 */
[----:B------:R-:W-:-:S03]  /*95f0*/  IMAD.MOV.U32 R4, RZ, RZ, 0x3f6ee581 ;  /* 0x3f6ee581ff047424 */ /* 0x000fc600078e00ff */
[----:B------:R-:W-:-:S04]  /*9600*/  FFMA R5, R5, R0, R0 ;  /* 0x0000000005057223 */ /* 0x000fc80000000000 */
[C---:B------:R-:W-:Y:S01]  /*9610*/  FFMA R0, R4.reuse, 1.6832555532455444336, -R5 ;  /* 0x3fd774eb04007823 */ /* 0x040fe20000000805 */
[----:B------:R-:W-:-:S04]  /*9620*/  FSEL R4, R4, 1.8663789033889770508, P1 ;  /* 0x3feee58104047808 */ /* 0x000fc80000800000 */
[-C--:B------:R-:W-:Y:S01]  /*9630*/  FSEL R7, R0, R5.reuse, P1 ;  /* 0x0000000500077208 */ /* 0x080fe20000800000 */
[----:B------:R-:W-:Y:S01]  /*9640*/  IMAD.MOV.U32 R0, RZ, RZ, 0x4016cbe4 ;  /* 0x4016cbe4ff007424 */ /* 0x000fe200078e00ff */
[----:B------:R-:W-:Y:S02]  /*9650*/  FSEL R5, R5, -R5, P1 ;  /* 0x8000000505057208 */ /* 0x000fe40000800000 */
[----:B------:R-:W-:-:S03]  /*9660*/  FSETP.NEU.AND P1, PT, R14, RZ, PT ;  /* 0x000000ff0e00720b */ /* 0x000fc60003f2d000 */
[----:B------:R-:W-:Y:S01]  /*9670*/  @!P0 FFMA R7, R4, 1.6832555532455444336, R5 ;  /* 0x3fd774eb04078823 */ /* 0x000fe20000000005 */
[----:B------:R-:W-:Y:S02]  /*9680*/  I2FP.F32.S32 R4, R6 ;  /* 0x0000000600047245 */ /* 0x000fe40000201400 */
[----:B------:R-:W-:Y:S01]  /*9690*/  @!P2 FSEL R7, R0, 0.78539818525314331055, !P0 ;  /* 0x3f490fdb0007a808 */ /* 0x000fe20004000000 */
[----:B------:R-:W-:Y:S02]  /*96a0*/  FADD R0, |R3|, |R2| ;  /* 0x4000000203007221 */ /* 0x000fe40000000200 */
[----:B------:R-:W-:-:S04]  /*96b0*/  FFMA R5, R4, -1.5707962512969970703, -R25 ;  /* 0xbfc90fda04057823 */ /* 0x000fc80000000819 */
[----:B------:R-:W-:Y:S01]  /*96c0*/  @!P1 FSEL R7, RZ, 3.1415927410125732422, P0 ;  /* 0x40490fdbff079808 */ /* 0x000fe20000000000 */
[----:B------:R-:W-:Y:S01]  /*96d0*/  FFMA R5, R4, -7.5497894158615963534e-08, R5 ;  /* 0xb3a2216804057823 */ /* 0x000fe20000000005 */
[----:B------:R-:W-:Y:S02]  /*96e0*/  FSETP.GE.AND P0, PT, |R25|, 105615, PT ;  /* 0x47ce47801900780b */ /* 0x000fe40003f06200 */
[----:B------:R-:W-:Y:S01]  /*96f0*/  FSETP.NAN.AND P1, PT, R0, R0, PT ;  /* 0x000000000000720b */ /* 0x000fe20003f28000 */
[----:B------:R-:W-:Y:S01]  /*9700*/  FFMA R19, R4, -5.3903029534742383927e-15, R5 ;  /* 0xa7c234c504137823 */ /* 0x000fe20000000005 */
[----:B------:R-:W-:Y:S01]  /*9710*/  LOP3.LUT R7, R7, 0x80000000, R2, 0xb8, !PT ;  /* 0x8000000007077812 */ /* 0x000fe200078eb802 */
[----:B------:R-:W-:Y:S02]  /*9720*/  FADD R4, -R25, -RZ ;  /* 0x800000ff19047221 */ /* 0x000fe40000000100 */
[----:B------:R-:W-:Y:S01]  /*9730*/  IMAD.MOV.U32 R5, RZ, RZ, R19 ;  /* 0x000000ffff057224 */ /* 0x000fe200078e0013 */
[----:B------:R-:W-:-:S05]  /*9740*/  FSEL R0, R0, R7, P1 ;  /* 0x0000000700007208 */ /* 0x000fca0000800000 */
[----:B------:R-:W-:Y:S01]  /*9750*/  FADD R0, -R25, R0 ;  /* 0x0000000019007221 */ /* 0x000fe20000000100 */
[----:B------:R-:W-:Y:S06]  /*9760*/  @!P0 BRA `(.L_x_101) ;  /* 0x0000000000e08947 */ /* 0x000fec0003800000 */
[----:B------:R-:W-:-:S13]  /*9770*/  FSETP.NEU.AND P1, PT, |R25|, +INF , PT ;  /* 0x7f8000001900780b */ /* 0x000fda0003f2d200 */
[----:B------:R-:W-:Y:S01]  /*9780*/  @!P1 FMUL R5, RZ, -R25 ;  /* 0x80000019ff059220 */ /* 0x000fe20000400000 */
[----:B------:R-:W-:Y:S01]  /*9790*/  @!P1 IMAD.MOV.U32 R6, RZ, RZ, RZ ;  /* 0x000000ffff069224 */ /* 0x000fe200078e00ff */
[----:B------:R-:W-:Y:S06]  /*97a0*/  @!P1 BRA `(.L_x_101) ;  /* 0x0000000000d09947 */ /* 0x000fec0003800000 */
[----:B------:R-:W-:Y:S01]  /*97b0*/  IMAD.SHL.U32 R5, R4, 0x100, RZ ;  /* 0x0000010004057824 */ /* 0x000fe200078e00ff */
[----:B------:R-:W0:Y:S01]  /*97c0*/  LDCU.64 UR18, c[0x4][0x40] ;  /* 0x01000800ff1277ac */ /* 0x000e220008000a00 */
[----:B------:R-:W-:Y:S02]  /*97d0*/  VIADD R27, R1, 0x20 ;  /* 0x00000020011b7836 */ /* 0x000fe40000000000 */
[----:B------:R-:W-:Y:S01]  /*97e0*/  IMAD.MOV.U32 R10, RZ, RZ, RZ ;  /* 0x000000ffff0a7224 */ /* 0x000fe200078e00ff */
[----:B------:R-:W-:Y:S01]  /*97f0*/  LOP3.LUT R5, R5, 0x80000000, RZ, 0xfc, !PT ;  /* 0x8000000005057812 */ /* 0x000fe200078efcff */
[----:B------:R-:W-:Y:S01]  /*9800*/  IMAD.MOV.U32 R11, RZ, RZ, R27 ;  /* 0x000000ffff0b7224 */ /* 0x000fe200078e001b */
[----:B------:R-:W-:Y:S01]  /*9810*/  UMOV UR5, URZ ;  /* 0x000000ff00057c82 */ /* 0x000fe20008000000 */
[----:B------:R-:W-:-:S05]  /*9820*/  UMOV UR4, URZ ;  /* 0x000000ff00047c82 */ /* 0x000fca0008000000 */
.L_x_102:
        /* <DEDUP_REMOVED lines=43> */
[----:B01----:R-:W-:-:S07]  /*9ae0*/  FSEL R5, -R8, R8, !P2 ;  /* 0x0000000808057208 */ /* 0x003fce0005000100 */
.L_x_101:
[----:B------:R-:W-:Y:S05]  /*9af0*/  BSYNC.RECONVERGENT B1 ;  /* 0x0000000000017941 */ /* 0x000fea0003800200 */
.L_x_100:
[----:B------:R-:W-:Y:S02]  /*9b00*/  IMAD.MOV.U32 R10, RZ, RZ, 0x37cbac00 ;  /* 0x37cbac00ff0a7424 */ /* 0x000fe400078e00ff */
[----:B------:R-:W-:Y:S01]  /*9b10*/  FMUL R7, R5, R5 ;  /* 0x0000000505077220 */ /* 0x000fe20000400000 */
[C---:B------:R-:W-:Y:S01]  /*9b20*/  LOP3.LUT R9, R6.reuse, 0x1, RZ, 0xc0, !PT ;  /* 0x0000000106097812 */ /* 0x040fe200078ec0ff */
[----:B------:R-:W-:Y:S01]  /*9b30*/  IMAD.MOV.U32 R12, RZ, RZ, 0x3c0885e4 ;  /* 0x3c0885e4ff0c7424 */ /* 0x000fe200078e00ff */
[----:B------:R-:W-:Y:S01]  /*9b40*/  BSSY.RECONVERGENT B1, `(.L_x_103) ;  /* 0x000004a000017945 */ /* 0x000fe20003800200 */
[----:B------:R-:W-:Y:S01]  /*9b50*/  FFMA R8, R7, R10, -0.0013887860113754868507 ;  /* 0xbab607ed07087423 */ /* 0x000fe2000000000a */
[----:B------:R-:W-:Y:S01]  /*9b60*/  ISETP.NE.U32.AND P1, PT, R9, 0x1, PT ;  /* 0x000000010900780c */ /* 0x000fe20003f25070 */
[----:B------:R-:W-:Y:S02]  /*9b70*/  VIADD R9, R6, 0x1 ;  /* 0x0000000106097836 */ /* 0x000fe40000000000 */
[----:B------:R-:W-:Y:S01]  /*9b80*/  IMAD.MOV.U32 R14, RZ, RZ, 0x3e2aaaa8 ;  /* 0x3e2aaaa8ff0e7424 */ /* 0x000fe200078e00ff */
[----:B------:R-:W-:Y:S01]  /*9b90*/  FSEL R8, R8, -0.00019574658654164522886, P1 ;  /* 0xb94d415308087808 */ /* 0x000fe20000800000 */
[----:B------:R-:W-:Y:S01]  /*9ba0*/  IMAD.MOV.U32 R11, RZ, RZ, R20 ;  /* 0x000000ffff0b7224 */ /* 0x000fe200078e0014 */
[----:B------:R-:W-:-:S02]  /*9bb0*/  FSEL R6, R12, 0.041666727513074874878, !P1 ;  /* 0x3d2aaabb0c067808 */ /* 0x000fc40004800000 */
[----:B------:R-:W-:Y:S02]  /*9bc0*/  LOP3.LUT P2, RZ, R9, 0x2, RZ, 0xc0, !PT ;  /* 0x0000000209ff7812 */ /* 0x000fe4000784c0ff */
[----:B------:R-:W-:Y:S01]  /*9bd0*/  FSEL R5, R5, 1, !P1 ;  /* 0x3f80000005057808 */ /* 0x000fe20004800000 */
[----:B------:R-:W-:Y:S01]  /*9be0*/  FFMA R6, R7, R8, R6 ;  /* 0x0000000807067223 */ /* 0x000fe20000000006 */
[----:B------:R-:W-:-:S03]  /*9bf0*/  FSEL R9, -R14, -0.4999999701976776123, !P1 ;  /* 0xbeffffff0e097808 */ /* 0x000fc60004800100 */
[C---:B------:R-:W-:Y:S02]  /*9c00*/  FFMA R30, R7.reuse, R5, RZ ;  /* 0x00000005071e7223 */ /* 0x040fe400000000ff */
[----:B------:R-:W-:-:S04]  /*9c10*/  FFMA R6, R7, R6, R9 ;  /* 0x0000000607067223 */ /* 0x000fc80000000009 */
[----:B------:R-:W-:Y:S01]  /*9c20*/  FFMA R30, R30, R6, R5 ;  /* 0x000000061e1e7223 */ /* 0x000fe20000000005 */
[----:B------:R-:W-:-:S03]  /*9c30*/  IMAD.MOV.U32 R5, RZ, RZ, R19 ;  /* 0x000000ffff057224 */ /* 0x000fc600078e0013 */
[----:B------:R-:W-:Y:S01]  /*9c40*/  @P2 FADD R30, RZ, -R30 ;  /* 0x8000001eff1e2221 */ /* 0x000fe20000000000 */
        /* <DEDUP_REMOVED lines=13> */
.L_x_105:
        /* <DEDUP_REMOVED lines=28> */
[----:B---3--:R-:W-:Y:S02]  /*9ee0*/  @P1 SHF.L.W.U32.HI R6, R7, R8, R6 ;  /* 0x0000000807061219 */ /* 0x008fe40000010e06 */
        /* <DEDUP_REMOVED lines=9> */
[----:B------:R-:W1:Y:S01]  /*9f80*/  I2F.F64.S64 R6, R6 ;  /* 0x0000000600067312 */ /* 0x000e620000301c00 */
[----:B------:R-:W-:-:S04]  /*9f90*/  IMAD.MOV R5, RZ, RZ, -R11 ;  /* 0x000000ffff057224 */ /* 0x000fc800078e0a0b */
[----:B------:R-:W-:Y:S01]  /*9fa0*/  @!P2 IMAD.MOV.U32 R11, RZ, RZ, R5 ;  /* 0x000000ffff0ba224 */ /* 0x000fe200078e0005 */
[----:B-1----:R-:W-:-:S10]  /*9fb0*/  DMUL R8, R6, UR4 ;  /* 0x0000000406087c28 */ /* 0x002fd40008000000 */
[----:B------:R-:W1:Y:S02]  /*9fc0*/  F2F.F32.F64 R8, R8 ;  /* 0x0000000800087310 */ /* 0x000e640000301000 */
[----:B01----:R-:W-:-:S07]  /*9fd0*/  FSEL R5, -R8, R8, !P1 ;  /* 0x0000000808057208 */ /* 0x003fce0004800100 */
.L_x_104:
[----:B------:R-:W-:Y:S05]  /*9fe0*/  BSYNC.RECONVERGENT B1 ;  /* 0x0000000000017941 */ /* 0x000fea0003800200 */
.L_x_103:
[----:B------:R-:W-:Y:S01]  /*9ff0*/  FMUL R6, R5, R5 ;  /* 0x0000000505067220 */ /* 0x000fe20000400000 */
[C---:B------:R-:W-:Y:S01]  /*a000*/  LOP3.LUT R8, R11.reuse, 0x1, RZ, 0xc0, !PT ;  /* 0x000000010b087812 */ /* 0x040fe200078ec0ff */
[----:B------:R-:W-:Y:S01]  /*a010*/  IMAD.MOV.U32 R32, RZ, RZ, 0x3d2aaabb ;  /* 0x3d2aaabbff207424 */ /* 0x000fe200078e00ff */
[----:B------:R-:W-:Y:S01]  /*a020*/  LOP3.LUT P2, RZ, R11, 0x2, RZ, 0xc0, !PT ;  /* 0x000000020bff7812 */ /* 0x000fe2000784c0ff */
[----:B------:R-:W-:Y:S01]  /*a030*/  FFMA R7, R6, R10, -0.0013887860113754868507 ;  /* 0xbab607ed06077423 */ /* 0x000fe2000000000a */
[----:B------:R-:W-:Y:S01]  /*a040*/  ISETP.NE.U32.AND P1, PT, R8, 0x1, PT ;  /* 0x000000010800780c */ /* 0x000fe20003f25070 */
[----:B------:R-:W-:Y:S01]  /*a050*/  IMAD.MOV.U32 R31, RZ, RZ, 0x3effffff ;  /* 0x3effffffff1f7424 */ /* 0x000fe200078e00ff */
[----:B------:R-:W-:Y:S01]  /*a060*/  BSSY.RECONVERGENT B1, `(.L_x_106) ;  /* 0x0000047000017945 */ /* 0x000fe20003800200 */
[----:B------:R-:W-:Y:S01]  /*a070*/  IMAD.MOV.U32 R27, RZ, RZ, R20 ;  /* 0x000000ffff1b7224 */ /* 0x000fe200078e0014 */
        /* <DEDUP_REMOVED lines=10> */
[----:B------:R-:W-:-:S03]  /*a120*/  IMAD.MOV.U32 R5, RZ, RZ, R19 ;  /* 0x000000ffff057224 */ /* 0x000fc600078e0013 */
[----:B------:R-:W-:Y:S01]  /*a130*/  FFMA R11, R3, R30, -R6 ;  /* 0x0000001e030b7223 */ /* 0x000fe20000000806 */
        /* <DEDUP_REMOVED lines=13> */
.L_x_108:
        /* <DEDUP_REMOVED lines=29> */
[--C-:B0-----:R-:W-:Y:S02]  /*a3e0*/  SHF.R.U32.HI R30, RZ, 0x1e, R5.reuse ;  /* 0x0000001eff1e7819 */ /* 0x101fe40000011605 */
        /* <DEDUP_REMOVED lines=8> */
[----:B------:R-:W0:Y:S01]  /*a470*/  I2F.F64.S64 R6, R6 ;  /* 0x0000000600067312 */ /* 0x000e220000301c00 */
[----:B------:R-:W-:-:S04]  /*a480*/  IMAD.MOV R5, RZ, RZ, -R27 ;  /* 0x000000ffff057224 */ /* 0x000fc800078e0a1b */
[----:B------:R-:W-:Y:S01]  /*a490*/  @!P2 IMAD.MOV.U32 R27, RZ, RZ, R5 ;  /* 0x000000ffff1ba224 */ /* 0x000fe200078e0005 */
[----:B0-----:R-:W-:-:S10]  /*a4a0*/  DMUL R8, R6, UR4 ;  /* 0x0000000406087c28 */ /* 0x001fd40008000000 */
[----:B------:R-:W0:Y:S02]  /*a4b0*/  F2F.F32.F64 R8, R8 ;  /* 0x0000000800087310 */ /* 0x000e240000301000 */
[----:B0-----:R-:W-:-:S07]  /*a4c0*/  FSEL R5, -R8, R8, !P1 ;  /* 0x0000000808057208 */ /* 0x001fce0004800100 */
.L_x_107:
[----:B------:R-:W-:Y:S05]  /*a4d0*/  BSYNC.RECONVERGENT B1 ;  /* 0x0000000000017941 */ /* 0x000fea0003800200 */
.L_x_106:
[----:B------:R-:W-:Y:S01]  /*a4e0*/  LOP3.LUT R7, R27, 0x1, RZ, 0xc0, !PT ;  /* 0x000000011b077812 */ /* 0x000fe200078ec0ff */
[----:B------:R-:W-:Y:S01]  /*a4f0*/  FMUL R6, R5, R5 ;  /* 0x0000000505067220 */ /* 0x000fe20000400000 */
[----:B------:R-:W-:Y:S01]  /*a500*/  LOP3.LUT P2, RZ, R27, 0x2, RZ, 0xc0, !PT ;  /* 0x000000021bff7812 */ /* 0x000fe2000784c0ff */
[----:B------:R-:W-:Y:S01]  /*a510*/  BSSY.RECONVERGENT B1, `(.L_x_109) ;  /* 0x0000048000017945 */ /* 0x000fe20003800200 */
[----:B------:R-:W-:Y:S01]  /*a520*/  ISETP.NE.U32.AND P1, PT, R7, 0x1, PT ;  /* 0x000000010700780c */ /* 0x000fe20003f25070 */
[----:B------:R-:W-:-:S03]  /*a530*/  FFMA R7, R6, R10, -0.0013887860113754868507 ;  /* 0xbab607ed06077423 */ /* 0x000fc6000000000a */
[----:B------:R-:W-:Y:S02]  /*a540*/  FSEL R9, R32, 0.0083327032625675201416, !P1 ;  /* 0x3c0885e420097808 */ /* 0x000fe40004800000 */
[----:B------:R-:W-:Y:S02]  /*a550*/  FSEL R7, R7, -0.00019574658654164522886, !P1 ;  /* 0xb94d415307077808 */ /* 0x000fe40004800000 */
[----:B------:R-:W-:Y:S02]  /*a560*/  FSEL R5, R5, 1, P1 ;  /* 0x3f80000005057808 */ /* 0x000fe40000800000 */
[----:B------:R-:W-:Y:S01]  /*a570*/  FSEL R30, -R31, -0.16666662693023681641, !P1 ;  /* 0xbe2aaaa81f1e7808 */ /* 0x000fe20004800100 */
[C---:B------:R-:W-:Y:S02]  /*a580*/  FFMA R7, R6.reuse, R7, R9 ;  /* 0x0000000706077223 */ /* 0x040fe40000000009 */
        /* <DEDUP_REMOVED lines=20> */
.L_x_111:
        /* <DEDUP_REMOVED lines=44> */
.L_x_110:
[----:B------:R-:W-:Y:S05]  /*a990*/  BSYNC.RECONVERGENT B1 ;  /* 0x0000000000017941 */ /* 0x000fea0003800200 */
.L_x_109:
[----:B------:R-:W-:Y:S01]  /*a9a0*/  LOP3.LUT R3, R5, 0x1, RZ, 0xc0, !PT ;  /* 0x0000000105037812 */ /* 0x000fe200078ec0ff */
[----:B------:R-:W-:Y:S01]  /*a9b0*/  FMUL R7, R6, R6 ;  /* 0x0000000606077220 */ /* 0x000fe20000400000 */
[----:B------:R-:W-:Y:S01]  /*a9c0*/  IMAD.MOV.U32 R8, RZ, RZ, 0x38d1b717 ;  /* 0x38d1b717ff087424 */ /* 0x000fe200078e00ff */
[----:B------:R-:W-:Y:S01]  /*a9d0*/  BSSY.RECONVERGENT B3, `(.L_x_112) ;  /* 0x000001b000037945 */ /* 0x000fe20003800200 */
[----:B------:R-:W-:Y:S01]  /*a9e0*/  ISETP.NE.U32.AND P0, PT, R3, 0x1, PT ;  /* 0x000000010300780c */ /* 0x000fe20003f05070 */
[----:B------:R-:W-:Y:S01]  /*a9f0*/  FFMA R10, R7, R10, -0.0013887860113754868507 ;  /* 0xbab607ed070a7423 */ /* 0x000fe2000000000a */
[----:B------:R-:W-:Y:S02]  /*aa00*/  IMAD.MOV.U32 R3, RZ, RZ, 0x461c4000 ;  /* 0x461c4000ff037424 */ /* 0x000fe400078e00ff */
[----:B------:R-:W-:Y:S01]  /*aa10*/  VIADD R9, R5, 0x1 ;  /* 0x0000000105097836 */ /* 0x000fe20000000000 */
[----:B------:R-:W-:Y:S01]  /*aa20*/  FSEL R12, R12, 0.041666727513074874878, !P0 ;  /* 0x3d2aaabb0c0c7808 */ /* 0x000fe20004000000 */
[----:B------:R-:W-:Y:S01]  /*aa30*/  FFMA R5, R8, -R3, 1 ;  /* 0x3f80000008057423 */ /* 0x000fe20000000803 */
[----:B------:R-:W-:-:S02]  /*aa40*/  FSEL R10, R10, -0.00019574658654164522886, P0 ;  /* 0xb94d41530a0a7808 */ /* 0x000fc40000000000 */
[----:B------:R-:W-:Y:S01]  /*aa50*/  FSEL R14, -R14, -0.4999999701976776123, !P0 ;  /* 0xbeffffff0e0e7808 */ /* 0x000fe20004000100 */
[----:B------:R-:W-:Y:S01]  /*aa60*/  FFMA R8, R5, R8, 9.9999997473787516356e-05 ;  /* 0x38d1b71705087423 */ /* 0x000fe20000000008 */
[----:B------:R-:W-:Y:S01]  /*aa70*/  FSEL R3, R6, 1, !P0 ;  /* 0x3f80000006037808 */ /* 0x000fe20004000000 */
[----:B------:R-:W0:Y:S01]  /*aa80*/  FCHK P0, R11, 10000 ;  /* 0x461c40000b007902 */ /* 0x000e220000000000 */
[----:B------:R-:W-:Y:S01]  /*aa90*/  LOP3.LUT P1, RZ, R9, 0x2, RZ, 0xc0, !PT ;  /* 0x0000000209ff7812 */ /* 0x000fe2000782c0ff */
[----:B------:R-:W-:Y:S01]  /*aaa0*/  FFMA R10, R7, R10, R12 ;  /* 0x0000000a070a7223 */ /* 0x000fe2000000000c */
[----:B------:R-:W-:Y:S01]  /*aab0*/  FFMA R5, R11, R8, RZ ;  /* 0x000000080b057223 */ /* 0x000fe200000000ff */
[C---:B------:R-:W-:Y:S02]  /*aac0*/  FFMA R6, R7.reuse, R3, RZ ;  /* 0x0000000307067223 */ /* 0x040fe400000000ff */
[----:B------:R-:W-:-:S04]  /*aad0*/  FFMA R10, R7, R10, R14 ;  /* 0x0000000a070a7223 */ /* 0x000fc8000000000e */
[----:B------:R-:W-:Y:S01]  /*aae0*/  FFMA R3, R6, R10, R3 ;  /* 0x0000000a06037223 */ /* 0x000fe20000000003 */
[----:B------:R-:W-:-:S03]  /*aaf0*/  FFMA R6, R5, -10000, R11 ;  /* 0xc61c400005067823 */ /* 0x000fc6000000000b */
[----:B------:R-:W-:Y:S01]  /*ab00*/  @P1 FADD R3, RZ, -R3 ;  /* 0x80000003ff031221 */ /* 0x000fe20000000000 */
[----:B------:R-:W-:-:S03]  /*ab10*/  FFMA R5, R8, R6, R5 ;  /* 0x0000000608057223 */ /* 0x000fc60000000005 */
[----:B------:R-:W-:Y:S01]  /*ab20*/  FFMA R2, R2, R3, R31 ;  /* 0x0000000302027223 */ /* 0x000fe2000000001f */
[----:B0-----:R-:W-:Y:S06]  /*ab30*/  @!P0 BRA `(.L_x_113) ;  /* 0x0000000000108947 */ /* 0x001fec0003800000 */
[----:B------:R-:W-:Y:S01]  /*ab40*/  IMAD.MOV.U32 R14, RZ, RZ, 0x461c4000 ;  /* 0x461c4000ff0e7424 */ /* 0x000fe200078e00ff */
[----:B------:R-:W-:-:S07]  /*ab50*/  MOV R32, 0xab70 ;  /* 0x0000ab7000207802 */ /* 0x000fce0000000f00 */
[----:B------:R-:W-:Y:S05]  /*ab60*/  CALL.REL.NOINC `($__internal_1_$__cuda_sm3x_div_rn_noftz_f32_slowpath) ;  /* 0x0000012c00187944 */ /* 0x000fea0003c00000 */
[----:B------:R-:W-:-:S07]  /*ab70*/  IMAD.MOV.U32 R5, RZ, RZ, R11 ;  /* 0x000000ffff057224 */ /* 0x000fce00078e000b */
.L_x_113:
[----:B------:R-:W-:Y:S05]  /*ab80*/  BSYNC.RECONVERGENT B3 ;  /* 0x0000000000037941 */ /* 0x000fea0003800200 */
.L_x_112:
[----:B------:R-:W-:Y:S01]  /*ab90*/  IMAD.MOV.U32 R3, RZ, RZ, 0x38d1b717 ;  /* 0x38d1b717ff037424 */ /* 0x000fe200078e00ff */
[----:B------:R0:W-:Y:S01]  /*aba0*/  STG.E desc[UR6][R28.64], R5 ;  /* 0x000000051c007986 */ /* 0x0001e2000c101906 */
[----:B------:R-:W-:Y:S01]  /*abb0*/  IMAD.MOV.U32 R6, RZ, RZ, 0x461c4000 ;  /* 0x461c4000ff067424 */ /* 0x000fe200078e00ff */
[----:B------:R-:W1:Y:S01]  /*abc0*/  FCHK P0, R2, 10000 ;  /* 0x461c400002007902 */ /* 0x000e620000000000 */
[----:B------:R-:W-:Y:S02]  /*abd0*/  BSSY.RECONVERGENT B3, `(.L_x_114) ;  /* 0x000000b000037945 */ /* 0x000fe40003800200 */
[----:B------:R-:W-:-:S04]  /*abe0*/  FFMA R6, R3, -R6, 1 ;  /* 0x3f80000003067423 */ /* 0x000fc80000000806 */
[----:B------:R-:W-:-:S04]  /*abf0*/  FFMA R8, R6, R3, 9.9999997473787516356e-05 ;  /* 0x38d1b71706087423 */ /* 0x000fc80000000003 */
[----:B------:R-:W-:-:S04]  /*ac00*/  FFMA R3, R2, R8, RZ ;  /* 0x0000000802037223 */ /* 0x000fc800000000ff */
[----:B------:R-:W-:-:S04]  /*ac10*/  FFMA R6, R3, -10000, R2 ;  /* 0xc61c400003067823 */ /* 0x000fc80000000002 */
[----:B------:R-:W-:Y:S01]  /*ac20*/  FFMA R11, R8, R6, R3 ;  /* 0x00000006080b7223 */ /* 0x000fe20000000003 */
[----:B01----:R-:W-:Y:S06]  /*ac30*/  @!P0 BRA `(.L_x_115) ;  /* 0x0000000000108947 */ /* 0x003fec0003800000 */
[----:B------:R-:W-:Y:S01]  /*ac40*/  IMAD.MOV.U32 R11, RZ, RZ, R2 ;  /* 0x000000ffff0b7224 */ /* 0x000fe200078e0002 */
[----:B------:R-:W-:Y:S01]  /*ac50*/  MOV R32, 0xac80 ;  /* 0x0000ac8000207802 */ /* 0x000fe20000000f00 */
[----:B------:R-:W-:-:S07]  /*ac60*/  IMAD.MOV.U32 R14, RZ, RZ, 0x461c4000 ;  /* 0x461c4000ff0e7424 */ /* 0x000fce00078e00ff */
[----:B------:R-:W-:Y:S05]  /*ac70*/  CALL.REL.NOINC `($__internal_1_$__cuda_sm3x_div_rn_noftz_f32_slowpath) ;  /* 0x0000012800d47944 */ /* 0x000fea0003c00000 */
.L_x_115:
[----:B------:R-:W-:Y:S05]  /*ac80*/  BSYNC.RECONVERGENT B3 ;  /* 0x0000000000037941 */ /* 0x000fea0003800200 */
.L_x_114:
[C---:B------:R-:W-:Y:S01]  /*ac90*/  FMUL R2, R0.reuse, 0.63661974668502807617 ;  /* 0x3f22f98300027820 */ /* 0x040fe20000400000 */
[----:B------:R0:W-:Y:S01]  /*aca0*/  STG.E desc[UR6][R28.64+0x4], R11 ;  /* 0x0000040b1c007986 */ /* 0x0001e2000c101906 */
[----:B------:R-:W-:Y:S01]  /*acb0*/  FSETP.GE.AND P0, PT, |R0|, 105615, PT ;  /* 0x47ce47800000780b */ /* 0x000fe20003f06200 */
[----:B------:R-:W-:Y:S03]  /*acc0*/  BSSY.RECONVERGENT B1, `(.L_x_116) ;  /* 0x0000041000017945 */ /* 0x000fe60003800200 */
[----:B------:R-:W1:Y:S02]  /*acd0*/  F2I.NTZ R2, R2 ;  /* 0x0000000200027305 */ /* 0x000e640000203100 */
[----:B-1----:R-:W-:Y:S01]  /*ace0*/  I2FP.F32.S32 R7, R2 ;  /* 0x0000000200077245 */ /* 0x002fe20000201400 */
[----:B------:R-:W-:-:S04]  /*acf0*/  IMAD.MOV.U32 R12, RZ, RZ, R2 ;  /* 0x000000ffff0c7224 */ /* 0x000fc800078e0002 */
[----:B------:R-:W-:-:S04]  /*ad00*/  FFMA R6, R7, -1.5707962512969970703, R0 ;  /* 0xbfc90fda07067823 */ /* 0x000fc80000000000 */
[----:B------:R-:W-:-:S04]  /*ad10*/  FFMA R6, R7, -7.5497894158615963534e-08, R6 ;  /* 0xb3a2216807067823 */ /* 0x000fc80000000006 */
[----:B------:R-:W-:-:S04]  /*ad20*/  FFMA R7, R7, -5.3903029534742383927e-15, R6 ;  /* 0xa7c234c507077823 */ /* 0x000fc80000000006 */
[----:B------:R-:W-:Y:S01]  /*ad30*/  IMAD.MOV.U32 R3, RZ, RZ, R7 ;  /* 0x000000ffff037224 */ /* 0x000fe200078e0007 */
[----:B0-----:R-:W-:Y:S06]  /*ad40*/  @!P0 BRA `(.L_x_117) ;  /* 0x0000000000e08947 */ /* 0x001fec0003800000 */
[----:B------:R-:W-:-:S13]  /*ad50*/  FSETP.NEU.AND P0, PT, |R0|, +INF , PT ;  /* 0x7f8000000000780b */ /* 0x000fda0003f0d200 */
[----:B------:R-:W-:Y:S01]  /*ad60*/  @!P0 FMUL R3, RZ, R0 ;  /* 0x00000000ff038220 */ /* 0x000fe20000400000 */
        /* <DEDUP_REMOVED lines=10> */
.L_x_118:
        /* <DEDUP_REMOVED lines=37> */
[----:B------:R-:W0:Y:S01]  /*b060*/  I2F.F64.S64 R10, R10 ;  /* 0x0000000a000a7312 */ /* 0x000e220000301c00 */
[----:B------:R-:W-:Y:S01]  /*b070*/  ISETP.GE.AND P1, PT, R3, RZ, PT ;  /* 0x000000ff0300720c */ /* 0x000fe20003f26270 */
[----:B------:R-:W-:-:S04]  /*b080*/  IMAD.MOV R3, RZ, RZ, -R2 ;  /* 0x000000ffff037224 */ /* 0x000fc800078e0a02 */
[----:B------:R-:W-:Y:S01]  /*b090*/  @!P0 IMAD.MOV.U32 R2, RZ, RZ, R3 ;  /* 0x000000ffff028224 */ /* 0x000fe200078e0003 */
[----:B0-----:R-:W-:-:S10]  /*b0a0*/  DMUL R8, R10, UR4 ;  /* 0x000000040a087c28 */ /* 0x001fd40008000000 */
[----:B------:R-:W0:Y:S02]  /*b0b0*/  F2F.F32.F64 R8, R8 ;  /* 0x0000000800087310 */ /* 0x000e240000301000 */
[----:B0-----:R-:W-:-:S07]  /*b0c0*/  FSEL R3, -R8, R8, !P1 ;  /* 0x0000000808037208 */ /* 0x001fce0004800100 */
.L_x_117:
[----:B------:R-:W-:Y:S05]  /*b0d0*/  BSYNC.RECONVERGENT B1 ;  /* 0x0000000000017941 */ /* 0x000fea0003800200 */
.L_x_116:
[----:B------:R-:W-:Y:S02]  /*b0e0*/  IMAD.MOV.U32 R9, RZ, RZ, 0x37cbac00 ;  /* 0x37cbac00ff097424 */ /* 0x000fe400078e00ff */
[----:B------:R-:W-:Y:S01]  /*b0f0*/  FMUL R5, R3, R3 ;  /* 0x0000000303057220 */ /* 0x000fe20000400000 */
[C---:B------:R-:W-:Y:S01]  /*b100*/  LOP3.LUT R8, R2.reuse, 0x1, RZ, 0xc0, !PT ;  /* 0x0000000102087812 */ /* 0x040fe200078ec0ff */
[----:B------:R-:W-:Y:S01]  /*b110*/  IMAD.MOV.U32 R10, RZ, RZ, 0x3d2aaabb ;  /* 0x3d2aaabbff0a7424 */ /* 0x000fe200078e00ff */
[----:B------:R-:W-:Y:S01]  /*b120*/  LOP3.LUT P1, RZ, R2, 0x2, RZ, 0xc0, !PT ;  /* 0x0000000202ff7812 */ /* 0x000fe2000782c0ff */
[----:B------:R-:W-:Y:S01]  /*b130*/  FFMA R6, R5, R9, -0.0013887860113754868507 ;  /* 0xbab607ed05067423 */ /* 0x000fe20000000009 */
[----:B------:R-:W-:Y:S01]  /*b140*/  ISETP.NE.U32.AND P0, PT, R8, 0x1, PT ;  /* 0x000000010800780c */ /* 0x000fe20003f05070 */
[----:B------:R-:W-:Y:S01]  /*b150*/  IMAD.MOV.U32 R8, RZ, RZ, 0x3effffff ;  /* 0x3effffffff087424 */ /* 0x000fe200078e00ff */
[----:B------:R-:W-:Y:S02]  /*b160*/  BSSY.RECONVERGENT B1, `(.L_x_119) ;  /* 0x0000041000017945 */ /* 0x000fe40003800200 */
[----:B------:R-:W-:-:S02]  /*b170*/  FSEL R6, R6, -0.00019574658654164522886, !P0 ;  /* 0xb94d415306067808 */ /* 0x000fc40004000000 */
[----:B------:R-:W-:Y:S02]  /*b180*/  FSEL R14, R10, 0.0083327032625675201416, !P0 ;  /* 0x3c0885e40a0e7808 */ /* 0x000fe40004000000 */
[----:B------:R-:W-:Y:S02]  /*b190*/  FSEL R2, R3, 1, P0 ;  /* 0x3f80000003027808 */ /* 0x000fe40000000000 */
[----:B------:R-:W-:Y:S01]  /*b1a0*/  FSEL R11, -R8, -0.16666662693023681641, !P0 ;  /* 0xbe2aaaa8080b7808 */ /* 0x000fe20004000100 */
[C---:B------:R-:W-:Y:S01]  /*b1b0*/  FFMA R6, R5.reuse, R6, R14 ;  /* 0x0000000605067223 */ /* 0x040fe2000000000e */
[----:B------:R-:W-:Y:S01]  /*b1c0*/  FSETP.GE.AND P0, PT, |R0|, 105615, PT ;  /* 0x47ce47800000780b */ /* 0x000fe20003f06200 */
[C---:B------:R-:W-:Y:S02]  /*b1d0*/  FFMA R3, R5.reuse, R2, RZ ;  /* 0x0000000205037223 */ /* 0x040fe400000000ff */
[----:B------:R-:W-:-:S04]  /*b1e0*/  FFMA R6, R5, R6, R11 ;  /* 0x0000000605067223 */ /* 0x000fc8000000000b */
[----:B------:R-:W-:-:S04]  /*b1f0*/  FFMA R3, R3, R6, R2 ;  /* 0x0000000603037223 */ /* 0x000fc80000000002 */
[----:B------:R-:W-:-:S05]  /*b200*/  @P1 FADD R3, RZ, -R3 ;  /* 0x80000003ff031221 */ /* 0x000fca0000000000 */
[----:B------:R0:W-:Y:S01]  /*b210*/  STG.E desc[UR6][R28.64+0x8], R3 ;  /* 0x000008031c007986 */ /* 0x0001e2000c101906 */
[----:B------:R-:W-:Y:S05]  /*b220*/  @!P0 BRA `(.L_x_120) ;  /* 0x0000000000d08947 */ /* 0x000fea0003800000 */
[----:B------:R-:W-:-:S13]  /*b230*/  FSETP.NEU.AND P0, PT, |R0|, +INF , PT ;  /* 0x7f8000000000780b */ /* 0x000fda0003f0d200 */
[----:B------:R-:W-:Y:S01]  /*b240*/  @!P0 FMUL R7, RZ, R0 ;  /* 0x00000000ff078220 */ /* 0x000fe20000400000 */
[----:B------:R-:W-:Y:S01]  /*b250*/  @!P0 IMAD.MOV.U32 R12, RZ, RZ, RZ ;  /* 0x000000ffff0c8224 */ /* 0x000fe200078e00ff */
[----:B------:R-:W-:Y:S06]  /*b260*/  @!P0 BRA `(.L_x_120) ;  /* 0x0000000000c08947 */ /* 0x000fec0003800000 */
[----:B------:R-:W-:Y:S01]  /*b270*/  IMAD.SHL.U32 R2, R0, 0x100, RZ ;  /* 0x0000010000027824 */ /* 0x000fe200078e00ff */
[----:B------:R-:W-:Y:S01]  /*b280*/  UMOV UR4, URZ ;  /* 0x000000ff00047c82 */ /* 0x000fe20008000000 */
[----:B------:R-:W-:Y:S02]  /*b290*/  IMAD.MOV.U32 R6, RZ, RZ, RZ ;  /* 0x000000ffff067224 */ /* 0x000fe400078e00ff */
[----:B------:R-:W-:Y:S01]  /*b2a0*/  IMAD.MOV.U32 R5, RZ, RZ, RZ ;  /* 0x000000ffff057224 */ /* 0x000fe200078e00ff */
[----:B------:R-:W-:-:S07]  /*b2b0*/  LOP3.LUT R11, R2, 0x80000000, RZ, 0xfc, !PT ;  /* 0x80000000020b7812 */ /* 0x000fce00078efcff */
.L_x_121:
[----:B0-----:R-:W0:Y:S02]  /*b2c0*/  LDC.64 R2, c[0x4][0x40] ;  /* 0x01001000ff027b82 */ /* 0x001e240000000a00 */
        /* <DEDUP_REMOVED lines=10> */
[----:B-1----:R-:W-:Y:S01]  /*b370*/  SHF.R.U32.HI R7, RZ, 0x17, R0 ;  /* 0x00000017ff077819 */ /* 0x002fe20000011600 */
[----:B------:R1:W-:Y:S03]  /*b380*/  STL [R1+0x38], R6 ;  /* 0x0000380601007387 */ /* 0x0003e60000100800 */
[C---:B------:R-:W-:Y:S02]  /*b390*/  LOP3.LUT R2, R7.reuse, 0xe0, RZ, 0xc0, !PT ;  /* 0x000000e007027812 */ /* 0x040fe400078ec0ff */
[----:B------:R-:W-:-:S03]  /*b3a0*/  LOP3.LUT P0, RZ, R7, 0x1f, RZ, 0xc0, !PT ;  /* 0x0000001f07ff7812 */ /* 0x000fc6000780c0ff */
[----:B------:R-:W-:-:S05]  /*b3b0*/  VIADD R2, R2, 0xffffff80 ;  /* 0xffffff8002027836 */ /* 0x000fca0000000000 */
[----:B------:R-:W-:-:S05]  /*b3c0*/  SHF.R.U32.HI R2, RZ, 0x5, R2 ;  /* 0x00000005ff027819 */ /* 0x000fca0000011602 */
[----:B------:R-:W-:-:S05]  /*b3d0*/  IMAD.SHL.U32 R2, R2, 0x4, RZ ;  /* 0x0000000402027824 */ /* 0x000fca00078e00ff */
[----:B------:R-:W-:-:S05]  /*b3e0*/  IADD3 R11, PT, PT, -R2, 0x20, R1 ;  /* 0x00000020020b7810 */ /* 0x000fca0007ffe101 */
        /* <DEDUP_REMOVED lines=23> */
[----:B01----:R-:W-:-:S07]  /*b560*/  FSEL R7, -R30, R30, !P0 ;  /* 0x0000001e1e077208 */ /* 0x003fce0004000100 */
.L_x_120:
[----:B------:R-:W-:Y:S05]  /*b570*/  BSYNC.RECONVERGENT B1 ;  /* 0x0000000000017941 */ /* 0x000fea0003800200 */
.L_x_119:
[----:B------:R-:W-:Y:S01]  /*b580*/  FMUL R2, R7, R7 ;  /* 0x0000000707027220 */ /* 0x000fe20000400000 */
[C---:B------:R-:W-:Y:S01]  /*b590*/  LOP3.LUT R0, R12.reuse, 0x1, RZ, 0xc0, !PT ;  /* 0x000000010c007812 */ /* 0x040fe200078ec0ff */
[----:B------:R-:W-:Y:S01]  /*b5a0*/  VIADD R12, R12, 0x1 ;  /* 0x000000010c0c7836 */ /* 0x000fe20000000000 */
[----:B------:R-:W-:Y:S01]  /*b5b0*/  UISETP.NE.AND UP0, UPT, UR17, URZ, UPT ;  /* 0x000000ff1100728c */ /* 0x000fe2000bf05270 */
[----:B------:R-:W-:Y:S01]  /*b5c0*/  FFMA R9, R2, R9, -0.0013887860113754868507 ;  /* 0xbab607ed02097423 */ /* 0x000fe20000000009 */
[----:B------:R-:W-:Y:S01]  /*b5d0*/  ISETP.NE.U32.AND P0, PT, R0, 0x1, PT ;  /* 0x000000010000780c */ /* 0x000fe20003f05070 */
[----:B------:R-:W-:Y:S01]  /*b5e0*/  IMAD.MOV.U32 R5, RZ, RZ, -0x40800000 ;  /* 0xbf800000ff057424 */ /* 0x000fe200078e00ff */
[----:B------:R-:W-:Y:S02]  /*b5f0*/  LOP3.LUT P1, RZ, R12, 0x2, RZ, 0xc0, !PT ;  /* 0x000000020cff7812 */ /* 0x000fe4000782c0ff */
[----:B0-----:R-:W-:Y:S02]  /*b600*/  FSEL R3, R10, 0.0083327032625675201416, P0 ;  /* 0x3c0885e40a037808 */ /* 0x001fe40000000000 */
[----:B------:R-:W-:Y:S01]  /*b610*/  FSEL R9, R9, -0.00019574658654164522886, P0 ;  /* 0xb94d415309097808 */ /* 0x000fe20000000000 */
[----:B------:R0:W-:Y:S01]  /*b620*/  STG.E desc[UR6][R28.64+0x10], R5 ;  /* 0x000010051c007986 */ /* 0x0001e2000c101906 */
[----:B------:R-:W-:-:S02]  /*b630*/  FSEL R0, R7, 1, !P0 ;  /* 0x3f80000007007808 */ /* 0x000fc40004000000 */
[----:B------:R-:W-:Y:S01]  /*b640*/  FSEL R8, -R8, -0.16666662693023681641, P0 ;  /* 0xbe2aaaa808087808 */ /* 0x000fe20000000100 */
[C---:B------:R-:W-:Y:S02]  /*b650*/  FFMA R9, R2.reuse, R9, R3 ;  /* 0x0000000902097223 */ /* 0x040fe40000000003 */
[C---:B------:R-:W-:Y:S02]  /*b660*/  FFMA R3, R2.reuse, R0, RZ ;  /* 0x0000000002037223 */ /* 0x040fe400000000ff */
[----:B------:R-:W-:-:S04]  /*b670*/  FFMA R8, R2, R9, R8 ;  /* 0x0000000902087223 */ /* 0x000fc80000000008 */
[----:B------:R-:W-:-:S04]  /*b680*/  FFMA R3, R3, R8, R0 ;  /* 0x0000000803037223 */ /* 0x000fc80000000000 */
[----:B------:R-:W-:-:S05]  /*b690*/  @P1 FADD R3, RZ, -R3 ;  /* 0x80000003ff031221 */ /* 0x000fca0000000000 */
[----:B------:R0:W-:Y:S01]  /*b6a0*/  STG.E desc[UR6][R28.64+0xc], R3 ;  /* 0x00000c031c007986 */ /* 0x0001e2000c101906 */
[----:B------:R-:W-:Y:S05]  /*b6b0*/  BRA.U !UP0, `(.L_x_122) ;  /* 0x0000002108187547 */ /* 0x000fea000b800000 */
[----:B------:R-:W-:Y:S01]  /*b6c0*/  SHF.R.U32.HI R2, RZ, 0x17, R4 ;  /* 0x00000017ff027819 */ /* 0x000fe20000011604 */
[----:B0-----:R-:W-:Y:S02]  /*b6d0*/  IMAD.SHL.U32 R5, R4, 0x100, RZ ;  /* 0x0000010004057824 */ /* 0x001fe400078e00ff */
[----:B------:R-:W-:Y:S01]  /*b6e0*/  VIADD R3, R1, 0x20 ;  /* 0x0000002001037836 */ /* 0x000fe20000000000 */
[C---:B------:R-:W-:Y:S01]  /*b6f0*/  LOP3.LUT R0, R2.reuse, 0xe0, RZ, 0xc0, !PT ;  /* 0x000000e002007812 */ /* 0x040fe200078ec0ff */
[----:B------:R-:W-:Y:S01]  /*b700*/  IMAD.MOV.U32 R10, RZ, RZ, RZ ;  /* 0x000000ffff0a7224 */ /* 0x000fe200078e00ff */
[----:B------:R-:W-:Y:S02]  /*b710*/  LOP3.LUT R2, R2, 0x1f, RZ, 0xc0, !PT ;  /* 0x0000001f02027812 */ /* 0x000fe400078ec0ff */
[----:B------:R-:W-:Y:S01]  /*b720*/  LOP3.LUT R5, R5, 0x80000000, RZ, 0xfc, !PT ;  /* 0x8000000005057812 */ /* 0x000fe200078efcff */
[----:B------:R-:W-:Y:S01]  /*b730*/  VIADD R0, R0, 0xffffff80 ;  /* 0xffffff8000007836 */ /* 0x000fe20000000000 */
[----:B------:R-:W-:-:S04]  /*b740*/  IADD3 R12, PT, PT, -R2, 0x20, RZ ;  /* 0x00000020020c7810 */ /* 0x000fc80007ffe1ff */
[----:B------:R-:W-:Y:S01]  /*b750*/  SHF.R.U32.HI R6, RZ, 0x5, R0 ;  /* 0x00000005ff067819 */ /* 0x000fe20000011600 */
[----:B------:R-:W-:-:S04]  /*b760*/  FMUL R0, RZ, -R25 ;  /* 0x80000019ff007220 */ /* 0x000fc80000400000 */
[----:B------:R-:W-:-:S07]  /*b770*/  IMAD R6, R6, -0x4, R3 ;  /* 0xfffffffc06067824 */ /* 0x000fce00078e0203 */
.L_x_149:
[----:B------:R-:W-:Y:S01]  /*b780*/  ISETP.NE.AND P0, PT, R10, R13, PT ;  /* 0x0000000d0a00720c */ /* 0x000fe20003f05270 */
[----:B------:R-:W-:-:S12]  /*b790*/  BSSY.RECONVERGENT B3, `(.L_x_123) ;  /* 0x00001f5000037945 */ /* 0x000fd80003800200 */
[----:B0-----:R-:W-:Y:S05]  /*b7a0*/  @!P0 BRA `(.L_x_124) ;  /* 0x0000001c00cc8947 */ /* 0x001fea0003800000 */
[----:B------:R-:W0:Y:S01]  /*b7b0*/  S2R R9, SR_CgaCtaId ;  /* 0x0000000000097919 */ /* 0x000e220000008800 */
[----:B------:R-:W1:Y:S01]  /*b7c0*/  LDCU UR4, c[0x0][0x388] ;  /* 0x00007100ff0477ac */ /* 0x000e620008000800 */
[----:B------:R-:W-:Y:S01]  /*b7d0*/  MOV R8, 0x400 ;  /* 0x0000040000087802 */ /* 0x000fe20000000f00 */
[----:B------:R-:W-:Y:S01]  /*b7e0*/  BSSY.RECONVERGENT B4, `(.L_x_125) ;  /* 0x0000017000047945 */ /* 0x000fe20003800200 */
[----:B------:R-:W-:Y:S01]  /*b7f0*/  FSETP.GE.AND P2, PT, |R25|, 105615, PT ;  /* 0x47ce47801900780b */ /* 0x000fe20003f46200 */
[----:B-1----:R-:W-:Y:S01]  /*b800*/  IMAD R7, R10, UR4, RZ ;  /* 0x000000040a077c24 */ /* 0x002fe2000f8e02ff */
[----:B0-----:R-:W-:-:S05]  /*b810*/  LEA R8, R9, R8, 0x18 ;  /* 0x0000000809087211 */ /* 0x001fca00078ec0ff */
[----:B------:R-:W-:-:S05]  /*b820*/  IMAD R9, R7, 0x4, R8 ;  /* 0x0000000407097824 */ /* 0x000fca00078e0208 */
[----:B------:R-:W0:Y:S04]  /*b830*/  LDS R8, [R9] ;  /* 0x0000000009087984 */ /* 0x000e280000000800 */
[----:B------:R-:W1:Y:S01]  /*b840*/  LDS R14, [R9+0x4] ;  /* 0x00000400090e7984 */ /* 0x000e620000000800 */
[----:B0-----:R-:W-:Y:S01]  /*b850*/  FADD R7, -R23, R8 ;  /* 0x0000000817077221 */ /* 0x001fe20000000100 */
[----:B-1----:R-:W-:-:S05]  /*b860*/  FADD R8, -R21, R14 ;  /* 0x0000000e15087221 */ /* 0x002fca0000000100 */
        /* <DEDUP_REMOVED lines=14> */
.L_x_126:
[----:B------:R-:W-:Y:S05]  /*b950*/  BSYNC.RECONVERGENT B4 ;  /* 0x0000000000047941 */ /* 0x000fea0003800200 */
.L_x_125:
[----:B------:R-:W-:Y:S02]  /*b960*/  IMAD.MOV.U32 R30, RZ, RZ, 0x3b33710b ;  /* 0x3b33710bff1e7424 */ /* 0x000fe400078e00ff */
[----:B------:R-:W-:Y:S01]  /*b970*/  FMUL R11, R9, R9 ;  /* 0x00000009090b7220 */ /* 0x000fe20000400000 */
[C---:B------:R-:W-:Y:S01]  /*b980*/  ISETP.GE.AND P0, PT, R7.reuse, RZ, PT ;  /* 0x000000ff0700720c */ /* 0x040fe20003f06270 */
[----:B------:R-:W-:Y:S01]  /*b990*/  BSSY.RECONVERGENT B1, `(.L_x_127) ;  /* 0x000004e000017945 */ /* 0x000fe20003800200 */
[----:B------:R-:W-:Y:S01]  /*b9a0*/  FSETP.NEU.AND P3, PT, |R7|, |R8|, PT ;  /* 0x400000080700720b */ /* 0x000fe20003f6d200 */
[----:B------:R-:W-:Y:S01]  /*b9b0*/  FFMA R30, R11, R30, -0.015681877732276916504 ;  /* 0xbc8077480b1e7423 */ /* 0x000fe2000000001e */
[----:B------:R-:W-:-:S03]  /*b9c0*/  FSEL R27, R19, R0, !P2 ;  /* 0x00000000131b7208 */ /* 0x000fc60005000000 */
[C---:B------:R-:W-:Y:S02]  /*b9d0*/  FFMA R30, R11.reuse, R30, 0.042200751602649688721 ;  /* 0x3d2cdab20b1e7423 */ /* 0x040fe4000000001e */
[----:B------:R-:W-:Y:S02]  /*b9e0*/  IMAD.MOV.U32 R37, RZ, RZ, R27 ;  /* 0x000000ffff257224 */ /* 0x000fe400078e001b */
        /* <DEDUP_REMOVED lines=12> */
[----:B------:R-:W-:Y:S02]  /*bab0*/  FSETP.NEU.AND P1, PT, R14, RZ, PT ;  /* 0x000000ff0e00720b */ /* 0x000fe40003f2d000 */
[----:B------:R-:W-:Y:S01]  /*bac0*/  SEL R14, R20, RZ, !P2 ;  /* 0x000000ff140e7207 */ /* 0x000fe20005000000 */
[----:B------:R-:W-:Y:S01]  /*bad0*/  @!P0 FFMA R9, R11, 1.6832555532455444336, R30 ;  /* 0x3fd774eb0b098823 */ /* 0x000fe2000000001e */
[----:B------:R-:W-:-:S05]  /*bae0*/  IMAD.MOV.U32 R11, RZ, RZ, 0x4016cbe4 ;  /* 0x4016cbe4ff0b7424 */ /* 0x000fca00078e00ff */
[----:B------:R-:W-:Y:S01]  /*baf0*/  @!P3 FSEL R9, R11, 0.78539818525314331055, !P0 ;  /* 0x3f490fdb0b09b808 */ /* 0x000fe20004000000 */
[----:B------:R-:W-:-:S03]  /*bb00*/  FADD R11, |R7|, |R8| ;  /* 0x40000008070b7221 */ /* 0x000fc60000000200 */
[----:B------:R-:W-:Y:S02]  /*bb10*/  @!P1 FSEL R9, RZ, 3.1415927410125732422, P0 ;  /* 0x40490fdbff099808 */ /* 0x000fe40000000000 */
[----:B------:R-:W-:Y:S02]  /*bb20*/  FSETP.EQ.OR P0, PT, |R25|, +INF , !P2 ;  /* 0x7f8000001900780b */ /* 0x000fe40005702600 */
[----:B------:R-:W-:Y:S02]  /*bb30*/  FSETP.NAN.AND P1, PT, R11, R11, PT ;  /* 0x0000000b0b00720b */ /* 0x000fe40003f28000 */
[----:B------:R-:W-:-:S04]  /*bb40*/  LOP3.LUT R30, R9, 0x80000000, R8, 0xb8, !PT ;  /* 0x80000000091e7812 */ /* 0x000fc800078eb808 */
[----:B------:R-:W-:Y:S01]  /*bb50*/  FSEL R30, R11, R30, P1 ;  /* 0x0000001e0b1e7208 */ /* 0x000fe20000800000 */
[----:B------:R-:W-:-:S04]  /*bb60*/  IMAD.MOV.U32 R11, RZ, RZ, R14 ;  /* 0x000000ffff0b7224 */ /* 0x000fc800078e000e */
[----:B------:R-:W-:Y:S01]  /*bb70*/  FADD R9, -R25, R30 ;  /* 0x0000001e19097221 */ /* 0x000fe20000000100 */
[----:B------:R-:W-:Y:S06]  /*bb80*/  @P0 BRA `(.L_x_128) ;  /* 0x0000000000b80947 */ /* 0x000fec0003800000 */
[----:B------:R-:W-:Y:S01]  /*bb90*/  IMAD.MOV.U32 R34, RZ, RZ, RZ ;  /* 0x000000ffff227224 */ /* 0x000fe200078e00ff */
[----:B------:R-:W0:Y:S01]  /*bba0*/  LDCU.64 UR18, c[0x4][0x40] ;  /* 0x01000800ff1277ac */ /* 0x000e220008000a00 */
[----:B------:R-:W-:Y:S01]  /*bbb0*/  IMAD.MOV.U32 R36, RZ, RZ, R3 ;  /* 0x000000ffff247224 */ /* 0x000fe200078e0003 */
[----:B------:R-:W-:Y:S01]  /*bbc0*/  UMOV UR5, URZ ;  /* 0x000000ff00057c82 */ /* 0x000fe20008000000 */
[----:B------:R-:W-:-:S05]  /*bbd0*/  UMOV UR4, URZ ;  /* 0x000000ff00047c82 */ /* 0x000fca0008000000 */
.L_x_129:
        /* <DEDUP_REMOVED lines=13> */
[----:B------:R-:W-:Y:S01]  /*bcb0*/  ISETP.NE.AND P1, PT, R2, RZ, PT ;  /* 0x000000ff0200720c */ /* 0x000fe20003f25270 */
[----:B------:R0:W-:Y:S04]  /*bcc0*/  STL [R1+0x38], R34 ;  /* 0x0000382201007387 */ /* 0x0001e80000100800 */
[----:B------:R-:W2:Y:S04]  /*bcd0*/  LDL R11, [R6+0x18] ;  /* 0x00001800060b7983 */ /* 0x000ea80000100800 */
[----:B------:R-:W3:Y:S04]  /*bce0*/  LDL R31, [R6+0x14] ;  /* 0x00001400061f7983 */ /* 0x000ee80000100800 */
[----:B------:R-:W4:Y:S01]  /*bcf0*/  @P1 LDL R35, [R6+0x10] ;  /* 0x0000100006231983 */ /* 0x000f220000100800 */
[----:B------:R-:W-:Y:S01]  /*bd00*/  UMOV UR4, 0x54442d19 ;  /* 0x54442d1900047882 */ /* 0x000fe20000000000 */
[----:B------:R-:W-:Y:S01]  /*bd10*/  UMOV UR5, 0x3bf921fb ;  /* 0x3bf921fb00057882 */ /* 0x000fe20000000000 */
[----:B------:R-:W-:-:S02]  /*bd20*/  ISETP.GE.AND P2, PT, R4, RZ, PT ;  /* 0x000000ff0400720c */ /* 0x000fc40003f46270 */
[----:B--2---:R-:W-:Y:S02]  /*bd30*/  @P1 SHF.L.U32 R30, R11, R2, RZ ;  /* 0x000000020b1e1219 */ /* 0x004fe400000006ff */
[----:B---3--:R-:W-:Y:S02]  /*bd40*/  @P1 SHF.R.U32.HI R33, RZ, R12, R31 ;  /* 0x0000000cff211219 */ /* 0x008fe4000001161f */
[----:B------:R-:W-:Y:S02]  /*bd50*/  @P1 SHF.L.U32 R32, R31, R2, RZ ;  /* 0x000000021f201219 */ /* 0x000fe400000006ff */
[----:B----4-:R-:W-:Y:S01]  /*bd60*/  @P1 SHF.R.U32.HI R35, RZ, R12, R35 ;  /* 0x0000000cff231219 */ /* 0x010fe20000011623 */
[----:B------:R-:W-:-:S04]  /*bd70*/  @P1 IMAD.IADD R11, R30, 0x1, R33 ;  /* 0x000000011e0b1824 */ /* 0x000fc800078e0221 */
[----:B------:R-:W-:Y:S01]  /*bd80*/  @P1 IMAD.IADD R31, R32, 0x1, R35 ;  /* 0x00000001201f1824 */ /* 0x000fe200078e0223 */
[----:B0-----:R-:W-:-:S04]  /*bd90*/  SHF.R.U32.HI R34, RZ, 0x1e, R11 ;  /* 0x0000001eff227819 */ /* 0x001fc8000001160b */
[C---:B------:R-:W-:Y:S01]  /*bda0*/  SHF.L.W.U32.HI R35, R31.reuse, 0x2, R11 ;  /* 0x000000021f237819 */ /* 0x040fe20000010e0b */
[----:B------:R-:W-:-:S03]  /*bdb0*/  IMAD.SHL.U32 R31, R31, 0x4, RZ ;  /* 0x000000041f1f7824 */ /* 0x000fc600078e00ff */
[----:B------:R-:W-:Y:S02]  /*bdc0*/  SHF.R.S32.HI R32, RZ, 0x1f, R35 ;  /* 0x0000001fff207819 */ /* 0x000fe40000011423 */
[C---:B------:R-:W-:Y:S02]  /*bdd0*/  LOP3.LUT R36, R35.reuse, R4, RZ, 0x3c, !PT ;  /* 0x0000000423247212 */ /* 0x040fe400078e3cff */
[C---:B------:R-:W-:Y:S02]  /*bde0*/  LOP3.LUT R30, R32.reuse, R31, RZ, 0x3c, !PT ;  /* 0x0000001f201e7212 */ /* 0x040fe400078e3cff */
[----:B------:R-:W-:Y:S02]  /*bdf0*/  LOP3.LUT R31, R32, R35, RZ, 0x3c, !PT ;  /* 0x00000023201f7212 */ /* 0x000fe400078e3cff */
[----:B------:R-:W-:Y:S02]  /*be00*/  LEA.HI R11, R35, R34, RZ, 0x1 ;  /* 0x00000022230b7211 */ /* 0x000fe400078f08ff */
[----:B------:R-:W-:-:S02]  /*be10*/  ISETP.GE.AND P1, PT, R36, RZ, PT ;  /* 0x000000ff2400720c */ /* 0x000fc40003f26270 */
[----:B------:R-:W0:Y:S01]  /*be20*/  I2F.F64.S64 R30, R30 ;  /* 0x0000001e001e7312 */ /* 0x000e220000301c00 */
[----:B------:R-:W-:Y:S01]  /*be30*/  @!P2 IMAD.MOV R11, RZ, RZ, -R11 ;  /* 0x000000ffff0ba224 */ /* 0x000fe200078e0a0b */
[----:B0-----:R-:W-:-:S10]  /*be40*/  DMUL R32, R30, UR4 ;  /* 0x000000041e207c28 */ /* 0x001fd40008000000 */
[----:B------:R-:W0:Y:S02]  /*be50*/  F2F.F32.F64 R32, R32 ;  /* 0x0000002000207310 */ /* 0x000e240000301000 */
[----:B0-----:R-:W-:-:S07]  /*be60*/  FSEL R37, -R32, R32, !P1 ;  /* 0x0000002020257208 */ /* 0x001fce0004800100 */
.L_x_128:
[----:B------:R-:W-:Y:S05]  /*be70*/  BSYNC.RECONVERGENT B1 ;  /* 0x0000000000017941 */ /* 0x000fea0003800200 */
.L_x_127:
        /* <DEDUP_REMOVED lines=13> */
[C---:B------:R-:W-:Y:S01]  /*bf50*/  FFMA R30, R31.reuse, R30, R32 ;  /* 0x0000001e1f1e7223 */ /* 0x040fe20000000020 */
[----:B------:R-:W-:Y:S01]  /*bf60*/  FSEL R33, -R36, -0.4999999701976776123, !P1 ;  /* 0xbeffffff24217808 */ /* 0x000fe20004800100 */
[----:B------:R-:W-:Y:S02]  /*bf70*/  IMAD.MOV.U32 R37, RZ, RZ, R14 ;  /* 0x000000ffff257224 */ /* 0x000fe400078e000e */
[C---:B------:R-:W-:Y:S02]  /*bf80*/  FFMA R11, R31.reuse, R38, RZ ;  /* 0x000000261f0b7223 */ /* 0x040fe400000000ff */
[----:B------:R-:W-:-:S04]  /*bf90*/  FFMA R30, R31, R30, R33 ;  /* 0x0000001e1f1e7223 */ /* 0x000fc80000000021 */
[----:B------:R-:W-:Y:S01]  /*bfa0*/  FFMA R38, R11, R30, R38 ;  /* 0x0000001e0b267223 */ /* 0x000fe20000000026 */
[----:B------:R-:W-:-:S03]  /*bfb0*/  IMAD.MOV.U32 R11, RZ, RZ, R27 ;  /* 0x000000ffff0b7224 */ /* 0x000fc600078e001b */
[----:B------:R-:W-:Y:S01]  /*bfc0*/  @P2 FADD R38, RZ, -R38 ;  /* 0x80000026ff262221 */ /* 0x000fe20000000000 */
[----:B------:R-:W-:Y:S06]  /*bfd0*/  @P0 BRA `(.L_x_131) ;  /* 0x0000000000a80947 */ /* 0x000fec0003800000 */
[----:B------:R-:W-:Y:S01]  /*bfe0*/  IMAD.MOV.U32 R39, RZ, RZ, RZ ;  /* 0x000000ffff277224 */ /* 0x000fe200078e00ff */
[----:B------:R-:W-:Y:S01]  /*bff0*/  UMOV UR4, URZ ;  /* 0x000000ff00047c82 */ /* 0x000fe20008000000 */
[----:B------:R-:W-:-:S07]  /*c000*/  IMAD.MOV.U32 R11, RZ, RZ, RZ ;  /* 0x000000ffff0b7224 */ /* 0x000fce00078e00ff */
.L_x_132:
[----:B0-----:R-:W0:Y:S02]  /*c010*/  LDC.64 R30, c[0x4][0x40] ;  /* 0x01001000ff1e7b82 */ /* 0x001e240000000a00 */
[----:B0-----:R-:W-:-:S05]  /*c020*/  IMAD.WIDE.U32 R32, R11, 0x4, R30 ;  /* 0x000000040b207825 */ /* 0x001fca00078e001e */
[----:B------:R-:W2:Y:S01]  /*c030*/  LDG.E.CONSTANT R30, desc[UR6][R32.64] ;  /* 0x00000006201e7981 */ /* 0x000ea2000c1e9900 */
[C---:B------:R-:W-:Y:S02]  /*c040*/  IMAD R37, R11.reuse, 0x4, R1 ;  /* 0x000000040b257824 */ /* 0x040fe400078e0201 */
[----:B------:R-:W-:-:S05]  /*c050*/  VIADD R11, R11, 0x1 ;  /* 0x000000010b0b7836 */ /* 0x000fca0000000000 */
[----:B------:R-:W-:Y:S01]  /*c060*/  ISETP.NE.AND P1, PT, R11, 0x6, PT ;  /* 0x000000060b00780c */ /* 0x000fe20003f25270 */
[----:B--2---:R-:W-:-:S03]  /*c070*/  IMAD.WIDE.U32 R30, R30, R5, RZ ;  /* 0x000000051e1e7225 */ /* 0x004fc600078e00ff */
[----:B------:R-:W-:-:S04]  /*c080*/  IADD3 R30, P2, PT, R30, R39, RZ ;  /* 0x000000271e1e7210 */ /* 0x000fc80007f5e0ff */
[----:B------:R-:W-:Y:S01]  /*c090*/  IADD3.X R39, PT, PT, R31, UR4, RZ, P2, !PT ;  /* 0x000000041f277c10 */ /* 0x000fe200097fe4ff */
[----:B------:R0:W-:Y:S04]  /*c0a0*/  STL [R37+0x20], R30 ;  /* 0x0000201e25007387 */ /* 0x0001e80000100800 */
[----:B------:R-:W-:Y:S05]  /*c0b0*/  @P1 BRA `(.L_x_132) ;  /* 0xfffffffc00d41947 */ /* 0x000fea000383ffff */
[----:B------:R-:W-:Y:S01]  /*c0c0*/  ISETP.NE.AND P1, PT, R2, RZ, PT ;  /* 0x000000ff0200720c */ /* 0x000fe20003f25270 */
[----:B------:R1:W-:Y:S04]  /*c0d0*/  STL [R1+0x38], R39 ;  /* 0x0000382701007387 */ /* 0x0003e80000100800 */
[----:B------:R-:W2:Y:S04]  /*c0e0*/  LDL R11, [R6+0x18] ;  /* 0x00001800060b7983 */ /* 0x000ea80000100800 */
[----:B------:R-:W3:Y:S04]  /*c0f0*/  LDL R31, [R6+0x14] ;  /* 0x00001400061f7983 */ /* 0x000ee80000100800 */
[----:B0-----:R-:W4:Y:S01]  /*c100*/  @P1 LDL R37, [R6+0x10] ;  /* 0x0000100006251983 */ /* 0x001f220000100800 */
        /* <DEDUP_REMOVED lines=9> */
[----:B------:R-:W-:-:S04]  /*c1a0*/  SHF.R.U32.HI R40, RZ, 0x1e, R11 ;  /* 0x0000001eff287819 */ /* 0x000fc8000001160b */
[C---:B------:R-:W-:Y:S01]  /*c1b0*/  SHF.L.W.U32.HI R37, R31.reuse, 0x2, R11 ;  /* 0x000000021f257819 */ /* 0x040fe20000010e0b */
[----:B------:R-:W-:-:S03]  /*c1c0*/  IMAD.SHL.U32 R31, R31, 0x4, RZ ;  /* 0x000000041f1f7824 */ /* 0x000fc600078e00ff */
[----:B------:R-:W-:Y:S02]  /*c1d0*/  SHF.R.S32.HI R32, RZ, 0x1f, R37 ;  /* 0x0000001fff207819 */ /* 0x000fe40000011425 */
[C---:B-1----:R-:W-:Y:S02]  /*c1e0*/  LOP3.LUT R39, R37.reuse, R4, RZ, 0x3c, !PT ;  /* 0x0000000425277212 */ /* 0x042fe400078e3cff */
        /* <DEDUP_REMOVED lines=9> */
.L_x_131:
[----:B------:R-:W-:Y:S05]  /*c280*/  BSYNC.RECONVERGENT B1 ;  /* 0x0000000000017941 */ /* 0x000fea0003800200 */
.L_x_130:
[----:B------:R-:W-:Y:S01]  /*c290*/  FMUL R30, R11, R11 ;  /* 0x0000000b0b1e7220 */ /* 0x000fe20000400000 */
[C---:B------:R-:W-:Y:S01]  /*c2a0*/  LOP3.LUT R32, R37.reuse, 0x1, RZ, 0xc0, !PT ;  /* 0x0000000125207812 */ /* 0x040fe200078ec0ff */
[----:B------:R-:W-:Y:S01]  /*c2b0*/  BSSY.RECONVERGENT B1, `(.L_x_133) ;  /* 0x000003c000017945 */ /* 0x000fe20003800200 */
[----:B------:R-:W-:Y:S01]  /*c2c0*/  LOP3.LUT P2, RZ, R37, 0x2, RZ, 0xc0, !PT ;  /* 0x0000000225ff7812 */ /* 0x000fe2000784c0ff */
[----:B------:R-:W-:Y:S01]  /*c2d0*/  FFMA R31, R30, R34, -0.0013887860113754868507 ;  /* 0xbab607ed1e1f7423 */ /* 0x000fe20000000022 */
[----:B------:R-:W-:Y:S01]  /*c2e0*/  ISETP.NE.U32.AND P1, PT, R32, 0x1, PT ;  /* 0x000000012000780c */ /* 0x000fe20003f25070 */
[----:B------:R-:W-:Y:S02]  /*c2f0*/  IMAD.MOV.U32 R39, RZ, RZ, R14 ;  /* 0x000000ffff277224 */ /* 0x000fe400078e000e */
[----:B------:R-:W-:Y:S01]  /*c300*/  IMAD.MOV.U32 R37, RZ, RZ, R27 ;  /* 0x000000ffff257224 */ /* 0x000fe200078e001b */
[----:B------:R-:W-:Y:S02]  /*c310*/  FSEL R31, R31, -0.00019574658654164522886, !P1 ;  /* 0xb94d41531f1f7808 */ /* 0x000fe40004800000 */
[----:B------:R-:W-:-:S02]  /*c320*/  FSEL R33, R35, 0.041666727513074874878, P1 ;  /* 0x3d2aaabb23217808 */ /* 0x000fc40000800000 */
[----:B------:R-:W-:Y:S02]  /*c330*/  FSEL R11, R11, 1, P1 ;  /* 0x3f8000000b0b7808 */ /* 0x000fe40000800000 */
[----:B------:R-:W-:Y:S01]  /*c340*/  FSEL R40, -R36, -0.4999999701976776123, P1 ;  /* 0xbeffffff24287808 */ /* 0x000fe20000800100 */
[C---:B------:R-:W-:Y:S02]  /*c350*/  FFMA R31, R30.reuse, R31, R33 ;  /* 0x0000001f1e1f7223 */ /* 0x040fe40000000021 */
[C---:B------:R-:W-:Y:S02]  /*c360*/  FFMA R32, R30.reuse, R11, RZ ;  /* 0x0000000b1e207223 */ /* 0x040fe400000000ff */
[----:B------:R-:W-:-:S04]  /*c370*/  FFMA R31, R30, R31, R40 ;  /* 0x0000001f1e1f7223 */ /* 0x000fc80000000028 */
[----:B------:R-:W-:-:S04]  /*c380*/  FFMA R11, R32, R31, R11 ;  /* 0x0000001f200b7223 */ /* 0x000fc8000000000b */
[----:B------:R-:W-:-:S04]  /*c390*/  @P2 FADD R11, RZ, -R11 ;  /* 0x8000000bff0b2221 */ /* 0x000fc80000000000 */
[----:B------:R-:W-:-:S04]  /*c3a0*/  FMUL R30, R8, R11 ;  /* 0x0000000b081e7220 */ /* 0x000fc80000400000 */
[----:B------:R-:W-:Y:S01]  /*c3b0*/  FFMA R11, R7, R38, -R30 ;  /* 0x00000026070b7223 */ /* 0x000fe2000000081e */
[----:B------:R-:W-:Y:S06]  /*c3c0*/  @P0 BRA `(.L_x_134) ;  /* 0x0000000000a80947 */ /* 0x000fec0003800000 */
[----:B------:R-:W-:Y:S01]  /*c3d0*/  IMAD.MOV.U32 R38, RZ, RZ, RZ ;  /* 0x000000ffff267224 */ /* 0x000fe200078e00ff */
[----:B------:R-:W-:Y:S01]  /*c3e0*/  UMOV UR4, URZ ;  /* 0x000000ff00047c82 */ /* 0x000fe20008000000 */
[----:B------:R-:W-:-:S07]  /*c3f0*/  IMAD.MOV.U32 R37, RZ, RZ, RZ ;  /* 0x000000ffff257224 */ /* 0x000fce00078e00ff */
.L_x_135:
        /* <DEDUP_REMOVED lines=25> */
[----:B-1----:R-:W-:-:S04]  /*c590*/  SHF.R.U32.HI R38, RZ, 0x1e, R37 ;  /* 0x0000001eff267819 */ /* 0x002fc80000011625 */
        /* <DEDUP_REMOVED lines=13> */
.L_x_134:
[----:B------:R-:W-:Y:S05]  /*c670*/  BSYNC.RECONVERGENT B1 ;  /* 0x0000000000017941 */ /* 0x000fea0003800200 */
.L_x_133:
[----:B------:R-:W-:Y:S01]  /*c680*/  FMUL R31, R37, R37 ;  /* 0x00000025251f7220 */ /* 0x000fe20000400000 */
[C---:B------:R-:W-:Y:S01]  /*c690*/  LOP3.LUT R32, R39.reuse, 0x1, RZ, 0xc0, !PT ;  /* 0x0000000127207812 */ /* 0x040fe200078ec0ff */
[----:B------:R-:W-:Y:S01]  /*c6a0*/  BSSY.RECONVERGENT B1, `(.L_x_136) ;  /* 0x0000039000017945 */ /* 0x000fe20003800200 */
[----:B------:R-:W-:Y:S01]  /*c6b0*/  LOP3.LUT P2, RZ, R39, 0x2, RZ, 0xc0, !PT ;  /* 0x0000000227ff7812 */ /* 0x000fe2000784c0ff */
[----:B------:R-:W-:Y:S01]  /*c6c0*/  FFMA R30, R31, R34, -0.0013887860113754868507 ;  /* 0xbab607ed1f1e7423 */ /* 0x000fe20000000022 */
[----:B------:R-:W-:-:S04]  /*c6d0*/  ISETP.NE.U32.AND P1, PT, R32, 0x1, PT ;  /* 0x000000012000780c */ /* 0x000fc80003f25070 */
[----:B------:R-:W-:Y:S02]  /*c6e0*/  FSEL R32, R30, -0.00019574658654164522886, !P1 ;  /* 0xb94d41531e207808 */ /* 0x000fe40004800000 */
[----:B------:R-:W-:Y:S02]  /*c6f0*/  FSEL R38, R35, 0.041666727513074874878, P1 ;  /* 0x3d2aaabb23267808 */ /* 0x000fe40000800000 */
[----:B------:R-:W-:Y:S02]  /*c700*/  FSEL R30, R37, 1, P1 ;  /* 0x3f800000251e7808 */ /* 0x000fe40000800000 */
[----:B------:R-:W-:Y:S01]  /*c710*/  FSEL R37, -R36, -0.4999999701976776123, P1 ;  /* 0xbeffffff24257808 */ /* 0x000fe20000800100 */
[C---:B------:R-:W-:Y:S02]  /*c720*/  FFMA R32, R31.reuse, R32, R38 ;  /* 0x000000201f207223 */ /* 0x040fe40000000026 */
[C---:B------:R-:W-:Y:S02]  /*c730*/  FFMA R33, R31.reuse, R30, RZ ;  /* 0x0000001e1f217223 */ /* 0x040fe400000000ff */
[----:B------:R-:W-:-:S04]  /*c740*/  FFMA R32, R31, R32, R37 ;  /* 0x000000201f207223 */ /* 0x000fc80000000025 */
[----:B------:R-:W-:-:S04]  /*c750*/  FFMA R30, R33, R32, R30 ;  /* 0x00000020211e7223 */ /* 0x000fc8000000001e */
[----:B------:R-:W-:-:S04]  /*c760*/  @P2 FADD R30, RZ, -R30 ;  /* 0x8000001eff1e2221 */ /* 0x000fc80000000000 */
[----:B------:R-:W-:Y:S01]  /*c770*/  FMUL R37, R7, R30 ;  /* 0x0000001e07257220 */ /* 0x000fe20000400000 */
[----:B------:R-:W-:Y:S06]  /*c780*/  @P0 BRA `(.L_x_137) ;  /* 0x0000000000a80947 */ /* 0x000fec0003800000 */
[----:B------:R-:W-:Y:S01]  /*c790*/  IMAD.MOV.U32 R38, RZ, RZ, RZ ;  /* 0x000000ffff267224 */ /* 0x000fe200078e00ff */
[----:B------:R-:W-:Y:S01]  /*c7a0*/  UMOV UR4, URZ ;  /* 0x000000ff00047c82 */ /* 0x000fe20008000000 */
[----:B------:R-:W-:-:S07]  /*c7b0*/  IMAD.MOV.U32 R7, RZ, RZ, RZ ;  /* 0x000000ffff077224 */ /* 0x000fce00078e00ff */
.L_x_138:
        /* <DEDUP_REMOVED lines=14> */
[----:B0-----:R-:W3:Y:S04]  /*c8a0*/  LDL R27, [R6+0x14] ;  /* 0x00001400061b7983 */ /* 0x001ee80000100800 */
        /* <DEDUP_REMOVED lines=9> */
[----:B------:R-:W-:-:S05]  /*c940*/  @P0 IMAD.IADD R27, R30, 0x1, R33 ;  /* 0x000000011e1b0824 */ /* 0x000fca00078e0221 */
[C---:B------:R-:W-:Y:S01]  /*c950*/  SHF.L.W.U32.HI R39, R27.reuse, 0x2, R7 ;  /* 0x000000021b277819 */ /* 0x040fe20000010e07 */
[----:B------:R-:W-:-:S03]  /*c960*/  IMAD.SHL.U32 R27, R27, 0x4, RZ ;  /* 0x000000041b1b7824 */ /* 0x000fc600078e00ff */
[----:B------:R-:W-:-:S04]  /*c970*/  SHF.R.S32.HI R14, RZ, 0x1f, R39 ;  /* 0x0000001fff0e7819 */ /* 0x000fc80000011427 */
[C---:B------:R-:W-:Y:S02]  /*c980*/  LOP3.LUT R30, R14.reuse, R27, RZ, 0x3c, !PT ;  /* 0x0000001b0e1e7212 */ /* 0x040fe400078e3cff */
[----:B------:R-:W-:Y:S02]  /*c990*/  LOP3.LUT R31, R14, R39, RZ, 0x3c, !PT ;  /* 0x000000270e1f7212 */ /* 0x000fe400078e3cff */
[----:B------:R-:W-:Y:S02]  /*c9a0*/  SHF.R.U32.HI R14, RZ, 0x1e, R7 ;  /* 0x0000001eff0e7819 */ /* 0x000fe40000011607 */
[C---:B------:R-:W-:Y:S02]  /*c9b0*/  LOP3.LUT R27, R39.reuse, R4, RZ, 0x3c, !PT ;  /* 0x00000004271b7212 */ /* 0x040fe400078e3cff */
[----:B------:R-:W0:Y:S01]  /*c9c0*/  I2F.F64.S64 R30, R30 ;  /* 0x0000001e001e7312 */ /* 0x000e220000301c00 */
[----:B------:R-:W-:Y:S02]  /*c9d0*/  LEA.HI R14, R39, R14, RZ, 0x1 ;  /* 0x0000000e270e7211 */ /* 0x000fe400078f08ff */
[----:B------:R-:W-:-:S03]  /*c9e0*/  ISETP.GE.AND P0, PT, R27, RZ, PT ;  /* 0x000000ff1b00720c */ /* 0x000fc60003f06270 */
[----:B------:R-:W-:Y:S01]  /*c9f0*/  @!P1 IMAD.MOV R14, RZ, RZ, -R14 ;  /* 0x000000ffff0e9224 */ /* 0x000fe200078e0a0e */
[----:B0-----:R-:W-:-:S10]  /*ca00*/  DMUL R32, R30, UR4 ;  /* 0x000000041e207c28 */ /* 0x001fd40008000000 */
[----:B------:R-:W0:Y:S02]  /*ca10*/  F2F.F32.F64 R32, R32 ;  /* 0x0000002000207310 */ /* 0x000e240000301000 */
[----:B01----:R-:W-:-:S07]  /*ca20*/  FSEL R27, -R32, R32, !P0 ;  /* 0x00000020201b7208 */ /* 0x003fce0004000100 */
.L_x_137:
[----:B------:R-:W-:Y:S05]  /*ca30*/  BSYNC.RECONVERGENT B1 ;  /* 0x0000000000017941 */ /* 0x000fea0003800200 */
.L_x_136:
[C---:B------:R-:W-:Y:S01]  /*ca40*/  LOP3.LUT R30, R14.reuse, 0x1, RZ, 0xc0, !PT ;  /* 0x000000010e1e7812 */ /* 0x040fe200078ec0ff */
[----:B------:R-:W-:Y:S01]  /*ca50*/  FMUL R7, R27, R27 ;  /* 0x0000001b1b077220 */ /* 0x000fe20000400000 */
[----:B------:R-:W-:Y:S01]  /*ca60*/  VIADD R14, R14, 0x1 ;  /* 0x000000010e0e7836 */ /* 0x000fe20000000000 */
[----:B------:R-:W-:Y:S01]  /*ca70*/  BSSY.RECONVERGENT B4, `(.L_x_139) ;  /* 0x000001d000047945 */ /* 0x000fe20003800200 */
[----:B------:R-:W-:Y:S01]  /*ca80*/  ISETP.NE.U32.AND P0, PT, R30, 0x1, PT ;  /* 0x000000011e00780c */ /* 0x000fe20003f05070 */
[----:B------:R-:W-:Y:S01]  /*ca90*/  FFMA R34, R7, R34, -0.0013887860113754868507 ;  /* 0xbab607ed07227423 */ /* 0x000fe20000000022 */
[----:B------:R-:W-:Y:S01]  /*caa0*/  IMAD.MOV.U32 R31, RZ, RZ, 0x38d1b717 ;  /* 0x38d1b717ff1f7424 */ /* 0x000fe200078e00ff */
[----:B------:R-:W-:Y:S01]  /*cab0*/  LOP3.LUT P1, RZ, R14, 0x2, RZ, 0xc0, !PT ;  /* 0x000000020eff7812 */ /* 0x000fe2000782c0ff */
[----:B------:R-:W-:Y:S01]  /*cac0*/  IMAD.MOV.U32 R32, RZ, RZ, 0x461c4000 ;  /* 0x461c4000ff207424 */ /* 0x000fe200078e00ff */
[----:B------:R-:W-:Y:S01]  /*cad0*/  FSEL R30, R35, 0.041666727513074874878, !P0 ;  /* 0x3d2aaabb231e7808 */ /* 0x000fe20004000000 */
[----:B------:R-:W-:Y:S01]  /*cae0*/  IMAD.SHL.U32 R41, R10, 0x4, RZ ;  /* 0x000000040a297824 */ /* 0x000fe200078e00ff */
[----:B------:R-:W-:Y:S01]  /*caf0*/  FSEL R34, R34, -0.00019574658654164522886, P0 ;  /* 0xb94d415322227808 */ /* 0x000fe20000000000 */
[----:B------:R-:W-:Y:S01]  /*cb00*/  FFMA R14, R31, -R32, 1 ;  /* 0x3f8000001f0e7423 */ /* 0x000fe20000000820 */
[----:B------:R-:W-:Y:S01]  /*cb10*/  FSEL R36, -R36, -0.4999999701976776123, !P0 ;  /* 0xbeffffff24247808 */ /* 0x000fe20004000100 */
[----:B------:R-:W-:Y:S01]  /*cb20*/  IMAD.WIDE.U32 R40, R41, 0x4, R28 ;  /* 0x0000000429287825 */ /* 0x000fe200078e001c */
[----:B------:R-:W-:-:S03]  /*cb30*/  FSEL R27, R27, 1, !P0 ;  /* 0x3f8000001b1b7808 */ /* 0x000fc60004000000 */
[C---:B------:R-:W-:Y:S01]  /*cb40*/  FFMA R30, R7.reuse, R34, R30 ;  /* 0x00000022071e7223 */ /* 0x040fe2000000001e */
[----:B------:R-:W0:Y:S01]  /*cb50*/  FCHK P0, R11, 10000 ;  /* 0x461c40000b007902 */ /* 0x000e220000000000 */
[----:B------:R-:W-:Y:S02]  /*cb60*/  FFMA R14, R14, R31, 9.9999997473787516356e-05 ;  /* 0x38d1b7170e0e7423 */ /* 0x000fe4000000001f */
[C---:B------:R-:W-:Y:S01]  /*cb70*/  FFMA R36, R7.reuse, R30, R36 ;  /* 0x0000001e07247223 */ /* 0x040fe20000000024 */
[----:B------:R-:W-:Y:S01]  /*cb80*/  FFMA R30, R7, R27, RZ ;  /* 0x0000001b071e7223 */ /* 0x000fe200000000ff */
[----:B------:R-:W-:-:S03]  /*cb90*/  FFMA R7, R14, R11, RZ ;  /* 0x0000000b0e077223 */ /* 0x000fc600000000ff */
        /* <DEDUP_REMOVED lines=10> */
.L_x_140:
[----:B------:R-:W-:Y:S05]  /*cc40*/  BSYNC.RECONVERGENT B4 ;  /* 0x0000000000047941 */ /* 0x000fea0003800200 */
.L_x_139:
        /* <DEDUP_REMOVED lines=15> */
.L_x_142:
[----:B------:R-:W-:Y:S05]  /*cd40*/  BSYNC.RECONVERGENT B4 ;  /* 0x0000000000047941 */ /* 0x000fea0003800200 */
.L_x_141:
        /* <DEDUP_REMOVED lines=21> */
.L_x_145:
        /* <DEDUP_REMOVED lines=13> */
[C---:B0-----:R-:W-:Y:S02]  /*cf70*/  LOP3.LUT R8, R30.reuse, 0xe0, RZ, 0xc0, !PT ;  /* 0x000000e01e087812 */ /* 0x041fe400078ec0ff */
        /* <DEDUP_REMOVED lines=15> */
[----:B-1----:R-:W-:Y:S02]  /*d070*/  SHF.R.U32.HI R7, RZ, 0x1e, R8 ;  /* 0x0000001eff077819 */ /* 0x002fe40000011608 */
[----:B------:R-:W-:-:S02]  /*d080*/  SHF.R.S32.HI R31, RZ, 0x1f, R14 ;  /* 0x0000001fff1f7819 */ /* 0x000fc4000001140e */
[C---:B------:R-:W-:Y:S02]  /*d090*/  LOP3.LUT R8, R14.reuse, R9, RZ, 0x3c, !PT ;  /* 0x000000090e087212 */ /* 0x040fe400078e3cff */
[C---:B------:R-:W-:Y:S02]  /*d0a0*/  LOP3.LUT R30, R31.reuse, R11, RZ, 0x3c, !PT ;  /* 0x0000000b1f1e7212 */ /* 0x040fe400078e3cff */
[----:B------:R-:W-:Y:S02]  /*d0b0*/  LOP3.LUT R31, R31, R14, RZ, 0x3c, !PT ;  /* 0x0000000e1f1f7212 */ /* 0x000fe400078e3cff */
[----:B------:R-:W-:Y:S02]  /*d0c0*/  LEA.HI R7, R14, R7, RZ, 0x1 ;  /* 0x000000070e077211 */ /* 0x000fe400078f08ff */
[----:B------:R-:W-:Y:S02]  /*d0d0*/  ISETP.GE.AND P1, PT, R8, RZ, PT ;  /* 0x000000ff0800720c */ /* 0x000fe40003f26270 */
[----:B------:R-:W0:Y:S01]  /*d0e0*/  I2F.F64.S64 R30, R30 ;  /* 0x0000001e001e7312 */ /* 0x000e220000301c00 */
[----:B------:R-:W-:-:S04]  /*d0f0*/  IMAD.MOV R8, RZ, RZ, -R7 ;  /* 0x000000ffff087224 */ /* 0x000fc800078e0a07 */
[----:B------:R-:W-:Y:S01]  /*d100*/  @!P0 IMAD.MOV.U32 R7, RZ, RZ, R8 ;  /* 0x000000ffff078224 */ /* 0x000fe200078e0008 */
[----:B0-----:R-:W-:-:S10]  /*d110*/  DMUL R32, R30, UR4 ;  /* 0x000000041e207c28 */ /* 0x001fd40008000000 */
[----:B------:R-:W0:Y:S02]  /*d120*/  F2F.F32.F64 R32, R32 ;  /* 0x0000002000207310 */ /* 0x000e240000301000 */
[----:B0-----:R-:W-:-:S07]  /*d130*/  FSEL R30, -R32, R32, !P1 ;  /* 0x00000020201e7208 */ /* 0x001fce0004800100 */
.L_x_144:
[----:B------:R-:W-:Y:S05]  /*d140*/  BSYNC.RECONVERGENT B1 ;  /* 0x0000000000017941 */ /* 0x000fea0003800200 */
.L_x_143:
        /* <DEDUP_REMOVED lines=27> */
[----:B0-----:R-:W-:Y:S02]  /*d300*/  IMAD.MOV.U32 R7, RZ, RZ, RZ ;  /* 0x000000ffff077224 */ /* 0x001fe400078e00ff */
[----:B------:R-:W-:Y:S01]  /*d310*/  IMAD.MOV.U32 R27, RZ, RZ, RZ ;  /* 0x000000ffff1b7224 */ /* 0x000fe200078e00ff */
[----:B------:R-:W-:-:S07]  /*d320*/  LOP3.LUT R37, R30, 0x80000000, RZ, 0xfc, !PT ;  /* 0x800000001e257812 */ /* 0x000fce00078efcff */
.L_x_148:
        /* <DEDUP_REMOVED lines=27> */
[C-C-:B0-----:R-:W-:Y:S01]  /*d4e0*/  SHF.L.W.U32.HI R34, R30.reuse, 0x2, R27.reuse ;  /* 0x000000021e227819 */ /* 0x141fe20000010e1b */
[----:B------:R-:W-:Y:S01]  /*d4f0*/  IMAD.SHL.U32 R30, R30, 0x4, RZ ;  /* 0x000000041e1e7824 */ /* 0x000fe200078e00ff */
[----:B------:R-:W-:Y:S02]  /*d500*/  SHF.R.U32.HI R27, RZ, 0x1e, R27 ;  /* 0x0000001eff1b7819 */ /* 0x000fe4000001161b */
[----:B------:R-:W-:Y:S02]  /*d510*/  SHF.R.S32.HI R31, RZ, 0x1f, R34 ;  /* 0x0000001fff1f7819 */ /* 0x000fe40000011422 */
[----:B------:R-:W-:Y:S02]  /*d520*/  LOP3.LUT R9, R34, R9, RZ, 0x3c, !PT ;  /* 0x0000000922097212 */ /* 0x000fe400078e3cff */
[C---:B------:R-:W-:Y:S02]  /*d530*/  LOP3.LUT R30, R31.reuse, R30, RZ, 0x3c, !PT ;  /* 0x0000001e1f1e7212 */ /* 0x040fe400078e3cff */
[----:B------:R-:W-:-:S02]  /*d540*/  LOP3.LUT R31, R31, R34, RZ, 0x3c, !PT ;  /* 0x000000221f1f7212 */ /* 0x000fc400078e3cff */
[----:B------:R-:W-:Y:S02]  /*d550*/  LEA.HI R34, R34, R27, RZ, 0x1 ;  /* 0x0000001b22227211 */ /* 0x000fe400078f08ff */
[----:B------:R-:W-:Y:S02]  /*d560*/  ISETP.GE.AND P0, PT, R9, RZ, PT ;  /* 0x000000ff0900720c */ /* 0x000fe40003f06270 */
[----:B------:R-:W0:Y:S01]  /*d570*/  I2F.F64.S64 R30, R30 ;  /* 0x0000001e001e7312 */ /* 0x000e220000301c00 */
[----:B-1----:R-:W-:-:S04]  /*d580*/  IMAD.MOV R7, RZ, RZ, -R34 ;  /* 0x000000ffff077224 */ /* 0x002fc800078e0a22 */
[----:B------:R-:W-:Y:S01]  /*d590*/  @!P1 IMAD.MOV.U32 R34, RZ, RZ, R7 ;  /* 0x000000ffff229224 */ /* 0x000fe200078e0007 */
[----:B0-----:R-:W-:-:S10]  /*d5a0*/  DMUL R32, R30, UR4 ;  /* 0x000000041e207c28 */ /* 0x001fd40008000000 */
[----:B------:R-:W0:Y:S02]  /*d5b0*/  F2F.F32.F64 R32, R32 ;  /* 0x0000002000207310 */ /* 0x000e240000301000 */
[----:B0-----:R-:W-:-:S07]  /*d5c0*/  FSEL R27, -R32, R32, !P0 ;  /* 0x00000020201b7208 */ /* 0x001fce0004000100 */
.L_x_147:
[----:B------:R-:W-:Y:S05]  /*d5d0*/  BSYNC.RECONVERGENT B1 ;  /* 0x0000000000017941 */ /* 0x000fea0003800200 */
.L_x_146:
[----:B------:R-:W-:Y:S01]  /*d5e0*/  FMUL R30, R27, R27 ;  /* 0x0000001b1b1e7220 */ /* 0x000fe20000400000 */
[C---:B0-----:R-:W-:Y:S01]  /*d5f0*/  LOP3.LUT R7, R34.reuse, 0x1, RZ, 0xc0, !PT ;  /* 0x0000000122077812 */ /* 0x041fe200078ec0ff */
[----:B------:R-:W-:Y:S02]  /*d600*/  VIADD R34, R34, 0x1 ;  /* 0x0000000122227836 */ /* 0x000fe40000000000 */
[----:B------:R-:W-:Y:S01]  /*d610*/  FFMA R11, R30, R11, -0.0013887860113754868507 ;  /* 0xbab607ed1e0b7423 */ /* 0x000fe2000000000b */
[----:B------:R-:W-:Y:S02]  /*d620*/  ISETP.NE.U32.AND P0, PT, R7, 0x1, PT ;  /* 0x000000010700780c */ /* 0x000fe40003f05070 */
[----:B------:R-:W-:Y:S02]  /*d630*/  LOP3.LUT P1, RZ, R34, 0x2, RZ, 0xc0, !PT ;  /* 0x0000000222ff7812 */ /* 0x000fe4000782c0ff */
[----:B------:R-:W-:Y:S02]  /*d640*/  FSEL R7, R14, 0.0083327032625675201416, P0 ;  /* 0x3c0885e40e077808 */ /* 0x000fe40000000000 */
[----:B------:R-:W-:-:S02]  /*d650*/  FSEL R11, R11, -0.00019574658654164522886, P0 ;  /* 0xb94d41530b0b7808 */ /* 0x000fc40000000000 */
[----:B------:R-:W-:Y:S02]  /*d660*/  FSEL R27, R27, 1, !P0 ;  /* 0x3f8000001b1b7808 */ /* 0x000fe40004000000 */
[----:B------:R-:W-:Y:S01]  /*d670*/  FSEL R14, -R8, -0.16666662693023681641, P0 ;  /* 0xbe2aaaa8080e7808 */ /* 0x000fe20000000100 */
[C---:B------:R-:W-:Y:S02]  /*d680*/  FFMA R7, R30.reuse, R11, R7 ;  /* 0x0000000b1e077223 */ /* 0x040fe40000000007 */
[C---:B------:R-:W-:Y:S02]  /*d690*/  FFMA R8, R30.reuse, R27, RZ ;  /* 0x0000001b1e087223 */ /* 0x040fe400000000ff */
[----:B------:R-:W-:-:S04]  /*d6a0*/  FFMA R7, R30, R7, R14 ;  /* 0x000000071e077223 */ /* 0x000fc8000000000e */
[----:B------:R-:W-:-:S04]  /*d6b0*/  FFMA R7, R8, R7, R27 ;  /* 0x0000000708077223 */ /* 0x000fc8000000001b */
[----:B------:R-:W-:-:S05]  /*d6c0*/  @P1 FADD R7, RZ, -R7 ;  /* 0x80000007ff071221 */ /* 0x000fca0000000000 */
[----:B------:R0:W-:Y:S02]  /*d6d0*/  STG.E desc[UR6][R40.64+0x20], R7 ;  /* 0x0000200728007986 */ /* 0x0001e4000c101906 */
.L_x_124:
[----:B------:R-:W-:Y:S05]  /*d6e0*/  BSYNC.RECONVERGENT B3 ;  /* 0x0000000000037941 */ /* 0x000fea0003800200 */
.L_x_123:
[----:B------:R-:W-:-:S05]  /*d6f0*/  VIADD R10, R10, 0x1 ;  /* 0x000000010a0a7836 */ /* 0x000fca0000000000 */
[----:B------:R-:W-:-:S13]  /*d700*/  ISETP.NE.AND P0, PT, R10, UR17, PT ;  /* 0x000000110a007c0c */ /* 0x000fda000bf05270 */
[----:B------:R-:W-:Y:S05]  /*d710*/  @P0 BRA `(.L_x_149) ;  /* 0xffffffe000180947 */ /* 0x000fea000383ffff */
.L_x_122:
[----:B------:R-:W-:Y:S01]  /*d720*/  FADD R21, RZ, -R21 ;  /* 0x80000015ff157221 */ /* 0x000fe20000000000 */
[----:B------:R-:W-:Y:S01]  /*d730*/  FADD R0, -R23, 4800 ;  /* 0x4596000017007421 */ /* 0x000fe20000000100 */
[----:B------:R-:W-:Y:S01]  /*d740*/  USHF.L.U32 UR4, UR13, 0x2, URZ ;  /* 0x000000020d047899 */ /* 0x000fe200080006ff */
[----:B------:R-:W-:Y:S03]  /*d750*/  BSSY.RECONVERGENT B3, `(.L_x_150) ;  /* 0x0000011000037945 */ /* 0x000fe60003800200 */
[CC--:B------:R-:W-:Y:S02]  /*d760*/  FSETP.GT.AND P1, PT, |R21|.reuse, |R0|.reuse, PT ;  /* 0x400000001500720b */ /* 0x0c0fe40003f24200 */
[----:B0-----:R-:W-:Y:S02]  /*d770*/  IMAD.U32 R7, RZ, RZ, UR4 ;  /* 0x00000004ff077e24 */ /* 0x001fe4000f8e00ff */
[----:B------:R-:W-:-:S02]  /*d780*/  FSEL R14, |R21|, |R0|, P1 ;  /* 0x40000000150e7208 */ /* 0x000fc40000800200 */
[----:B------:R-:W-:Y:S01]  /*d790*/  FSEL R11, |R0|, |R21|, P1 ;  /* 0x40000015000b7208 */ /* 0x000fe20000800200 */
[----:B------:R-:W-:Y:S01]  /*d7a0*/  IMAD.WIDE.U32 R28, R7, 0x4, R28 ;  /* 0x00000004071c7825 */ /* 0x000fe200078e001c */
        /* <DEDUP_REMOVED lines=11> */
.L_x_151:
[----:B------:R-:W-:Y:S05]  /*d860*/  BSYNC.RECONVERGENT B3 ;  /* 0x0000000000037941 */ /* 0x000fea0003800200 */
.L_x_150:
[----:B------:R-:W-:Y:S02]  /*d870*/  IMAD.MOV.U32 R6, RZ, RZ, 0x3b33710b ;  /* 0x3b33710bff067424 */ /* 0x000fe400078e00ff */
[----:B------:R-:W-:Y:S01]  /*d880*/  FMUL R3, R2, R2 ;  /* 0x0000000202037220 */ /* 0x000fe20000400000 */
[C---:B------:R-:W-:Y:S01]  /*d890*/  ISETP.GE.AND P0, PT, R0.reuse, RZ, PT ;  /* 0x000000ff0000720c */ /* 0x040fe20003f06270 */
[----:B------:R-:W-:Y:S01]  /*d8a0*/  BSSY.RECONVERGENT B1, `(.L_x_152) ;  /* 0x0000056000017945 */ /* 0x000fe20003800200 */
[----:B------:R-:W-:Y:S01]  /*d8b0*/  FSETP.NEU.AND P2, PT, |R0|, |R21|, PT ;  /* 0x400000150000720b */ /* 0x000fe20003f4d200 */
[----:B------:R-:W-:-:S04]  /*d8c0*/  FFMA R6, R3, R6, -0.015681877732276916504 ;  /* 0xbc80774803067423 */ /* 0x000fc80000000006 */
        /* <DEDUP_REMOVED lines=8> */
[----:B------:R-:W-:Y:S02]  /*d950*/  FFMA R3, R3, R2, R2 ;  /* 0x0000000203037223 */ /* 0x000fe40000000002 */
[C---:B------:R-:W-:Y:S02]  /*d960*/  FSEL R5, R6.reuse, 1.8663789033889770508, P1 ;  /* 0x3feee58106057808 */ /* 0x040fe40000800000 */
[----:B------:R-:W-:-:S05]  /*d970*/  FFMA R2, R6, 1.6832555532455444336, -R3 ;  /* 0x3fd774eb06027823 */ /* 0x000fca0000000803 */
[-C--:B------:R-:W-:Y:S02]  /*d980*/  FSEL R6, R2, R3.reuse, P1 ;  /* 0x0000000302067208 */ /* 0x080fe40000800000 */
[----:B------:R-:W-:Y:S02]  /*d990*/  FSEL R2, R3, -R3, P1 ;  /* 0x8000000303027208 */ /* 0x000fe40000800000 */
[----:B------:R-:W-:-:S03]  /*d9a0*/  FSETP.NEU.AND P1, PT, R14, RZ, PT ;  /* 0x000000ff0e00720b */ /* 0x000fc60003f2d000 */
[----:B------:R-:W-:Y:S01]  /*d9b0*/  @!P0 FFMA R6, R5, 1.6832555532455444336, R2 ;  /* 0x3fd774eb05068823 */ /* 0x000fe20000000002 */
[----:B------:R-:W-:Y:S02]  /*d9c0*/  IMAD.MOV.U32 R2, RZ, RZ, 0x4016cbe4 ;  /* 0x4016cbe4ff027424 */ /* 0x000fe400078e00ff */
[----:B------:R-:W-:-:S03]  /*d9d0*/  IMAD.MOV.U32 R5, RZ, RZ, R20 ;  /* 0x000000ffff057224 */ /* 0x000fc600078e0014 */
[----:B------:R-:W-:Y:S01]  /*d9e0*/  @!P2 FSEL R6, R2, 0.78539818525314331055, !P0 ;  /* 0x3f490fdb0206a808 */ /* 0x000fe20004000000 */
[----:B------:R-:W-:-:S03]  /*d9f0*/  FADD R2, |R0|, |R21| ;  /* 0x4000001500027221 */ /* 0x000fc60000000200 */
[----:B------:R-:W-:Y:S02]  /*da00*/  @!P1 FSEL R6, RZ, 3.1415927410125732422, P0 ;  /* 0x40490fdbff069808 */ /* 0x000fe40000000000 */
[----:B------:R-:W-:Y:S02]  /*da10*/  FSETP.GE.AND P1, PT, |R25|, 105615, PT ;  /* 0x47ce47801900780b */ /* 0x000fe40003f26200 */
[----:B------:R-:W-:Y:S02]  /*da20*/  FSETP.NAN.AND P0, PT, R2, R2, PT ;  /* 0x000000020200720b */ /* 0x000fe40003f08000 */
[----:B------:R-:W-:-:S04]  /*da30*/  LOP3.LUT R3, R6, 0x80000000, R21, 0xb8, !PT ;  /* 0x8000000006037812 */ /* 0x000fc800078eb815 */
[----:B------:R-:W-:Y:S01]  /*da40*/  FSEL R2, R2, R3, P0 ;  /* 0x0000000302027208 */ /* 0x000fe20000000000 */
[----:B------:R-:W-:-:S04]  /*da50*/  IMAD.MOV.U32 R3, RZ, RZ, R19 ;  /* 0x000000ffff037224 */ /* 0x000fc800078e0013 */
        /* <DEDUP_REMOVED lines=14> */
.L_x_154:
        /* <DEDUP_REMOVED lines=44> */
.L_x_153:
[----:B------:R-:W-:Y:S05]  /*de00*/  BSYNC.RECONVERGENT B1 ;  /* 0x0000000000017941 */ /* 0x000fea0003800200 */
.L_x_152:
[----:B------:R-:W-:Y:S02]  /*de10*/  IMAD.MOV.U32 R10, RZ, RZ, 0x37cbac00 ;  /* 0x37cbac00ff0a7424 */ /* 0x000fe400078e00ff */
[----:B------:R-:W-:Y:S01]  /*de20*/  FMUL R6, R3, R3 ;  /* 0x0000000303067220 */ /* 0x000fe20000400000 */
[C---:B------:R-:W-:Y:S01]  /*de30*/  LOP3.LUT R8, R5.reuse, 0x1, RZ, 0xc0, !PT ;  /* 0x0000000105087812 */ /* 0x040fe200078ec0ff */
[----:B------:R-:W-:Y:S01]  /*de40*/  IMAD.MOV.U32 R11, RZ, RZ, 0x3c0885e4 ;  /* 0x3c0885e4ff0b7424 */ /* 0x000fe200078e00ff */
[----:B------:R-:W-:Y:S01]  /*de50*/  BSSY.RECONVERGENT B1, `(.L_x_155) ;  /* 0x000004b000017945 */ /* 0x000fe20003800200 */
[----:B------:R-:W-:Y:S01]  /*de60*/  FFMA R7, R6, R10, -0.0013887860113754868507 ;  /* 0xbab607ed06077423 */ /* 0x000fe2000000000a */
[----:B------:R-:W-:Y:S01]  /*de70*/  ISETP.NE.U32.AND P0, PT, R8, 0x1, PT ;  /* 0x000000010800780c */ /* 0x000fe20003f05070 */
[----:B------:R-:W-:Y:S02]  /*de80*/  IMAD.MOV.U32 R12, RZ, RZ, 0x3e2aaaa8 ;  /* 0x3e2aaaa8ff0c7424 */ /* 0x000fe400078e00ff */
[----:B------:R-:W-:Y:S01]  /*de90*/  VIADD R8, R5, 0x1 ;  /* 0x0000000105087836 */ /* 0x000fe20000000000 */
[----:B------:R-:W-:-:S02]  /*dea0*/  FSEL R7, R7, -0.00019574658654164522886, P0 ;  /* 0xb94d415307077808 */ /* 0x000fc40000000000 */
[----:B------:R-:W-:Y:S02]  /*deb0*/  FSEL R5, R11, 0.041666727513074874878, !P0 ;  /* 0x3d2aaabb0b057808 */ /* 0x000fe40004000000 */
[----:B------:R-:W-:Y:S02]  /*dec0*/  FSEL R3, R3, 1, !P0 ;  /* 0x3f80000003037808 */ /* 0x000fe40004000000 */
[----:B------:R-:W-:Y:S01]  /*ded0*/  FSEL R14, -R12, -0.4999999701976776123, !P0 ;  /* 0xbeffffff0c0e7808 */ /* 0x000fe20004000100 */
[----:B------:R-:W-:Y:S01]  /*dee0*/  FFMA R5, R6, R7, R5 ;  /* 0x0000000706057223 */ /* 0x000fe20000000005 */
[----:B------:R-:W-:Y:S02]  /*def0*/  FSETP.GE.AND P0, PT, |R25|, 105615, PT ;  /* 0x47ce47801900780b */ /* 0x000fe40003f06200 */
[----:B------:R-:W-:Y:S01]  /*df00*/  LOP3.LUT P1, RZ, R8, 0x2, RZ, 0xc0, !PT ;  /* 0x0000000208ff7812 */ /* 0x000fe2000782c0ff */
[C---:B------:R-:W-:Y:S01]  /*df10*/  FFMA R8, R6.reuse, R3, RZ ;  /* 0x0000000306087223 */ /* 0x040fe200000000ff */
[----:B------:R-:W-:-:S04]  /*df20*/  FFMA R5, R6, R5, R14 ;  /* 0x0000000506057223 */ /* 0x000fc8000000000e */
[----:B------:R-:W-:Y:S01]  /*df30*/  FFMA R27, R8, R5, R3 ;  /* 0x00000005081b7223 */ /* 0x000fe20000000003 */
[----:B------:R-:W-:Y:S02]  /*df40*/  IMAD.MOV.U32 R5, RZ, RZ, R20 ;  /* 0x000000ffff057224 */ /* 0x000fe400078e0014 */
[----:B------:R-:W-:-:S04]  /*df50*/  IMAD.MOV.U32 R3, RZ, RZ, R19 ;  /* 0x000000ffff037224 */ /* 0x000fc800078e0013 */
        /* <DEDUP_REMOVED lines=14> */
.L_x_157:
        /* <DEDUP_REMOVED lines=44> */
.L_x_156:
[----:B------:R-:W-:Y:S05]  /*e300*/  BSYNC.RECONVERGENT B1 ;  /* 0x0000000000017941 */ /* 0x000fea0003800200 */
.L_x_155:
        /* <DEDUP_REMOVED lines=15> */
[----:B------:R-:W-:Y:S01]  /*e400*/  FFMA R7, R6, R7, R14 ;  /* 0x0000000706077223 */ /* 0x000fe2000000000e */
[----:B------:R-:W-:-:S03]  /*e410*/  IMAD.MOV.U32 R6, RZ, RZ, R19 ;  /* 0x000000ffff067224 */ /* 0x000fc600078e0013 */
[----:B------:R-:W-:-:S04]  /*e420*/  FFMA R8, R8, R7, R3 ;  /* 0x0000000708087223 */ /* 0x000fc80000000003 */
[----:B------:R-:W-:-:S04]  /*e430*/  @P2 FADD R8, RZ, -R8 ;  /* 0x80000008ff082221 */ /* 0x000fc80000000000 */
[----:B------:R-:W-:-:S04]  /*e440*/  FMUL R3, R21, R8 ;  /* 0x0000000815037220 */ /* 0x000fc80000400000 */
        /* <DEDUP_REMOVED lines=14> */
.L_x_160:
        /* <DEDUP_REMOVED lines=44> */
.L_x_159:
[----:B------:R-:W-:Y:S05]  /*e7f0*/  BSYNC.RECONVERGENT B1 ;  /* 0x0000000000017941 */ /* 0x000fea0003800200 */
.L_x_158:
[C---:B------:R-:W-:Y:S01]  /*e800*/  LOP3.LUT R3, R5.reuse, 0x1, RZ, 0xc0, !PT ;  /* 0x0000000105037812 */ /* 0x040fe200078ec0ff */
        /* <DEDUP_REMOVED lines=11> */
[----:B------:R-:W-:-:S04]  /*e8c0*/  FFMA R5, R7, R8, R5 ;  /* 0x0000000807057223 */ /* 0x000fc80000000005 */
[----:B------:R-:W-:Y:S01]  /*e8d0*/  FFMA R3, R6, R5, R3 ;  /* 0x0000000506037223 */ /* 0x000fe20000000003 */
[----:B------:R-:W-:Y:S02]  /*e8e0*/  IMAD.MOV.U32 R5, RZ, RZ, R20 ;  /* 0x000000ffff057224 */ /* 0x000fe400078e0014 */
[----:B------:R-:W-:Y:S02]  /*e8f0*/  IMAD.MOV.U32 R6, RZ, RZ, R19 ;  /* 0x000000ffff067224 */ /* 0x000fe400078e0013 */
        /* <DEDUP_REMOVED lines=15> */
.L_x_163:
        /* <DEDUP_REMOVED lines=43> */
[----:B01----:R-:W-:-:S07]  /*eca0*/  FSEL R6, -R8, R8, !P0 ;  /* 0x0000000808067208 */ /* 0x003fce0004000100 */
.L_x_162:
[----:B------:R-:W-:Y:S05]  /*ecb0*/  BSYNC.RECONVERGENT B1 ;  /* 0x0000000000017941 */ /* 0x000fea0003800200 */
.L_x_161:
        /* <DEDUP_REMOVED lines=9> */
[----:B------:R-:W-:Y:S02]  /*ed50*/  FSEL R0, R11, 0.041666727513074874878, !P0 ;  /* 0x3d2aaabb0b007808 */ /* 0x000fe40004000000 */
[----:B------:R-:W-:Y:S01]  /*ed60*/  FSEL R10, R10, -0.00019574658654164522886, P0 ;  /* 0xb94d41530a0a7808 */ /* 0x000fe20000000000 */
[----:B------:R-:W-:Y:S01]  /*ed70*/  FFMA R8, R3, -R8, 1 ;  /* 0x3f80000003087423 */ /* 0x000fe20000000808 */
[----:B------:R-:W-:-:S03]  /*ed80*/  FSEL R12, -R12, -0.4999999701976776123, !P0 ;  /* 0xbeffffff0c0c7808 */ /* 0x000fc60004000100 */
[C---:B------:R-:W-:Y:S01]  /*ed90*/  FFMA R10, R7.reuse, R10, R0 ;  /* 0x0000000a070a7223 */ /* 0x040fe20000000000 */
[----:B------:R-:W-:Y:S01]  /*eda0*/  FSEL R0, R6, 1, !P0 ;  /* 0x3f80000006007808 */ /* 0x000fe20004000000 */
[----:B------:R-:W0:Y:S01]  /*edb0*/  FCHK P0, R14, 10000 ;  /* 0x461c40000e007902 */ /* 0x000e220000000000 */
[----:B------:R-:W-:Y:S01]  /*edc0*/  FFMA R3, R8, R3, 9.9999997473787516356e-05 ;  /* 0x38d1b71708037423 */ /* 0x000fe20000000003 */
[C---:B------:R-:W-:Y:S02]  /*edd0*/  FFMA R10, R7.reuse, R10, R12 ;  /* 0x0000000a070a7223 */ /* 0x040fe4000000000c */
        /* <DEDUP_REMOVED lines=8> */
[----:B------:R-:W-:Y:S01]  /*ee60*/  IMAD.MOV.U32 R11, RZ, RZ, R14 ;  /* 0x000000ffff0b7224 */ /* 0x000fe200078e000e */
[----:B------:R-:W-:Y:S01]  /*ee70*/  MOV R32, 0xeea0 ;  /* 0x0000eea000207802 */ /* 0x000fe20000000f00 */
[----:B------:R-:W-:-:S07]  /*ee80*/  IMAD.MOV.U32 R14, RZ, RZ, 0x461c4000 ;  /* 0x461c4000ff0e7424 */ /* 0x000fce00078e00ff */
[----:B------:R-:W-:Y:S05]  /*ee90*/  CALL.REL.NOINC `($__internal_1_$__cuda_sm3x_div_rn_noftz_f32_slowpath) ;  /* 0x000000e8004c7944 */ /* 0x000fea0003c00000 */
.L_x_165:
[----:B------:R-:W-:Y:S05]  /*eea0*/  BSYNC.RECONVERGENT B3 ;  /* 0x0000000000037941 */ /* 0x000fea0003800200 */
.L_x_164:
        /* <DEDUP_REMOVED lines=15> */
[----:B------:R-:W-:-:S07]  /*efa0*/  IMAD.MOV.U32 R3, RZ, RZ, R11 ;  /* 0x000000ffff037224 */ /* 0x000fce00078e000b */
.L_x_167:
[----:B------:R-:W-:Y:S05]  /*efb0*/  BSYNC.RECONVERGENT B3 ;  /* 0x0000000000037941 */ /* 0x000fea0003800200 */
.L_x_166:
        /* <DEDUP_REMOVED lines=24> */
.L_x_170:
        /* <DEDUP_REMOVED lines=44> */
.L_x_169:
[----:B------:R-:W-:Y:S05]  /*f400*/  BSYNC.RECONVERGENT B1 ;  /* 0x0000000000017941 */ /* 0x000fea0003800200 */
.L_x_168:
[----:B------:R-:W-:Y:S01]  /*f410*/  LOP3.LUT R8, R0, 0x1, RZ, 0xc0, !PT ;  /* 0x0000000100087812 */ /* 0x000fe200078ec0ff */
[----:B------:R-:W-:Y:S02]  /*f420*/  IMAD.MOV.U32 R12, RZ, RZ, 0x37cbac00 ;  /* 0x37cbac00ff0c7424 */ /* 0x000fe400078e00ff */
[----:B------:R-:W-:Y:S01]  /*f430*/  FMUL R3, R5, R5 ;  /* 0x0000000505037220 */ /* 0x000fe20000400000 */
[----:B------:R-:W-:Y:S01]  /*f440*/  IMAD.MOV.U32 R11, RZ, RZ, 0x3effffff ;  /* 0x3effffffff0b7424 */ /* 0x000fe200078e00ff */
[----:B------:R-:W-:Y:S01]  /*f450*/  ISETP.NE.U32.AND P0, PT, R8, 0x1, PT ;  /* 0x000000010800780c */ /* 0x000fe20003f05070 */
[----:B------:R-:W-:Y:S02]  /*f460*/  IMAD.MOV.U32 R8, RZ, RZ, 0x3d2aaabb ;  /* 0x3d2aaabbff087424 */ /* 0x000fe400078e00ff */
[----:B------:R-:W-:Y:S01]  /*f470*/  FFMA R6, R3, R12, -0.0013887860113754868507 ;  /* 0xbab607ed03067423 */ /* 0x000fe2000000000c */
[----:B------:R-:W-:Y:S01]  /*f480*/  LOP3.LUT P1, RZ, R0, 0x2, RZ, 0xc0, !PT ;  /* 0x0000000200ff7812 */ /* 0x000fe2000782c0ff */
[----:B------:R-:W-:Y:S01]  /*f490*/  BSSY.RECONVERGENT B1, `(.L_x_171) ;  /* 0x0000045000017945 */ /* 0x000fe20003800200 */
[----:B------:R-:W-:-:S02]  /*f4a0*/  FSEL R0, R5, 1, P0 ;  /* 0x3f80000005007808 */ /* 0x000fc40000000000 */
[----:B------:R-:W-:Y:S02]  /*f4b0*/  FSEL R6, R6, -0.00019574658654164522886, !P0 ;  /* 0xb94d415306067808 */ /* 0x000fe40004000000 */
[----:B------:R-:W-:Y:S01]  /*f4c0*/  FSEL R8, R8, 0.0083327032625675201416, !P0 ;  /* 0x3c0885e408087808 */ /* 0x000fe20004000000 */
[----:B------:R-:W-:Y:S01]  /*f4d0*/  FFMA R5, R3, R0, RZ ;  /* 0x0000000003057223 */ /* 0x000fe200000000ff */
[----:B------:R-:W-:Y:S02]  /*f4e0*/  FSEL R11, -R11, -0.16666662693023681641, !P0 ;  /* 0xbe2aaaa80b0b7808 */ /* 0x000fe40004000100 */
[----:B------:R-:W-:Y:S01]  /*f4f0*/  FSETP.GE.AND P0, PT, |R2|, 105615, PT ;  /* 0x47ce47800200780b */ /* 0x000fe20003f06200 */
[----:B------:R-:W-:-:S04]  /*f500*/  FFMA R6, R3, R6, R8 ;  /* 0x0000000603067223 */ /* 0x000fc80000000008 */
        /* <DEDUP_REMOVED lines=10> */
[----:B------:R-:W1:Y:S01]  /*f5b0*/  LDCU.64 UR18, c[0x4][0x40] ;  /* 0x01000800ff1277ac */ /* 0x000e620008000a00 */
[----:B0-----:R-:W-:Y:S02]  /*f5c0*/  VIADD R5, R1, 0x20 ;  /* 0x0000002001057836 */ /* 0x001fe40000000000 */
[----:B------:R-:W-:Y:S01]  /*f5d0*/  IMAD.MOV.U32 R8, RZ, RZ, RZ ;  /* 0x000000ffff087224 */ /* 0x000fe200078e00ff */
[----:B------:R-:W-:Y:S01]  /*f5e0*/  LOP3.LUT R9, R0, 0x80000000, RZ, 0xfc, !PT ;  /* 0x8000000000097812 */ /* 0x000fe200078efcff */
[----:B------:R-:W-:Y:S01]  /*f5f0*/  IMAD.MOV.U32 R3, RZ, RZ, R5 ;  /* 0x000000ffff037224 */ /* 0x000fe200078e0005 */
[----:B------:R-:W-:Y:S01]  /*f600*/  UMOV UR5, URZ ;  /* 0x000000ff00057c82 */ /* 0x000fe20008000000 */
[----:B------:R-:W-:-:S05]  /*f610*/  UMOV UR4, URZ ;  /* 0x000000ff00047c82 */ /* 0x000fca0008000000 */
.L_x_173:
        /* <DEDUP_REMOVED lines=33> */
[C---:B------:R-:W-:Y:S02]  /*f830*/  LEA.HI R9, R5.reuse, R0, RZ, 0x1 ;  /* 0x0000000005097211 */ /* 0x040fe400078f08ff */
[C---:B------:R-:W-:Y:S02]  /*f840*/  LOP3.LUT R10, R6.reuse, R3, RZ, 0x3c, !PT ;  /* 0x00000003060a7212 */ /* 0x040fe400078e3cff */
[----:B------:R-:W-:Y:S01]  /*f850*/  LOP3.LUT R11, R6, R5, RZ, 0x3c, !PT ;  /* 0x00000005060b7212 */ /* 0x000fe200078e3cff */
[----:B------:R-:W-:Y:S01]  /*f860*/  IMAD.MOV R0, RZ, RZ, -R9 ;  /* 0x000000ffff007224 */ /* 0x000fe200078e0a09 */
[----:B------:R-:W-:-:S03]  /*f870*/  LOP3.LUT R2, R5, R2, RZ, 0x3c, !PT ;  /* 0x0000000205027212 */ /* 0x000fc600078e3cff */
[----:B------:R-:W-:Y:S01]  /*f880*/  @!P1 IMAD.MOV.U32 R9, RZ, RZ, R0 ;  /* 0x000000ffff099224 */ /* 0x000fe200078e0000 */
[----:B------:R-:W0:Y:S01]  /*f890*/  I2F.F64.S64 R10, R10 ;  /* 0x0000000a000a7312 */ /* 0x000e220000301c00 */
[----:B------:R-:W-:Y:S01]  /*f8a0*/  ISETP.GE.AND P0, PT, R2, RZ, PT ;  /* 0x000000ff0200720c */ /* 0x000fe20003f06270 */
[----:B0-----:R-:W-:-:S10]  /*f8b0*/  DMUL R30, R10, UR4 ;  /* 0x000000040a1e7c28 */ /* 0x001fd40008000000 */
[----:B------:R-:W0:Y:S02]  /*f8c0*/  F2F.F32.F64 R30, R30 ;  /* 0x0000001e001e7310 */ /* 0x000e240000301000 */
[----:B01----:R-:W-:-:S07]  /*f8d0*/  FSEL R7, -R30, R30, !P0 ;  /* 0x0000001e1e077208 */ /* 0x003fce0004000100 */
.L_x_172:
[----:B------:R-:W-:Y:S05]  /*f8e0*/  BSYNC.RECONVERGENT B1 ;  /* 0x0000000000017941 */ /* 0x000fea0003800200 */
.L_x_171:
[----:B------:R-:W-:Y:S01]  /*f8f0*/  LOP3.LUT R0, R9, 0x1, RZ, 0xc0, !PT ;  /* 0x0000000109007812 */ /* 0x000fe200078ec0ff */
[----:B------:R-:W-:Y:S01]  /*f900*/  FMUL R3, R7, R7 ;  /* 0x0000000707037220 */ /* 0x000fe20000400000 */
[----:B------:R-:W-:Y:S01]  /*f910*/  FADD R2, -R23, -4800 ;  /* 0xc596000017027421 */ /* 0x000fe20000000100 */
[----:B------:R-:W-:Y:S01]  /*f920*/  IMAD.MOV.U32 R6, RZ, RZ, 0x3e2aaaa8 ;  /* 0x3e2aaaa8ff067424 */ /* 0x000fe200078e00ff */
[----:B------:R-:W-:Y:S01]  /*f930*/  ISETP.NE.U32.AND P0, PT, R0, 0x1, PT ;  /* 0x000000010000780c */ /* 0x000fe20003f05070 */
[----:B------:R-:W-:Y:S01]  /*f940*/  FFMA R12, R3, R12, -0.0013887860113754868507 ;  /* 0xbab607ed030c7423 */ /* 0x000fe2000000000c */
[----:B------:R-:W-:Y:S01]  /*f950*/  IMAD.MOV.U32 R0, RZ, RZ, 0x3c0885e4 ;  /* 0x3c0885e4ff007424 */ /* 0x000fe200078e00ff */
[----:B------:R-:W-:Y:S01]  /*f960*/  FSETP.GT.AND P1, PT, |R21|, |R2|, PT ;  /* 0x400000021500720b */ /* 0x000fe20003f24200 */
[----:B------:R-:W-:Y:S01]  /*f970*/  VIADD R9, R9, 0x1 ;  /* 0x0000000109097836 */ /* 0x000fe20000000000 */
[----:B------:R-:W-:Y:S01]  /*f980*/  FSEL R6, -R6, -0.4999999701976776123, !P0 ;  /* 0xbeffffff06067808 */ /* 0x000fe20004000100 */
[----:B------:R-:W-:Y:S01]  /*f990*/  BSSY.RECONVERGENT B3, `(.L_x_174) ;  /* 0x0000018000037945 */ /* 0x000fe20003800200 */
[----:B------:R-:W-:-:S02]  /*f9a0*/  FSEL R12, R12, -0.00019574658654164522886, P0 ;  /* 0xb94d41530c0c7808 */ /* 0x000fc40000000000 */
[----:B------:R-:W-:Y:S02]  /*f9b0*/  FSEL R0, R0, 0.041666727513074874878, !P0 ;  /* 0x3d2aaabb00007808 */ /* 0x000fe40004000000 */
[----:B------:R-:W-:Y:S02]  /*f9c0*/  LOP3.LUT P2, RZ, R9, 0x2, RZ, 0xc0, !PT ;  /* 0x0000000209ff7812 */ /* 0x000fe4000784c0ff */
[----:B------:R-:W-:Y:S01]  /*f9d0*/  FSEL R14, |R21|, |R2|, P1 ;  /* 0x40000002150e7208 */ /* 0x000fe20000800200 */
[----:B------:R-:W-:Y:S01]  /*f9e0*/  FFMA R12, R3, R12, R0 ;  /* 0x0000000c030c7223 */ /* 0x000fe20000000000 */
[----:B------:R-:W-:Y:S02]  /*f9f0*/  FSEL R0, R7, 1, !P0 ;  /* 0x3f80000007007808 */ /* 0x000fe40004000000 */
[----:B0-----:R-:W0:Y:S01]  /*fa00*/  MUFU.RCP R5, R14 ;  /* 0x0000000e00057308 */ /* 0x001e220000001000 */
[C---:B------:R-:W-:Y:S01]  /*fa10*/  FFMA R6, R3.reuse, R12, R6 ;  /* 0x0000000c03067223 */ /* 0x040fe20000000006 */
[----:B------:R-:W-:Y:S01]  /*fa20*/  FSEL R11, |R2|, |R21|, P1 ;  /* 0x40000015020b7208 */ /* 0x000fe20000800200 */
[----:B------:R-:W-:-:S04]  /*fa30*/  FFMA R3, R3, R0, RZ ;  /* 0x0000000003037223 */ /* 0x000fc800000000ff */
[----:B------:R-:W-:Y:S01]  /*fa40*/  FFMA R3, R3, R6, R0 ;  /* 0x0000000603037223 */ /* 0x000fe20000000000 */
[----:B------:R-:W1:Y:S03]  /*fa50*/  FCHK P0, R11, R14 ;  /* 0x0000000e0b007302 */ /* 0x000e660000000000 */
[----:B------:R-:W-:-:S05]  /*fa60*/  @P2 FADD R3, RZ, -R3 ;  /* 0x80000003ff032221 */ /* 0x000fca0000000000 */
[----:B------:R2:W-:Y:S01]  /*fa70*/  STG.E desc[UR6][R28.64+0x10], R3 ;  /* 0x000010031c007986 */ /* 0x0005e2000c101906 */
[----:B0-----:R-:W-:-:S04]  /*fa80*/  FFMA R0, -R14, R5, 1 ;  /* 0x3f8000000e007423 */ /* 0x001fc80000000105 */
[----:B------:R-:W-:-:S04]  /*fa90*/  FFMA R0, R5, R0, R5 ;  /* 0x0000000005007223 */ /* 0x000fc80000000005 */
[----:B------:R-:W-:-:S04]  /*faa0*/  FFMA R5, R11, R0, RZ ;  /* 0x000000000b057223 */ /* 0x000fc800000000ff */
[----:B------:R-:W-:-:S04]  /*fab0*/  FFMA R6, -R14, R5, R11 ;  /* 0x000000050e067223 */ /* 0x000fc8000000010b */
[----:B------:R-:W-:Y:S01]  /*fac0*/  FFMA R0, R0, R6, R5 ;  /* 0x0000000600007223 */ /* 0x000fe20000000005 */
[----:B-12---:R-:W-:Y:S06]  /*fad0*/  @!P0 BRA `(.L_x_175) ;  /* 0x00000000000c8947 */ /* 0x006fec0003800000 */
[----:B------:R-:W-:-:S07]  /*fae0*/  MOV R32, 0xfb00 ;  /* 0x0000fb0000207802 */ /* 0x000fce0000000f00 */
[----:B------:R-:W-:Y:S05]  /*faf0*/  CALL.REL.NOINC `($__internal_1_$__cuda_sm3x_div_rn_noftz_f32_slowpath) ;  /* 0x000000dc00347944 */ /* 0x000fea0003c00000 */
[----:B------:R-:W-:-:S07]  /*fb00*/  IMAD.MOV.U32 R0, RZ, RZ, R11 ;  /* 0x000000ffff007224 */ /* 0x000fce00078e000b */
.L_x_175:
[----:B------:R-:W-:Y:S05]  /*fb10*/  BSYNC.RECONVERGENT B3 ;  /* 0x0000000000037941 */ /* 0x000fea0003800200 */
.L_x_174:
        /* <DEDUP_REMOVED lines=45> */
.L_x_178:
        /* <DEDUP_REMOVED lines=44> */
.L_x_177:
[----:B------:R-:W-:Y:S05]  /*100b0*/  BSYNC.RECONVERGENT B1 ;  /* 0x0000000000017941 */ /* 0x000fea0003800200 */
.L_x_176:
        /* <DEDUP_REMOVED lines=13> */
[C---:B------:R-:W-:Y:S01]  /*10190*/  FFMA R5, R6.reuse, R7, R5 ;  /* 0x0000000706057223 */ /* 0x040fe20000000005 */
[----:B------:R-:W-:Y:S01]  /*101a0*/  FSETP.GE.AND P0, PT, |R25|, 105615, PT ;  /* 0x47ce47801900780b */ /* 0x000fe20003f06200 */
[C---:B------:R-:W-:Y:S01]  /*101b0*/  FFMA R12, R6.reuse, R3, RZ ;  /* 0x00000003060c7223 */ /* 0x040fe200000000ff */
[----:B------:R-:W-:Y:S01]  /*101c0*/  LOP3.LUT P1, RZ, R11, 0x2, RZ, 0xc0, !PT ;  /* 0x000000020bff7812 */ /* 0x000fe2000782c0ff */
[----:B------:R-:W-:-:S04]  /*101d0*/  FFMA R5, R6, R5, R14 ;  /* 0x0000000506057223 */ /* 0x000fc8000000000e */
[----:B------:R-:W-:Y:S01]  /*101e0*/  FFMA R11, R12, R5, R3 ;  /* 0x000000050c0b7223 */ /* 0x000fe20000000003 */
[----:B------:R-:W-:Y:S02]  /*101f0*/  IMAD.MOV.U32 R5, RZ, RZ, R20 ;  /* 0x000000ffff057224 */ /* 0x000fe400078e0014 */
[----:B------:R-:W-:-:S05]  /*10200*/  IMAD.MOV.U32 R3, RZ, RZ, R19 ;  /* 0x000000ffff037224 */ /* 0x000fca00078e0013 */
        /* <DEDUP_REMOVED lines=14> */
.L_x_181:
        /* <DEDUP_REMOVED lines=44> */
.L_x_180:
[----:B------:R-:W-:Y:S05]  /*105b0*/  BSYNC.RECONVERGENT B1 ;  /* 0x0000000000017941 */ /* 0x000fea0003800200 */
.L_x_179:
        /* <DEDUP_REMOVED lines=34> */
.L_x_184:
        /* <DEDUP_REMOVED lines=44> */
.L_x_183:
[----:B------:R-:W-:Y:S05]  /*10aa0*/  BSYNC.RECONVERGENT B1 ;  /* 0x0000000000017941 */ /* 0x000fea0003800200 */
.L_x_182:
        /* <DEDUP_REMOVED lines=29> */
.L_x_187:
        /* <DEDUP_REMOVED lines=44> */
.L_x_186:
[----:B------:R-:W-:Y:S05]  /*10f40*/  BSYNC.RECONVERGENT B1 ;  /* 0x0000000000017941 */ /* 0x000fea0003800200 */
.L_x_185:
        /* <DEDUP_REMOVED lines=12> */
[----:B------:R-:W-:-:S02]  /*11010*/  FSEL R8, -R8, -0.4999999701976776123, !P0 ;  /* 0xbeffffff08087808 */ /* 0x000fc40004000100 */
[----:B------:R-:W-:Y:S01]  /*11020*/  FSEL R19, R19, 1, !P0 ;  /* 0x3f80000013137808 */ /* 0x000fe20004000000 */
[----:B------:R-:W0:Y:S01]  /*11030*/  FCHK P0, R11, 10000 ;  /* 0x461c40000b007902 */ /* 0x000e220000000000 */
[----:B------:R-:W-:Y:S01]  /*11040*/  FFMA R10, R3, R10, R2 ;  /* 0x0000000a030a7223 */ /* 0x000fe20000000002 */
[----:B------:R-:W-:Y:S02]  /*11050*/  FFMA R2, R5, R4, 9.9999997473787516356e-05 ;  /* 0x38d1b71705027423 */ /* 0x000fe40000000004 */
[C---:B------:R-:W-:Y:S01]  /*11060*/  FFMA R4, R3.reuse, R19, RZ ;  /* 0x0000001303047223 */ /* 0x040fe200000000ff */
[----:B------:R-:W-:Y:S01]  /*11070*/  FFMA R8, R3, R10, R8 ;  /* 0x0000000a03087223 */ /* 0x000fe20000000008 */
        /* <DEDUP_REMOVED lines=11> */
.L_x_189:
[----:B------:R-:W-:Y:S05]  /*11130*/  BSYNC.RECONVERGENT B3 ;  /* 0x0000000000037941 */ /* 0x000fea0003800200 */
.L_x_188:
        /* <DEDUP_REMOVED lines=15> */
.L_x_191:
[----:B------:R-:W-:Y:S05]  /*11230*/  BSYNC.RECONVERGENT B3 ;  /* 0x0000000000037941 */ /* 0x000fea0003800200 */
.L_x_190:
        /* <DEDUP_REMOVED lines=24> */
.L_x_194:
        /* <DEDUP_REMOVED lines=44> */
.L_x_193:
[----:B------:R-:W-:Y:S05]  /*11680*/  BSYNC.RECONVERGENT B1 ;  /* 0x0000000000017941 */ /* 0x000fea0003800200 */
.L_x_192:
        /* <DEDUP_REMOVED lines=13> */
[----:B------:R-:W-:Y:S01]  /*11760*/  FFMA R5, R4, R5, R9 ;  /* 0x0000000504057223 */ /* 0x000fe20000000009 */
        /* <DEDUP_REMOVED lines=19> */
.L_x_197:
[----:B-1----:R-:W-:Y:S02]  /*118a0*/  IMAD.U32 R4, RZ, RZ, UR18 ;  /* 0x00000012ff047e24 */ /* 0x002fe4000f8e00ff */
[----:B------:R-:W-:-:S05]  /*118b0*/  IMAD.U32 R5, RZ, RZ, UR19 ;  /* 0x00000013ff057e24 */ /* 0x000fca000f8e00ff */
[----:B------:R-:W0:Y:S01]  /*118c0*/  LDG.E.CONSTANT R2, desc[UR6][R4.64] ;  /* 0x0000000604027981 */ /* 0x000e22000c1e9900 */
[----:B------:R-:W-:Y:S02]  /*118d0*/  UIADD3 UR18, UP0, UPT, UR18, 0x4, URZ ;  /* 0x0000000412127890 */ /* 0x000fe4000ff1e0ff */
[----:B------:R-:W-:Y:S02]  /*118e0*/  UIADD3 UR4, UPT, UPT, UR4, 0x1, URZ ;  /* 0x0000000104047890 */ /* 0x000fe4000fffe0ff */
[----:B------:R-:W-:Y:S02]  /*118f0*/  UIADD3.X UR19, UPT, UPT, URZ, UR19, URZ, UP0, !UPT ;  /* 0x00000013ff137290 */ /* 0x000fe400087fe4ff */
[----:B------:R-:W-:Y:S01]  /*11900*/  UISETP.NE.AND UP0, UPT, UR4, 0x6, UPT ;  /* 0x000000060400788c */ /* 0x000fe2000bf05270 */
[----:B0-----:R-:W-:-:S03]  /*11910*/  IMAD.WIDE.U32 R2, R2, R9, RZ ;  /* 0x0000000902027225 */ /* 0x001fc600078e00ff */
        /* <DEDUP_REMOVED lines=31> */
[----:B------:R-:W-:-:S04]  /*11b10*/  IMAD.MOV R0, RZ, RZ, -R10 ;  /* 0x000000ffff007224 */ /* 0x000fc800078e0a0a */
[----:B------:R-:W-:Y:S01]  /*11b20*/  @!P1 IMAD.MOV.U32 R10, RZ, RZ, R0 ;  /* 0x000000ffff0a9224 */ /* 0x000fe200078e0000 */
[----:B0-----:R-:W-:-:S10]  /*11b30*/  DMUL R20, R8, UR4 ;  /* 0x0000000408147c28 */ /* 0x001fd40008000000 */
[----:B------:R-:W0:Y:S02]  /*11b40*/  F2F.F32.F64 R20, R20 ;  /* 0x0000001400147310 */ /* 0x000e240000301000 */
[----:B01----:R-:W-:-:S07]  /*11b50*/  FSEL R7, -R20, R20, !P0 ;  /* 0x0000001414077208 */ /* 0x003fce0004000100 */
.L_x_196:
[----:B------:R-:W-:Y:S05]  /*11b60*/  BSYNC.RECONVERGENT B1 ;  /* 0x0000000000017941 */ /* 0x000fea0003800200 */
.L_x_195:
[----:B------:R-:W-:Y:S01]  /*11b70*/  FMUL R4, R7, R7 ;  /* 0x0000000707047220 */ /* 0x000fe20000400000 */
[----:B------:R-:W-:Y:S01]  /*11b80*/  LOP3.LUT R0, R10, 0x1, RZ, 0xc0, !PT ;  /* 0x000000010a007812 */ /* 0x000fe200078ec0ff */
[----:B------:R-:W-:Y:S01]  /*11b90*/  IMAD.MOV.U32 R5, RZ, RZ, 0x3c0885e4 ;  /* 0x3c0885e4ff057424 */ /* 0x000fe200078e00ff */
[----:B0-----:R-:W0:Y:S01]  /*11ba0*/  LDC.64 R2, c[0x0][0x3a8] ;  /* 0x0000ea00ff027b82 */ /* 0x001e220000000a00 */
[----:B------:R-:W-:Y:S01]  /*11bb0*/  FFMA R11, R4, R11, -0.0013887860113754868507 ;  /* 0xbab607ed040b7423 */ /* 0x000fe2000000000b */
[----:B------:R-:W-:Y:S01]  /*11bc0*/  ISETP.NE.U32.AND P0, PT, R0, 0x1, PT ;  /* 0x000000010000780c */ /* 0x000fe20003f05070 */
[----:B------:R-:W-:Y:S01]  /*11bd0*/  IMAD.MOV.U32 R9, RZ, RZ, 0x3e2aaaa8 ;  /* 0x3e2aaaa8ff097424 */ /* 0x000fe200078e00ff */
[----:B------:R-:W1:Y:S01]  /*11be0*/  LDS R8, [UR16+0x14] ;  /* 0x00001410ff087984 */ /* 0x000e620008000800 */
[----:B------:R-:W-:Y:S01]  /*11bf0*/  VIADD R10, R10, 0x1 ;  /* 0x000000010a0a7836 */ /* 0x000fe20000000000 */
[----:B------:R-:W-:Y:S02]  /*11c00*/  FSEL R11, R11, -0.00019574658654164522886, P0 ;  /* 0xb94d41530b0b7808 */ /* 0x000fe40000000000 */
[----:B------:R-:W-:-:S02]  /*11c10*/  FSEL R5, R5, 0.041666727513074874878, !P0 ;  /* 0x3d2aaabb05057808 */ /* 0x000fc40004000000 */
[----:B------:R-:W-:Y:S02]  /*11c20*/  FSEL R9, -R9, -0.4999999701976776123, !P0 ;  /* 0xbeffffff09097808 */ /* 0x000fe40004000100 */
[----:B------:R-:W-:Y:S01]  /*11c30*/  FSEL R0, R7, 1, !P0 ;  /* 0x3f80000007007808 */ /* 0x000fe20004000000 */
[----:B------:R-:W-:Y:S01]  /*11c40*/  FFMA R5, R4, R11, R5 ;  /* 0x0000000b04057223 */ /* 0x000fe20000000005 */
[----:B------:R-:W-:-:S03]  /*11c50*/  LOP3.LUT P0, RZ, R10, 0x2, RZ, 0xc0, !PT ;  /* 0x000000020aff7812 */ /* 0x000fc6000780c0ff */
[C---:B------:R-:W-:Y:S01]  /*11c60*/  FFMA R9, R4.reuse, R5, R9 ;  /* 0x0000000504097223 */ /* 0x040fe20000000009 */
[----:B------:R-:W-:-:S04]  /*11c70*/  FFMA R5, R4, R0, RZ ;  /* 0x0000000004057223 */ /* 0x000fc800000000ff */
[----:B------:R-:W-:Y:S01]  /*11c80*/  FFMA R9, R5, R9, R0 ;  /* 0x0000000905097223 */ /* 0x000fe20000000000 */
[----:B------:R-:W-:-:S04]  /*11c90*/  IMAD.U32 R5, RZ, RZ, UR14 ;  /* 0x0000000eff057e24 */ /* 0x000fc8000f8e00ff */
[----:B------:R-:W-:Y:S01]  /*11ca0*/  @P0 FADD R9, RZ, -R9 ;  /* 0x80000009ff090221 */ /* 0x000fe20000000000 */
[----:B0-----:R-:W-:-:S04]  /*11cb0*/  IMAD.WIDE.U32 R2, R5, 0x4, R2 ;  /* 0x0000000405027825 */ /* 0x001fc800078e0002 */
[----:B------:R-:W-:Y:S04]  /*11cc0*/  STG.E desc[UR6][R28.64+0x20], R9 ;  /* 0x000020091c007986 */ /* 0x000fe8000c101906 */
[----:B------:R-:W2:Y:S02]  /*11cd0*/  LDG.E R0, desc[UR6][R2.64] ;  /* 0x0000000602007981 */ /* 0x000ea4000c1e1900 */
[C---:B--2---:R-:W-:Y:S02]  /*11ce0*/  ISETP.NE.AND P0, PT, R0.reuse, 0x1, PT ;  /* 0x000000010000780c */ /* 0x044fe40003f05270 */
[----:B------:R-:W-:Y:S02]  /*11cf0*/  ISETP.NE.AND P1, PT, R0, -0x1, PT ;  /* 0xffffffff0000780c */ /* 0x000fe40003f25270 */
[----:B------:R-:W0:Y:S09]  /*11d00*/  LDS R0, [UR16+0x10] ;  /* 0x00001010ff007984 */ /* 0x000e320008000800 */
[----:B------:R-:W2:Y:S08]  /*11d10*/  @!P0 LDC.64 R4, c[0x0][0x3a0] ;  /* 0x0000e800ff048b82 */ /* 0x000eb00000000a00 */
[----:B------:R-:W3:Y:S01]  /*11d20*/  @!P1 LDC.64 R6, c[0x0][0x3a0] ;  /* 0x0000e800ff069b82 */ /* 0x000ee20000000a00 */
[----:B--2---:R-:W2:Y:S04]  /*11d30*/  @!P0 LDG.E R4, desc[UR6][R4.64] ;  /* 0x0000000604048981 */ /* 0x004ea8000c1e1900 */
[----:B---3--:R-:W3:Y:S01]  /*11d40*/  @!P1 LDG.E R7, desc[UR6][R6.64] ;  /* 0x0000000606079981 */ /* 0x008ee2000c1e1900 */
[----:B-1----:R-:W-:Y:S01]  /*11d50*/  FADD R8, RZ, -R8 ;  /* 0x80000008ff087221 */ /* 0x002fe20000000000 */
[----:B0-----:R-:W-:-:S03]  /*11d60*/  FADD R0, -R0, 4800 ;  /* 0x4596000000007421 */ /* 0x001fc60000000100 */
[----:B------:R-:W-:-:S04]  /*11d70*/  FMUL R9, R8, R8 ;  /* 0x0000000808097220 */ /* 0x000fc80000400000 */
[----:B------:R-:W-:Y:S01]  /*11d80*/  FFMA R9, R0, R0, R9 ;  /* 0x0000000000097223 */ /* 0x000fe20000000009 */
[----:B------:R-:W-:-:S03]  /*11d90*/  IMAD.MOV.U32 R0, RZ, RZ, RZ ;  /* 0x000000ffff007224 */ /* 0x000fc600078e00ff */
[----:B------:R-:W-:Y:S01]  /*11da0*/  VIADD R10, R9, 0xf3000000 ;  /* 0xf3000000090a7836 */ /* 0x000fe20000000000 */
[----:B------:R0:W1:Y:S04]  /*11db0*/  MUFU.RSQ R8, R9 ;  /* 0x0000000900087308 */ /* 0x0000680000001400 */
[----:B------:R-:W-:Y:S01]  /*11dc0*/  ISETP.GT.U32.AND P2, PT, R10, 0x727fffff, PT ;  /* 0x727fffff0a00780c */ /* 0x000fe20003f44070 */
[----:B--2---:R-:W-:-:S04]  /*11dd0*/  @!P0 FADD R0, RZ, R4 ;  /* 0x00000004ff008221 */ /* 0x004fc80000000000 */
[----:B---3--:R-:W-:-:S08]  /*11de0*/  @!P1 FADD R0, R0, -R7 ;  /* 0x8000000700009221 */ /* 0x008fd00000000000 */
[----:B01----:R-:W-:Y:S05]  /*11df0*/  @!P2 BRA `(.L_x_198) ;  /* 0x00000000001ca947 */ /* 0x003fea0003800000 */
[----:B------:R-:W-:Y:S01]  /*11e00*/  BSSY.RECONVERGENT B1, `(.L_x_199) ;  /* 0x0000004000017945 */ /* 0x000fe20003800200 */
[----:B------:R-:W-:Y:S01]  /*11e10*/  IMAD.MOV.U32 R7, RZ, RZ, R9 ;  /* 0x000000ffff077224 */ /* 0x000fe200078e0009 */
[----:B------:R-:W-:-:S07]  /*11e20*/  MOV R8, 0x11e40 ;  /* 0x00011e4000087802 */ /* 0x000fce0000000f00 */
[----:B------:R-:W-:Y:S05]  /*11e30*/  CALL.REL.NOINC `($__internal_0_$__cuda_sm20_sqrt_rn_f32_slowpath) ;  /* 0x000000b800107944 */ /* 0x000fea0003c00000 */
[----:B------:R-:W-:Y:S05]  /*11e40*/  BSYNC.RECONVERGENT B1 ;  /* 0x0000000000017941 */ /* 0x000fea0003800200 */
.L_x_199:
[----:B------:R-:W-:Y:S01]  /*11e50*/  IMAD.MOV.U32 R12, RZ, RZ, R31 ;  /* 0x000000ffff0c7224 */ /* 0x000fe200078e001f */
[----:B------:R-:W-:Y:S06]  /*11e60*/  BRA `(.L_x_200) ;  /* 0x0000000000107947 */ /* 0x000fec0003800000 */
.L_x_198:
[----:B------:R-:W-:Y:S01]  /*11e70*/  FMUL.FTZ R12, R9, R8 ;  /* 0x00000008090c7220 */ /* 0x000fe20000410000 */
[----:B------:R-:W-:-:S03]  /*11e80*/  FMUL.FTZ R8, R8, 0.5 ;  /* 0x3f00000008087820 */ /* 0x000fc60000410000 */
[----:B------:R-:W-:-:S04]  /*11e90*/  FFMA R9, -R12, R12, R9 ;  /* 0x0000000c0c097223 */ /* 0x000fc80000000109 */
[----:B------:R-:W-:-:S07]  /*11ea0*/  FFMA R12, R9, R8, R12 ;  /* 0x00000008090c7223 */ /* 0x000fce000000000c */
.L_x_200:
[----:B------:R-:W-:Y:S01]  /*11eb0*/  FADD R22, RZ, -R22 ;  /* 0x80000016ff167221 */ /* 0x000fe20000000000 */
[----:B------:R-:W-:-:S03]  /*11ec0*/  FADD R24, -R24, 4800 ;  /* 0x4596000018187421 */ /* 0x000fc60000000100 */
[----:B------:R-:W-:-:S04]  /*11ed0*/  FMUL R5, R22, R22 ;  /* 0x0000001616057220 */ /* 0x000fc80000400000 */
[----:B------:R-:W-:-:S04]  /*11ee0*/  FFMA R7, R24, R24, R5 ;  /* 0x0000001818077223 */ /* 0x000fc80000000005 */
[----:B------:R-:W-:Y:S01]  /*11ef0*/  VIADD R5, R7, 0xf3000000 ;  /* 0xf300000007057836 */ /* 0x000fe20000000000 */
[----:B------:R0:W1:Y:S04]  /*11f00*/  MUFU.RSQ R4, R7 ;  /* 0x0000000700047308 */ /* 0x0000680000001400 */
[----:B------:R-:W-:-:S13]  /*11f10*/  ISETP.GT.U32.AND P0, PT, R5, 0x727fffff, PT ;  /* 0x727fffff0500780c */ /* 0x000fda0003f04070 */
[----:B01----:R-:W-:Y:S05]  /*11f20*/  @!P0 BRA `(.L_x_201) ;  /* 0x0000000000188947 */ /* 0x003fea0003800000 */
[----:B------:R-:W-:Y:S01]  /*11f30*/  BSSY.RECONVERGENT B1, `(.L_x_202) ;  /* 0x0000003000017945 */ /* 0x000fe20003800200 */
[----:B------:R-:W-:-:S07]  /*11f40*/  MOV R8, 0x11f60 ;  /* 0x00011f6000087802 */ /* 0x000fce0000000f00 */
[----:B------:R-:W-:Y:S05]  /*11f50*/  CALL.REL.NOINC `($__internal_0_$__cuda_sm20_sqrt_rn_f32_slowpath) ;  /* 0x000000b400c87944 */ /* 0x000fea0003c00000 */
[----:B------:R-:W-:Y:S05]  /*11f60*/  BSYNC.RECONVERGENT B1 ;  /* 0x0000000000017941 */ /* 0x000fea0003800200 */
.L_x_202:
[----:B------:R-:W-:Y:S01]  /*11f70*/  IMAD.MOV.U32 R9, RZ, RZ, R31 ;  /* 0x000000ffff097224 */ /* 0x000fe200078e001f */
[----:B------:R-:W-:Y:S06]  /*11f80*/  BRA `(.L_x_203) ;  /* 0x0000000000107947 */ /* 0x000fec0003800000 */
.L_x_201:
[----:B------:R-:W-:Y:S01]  /*11f90*/  FMUL.FTZ R6, R7, R4 ;  /* 0x0000000407067220 */ /* 0x000fe20000410000 */
[----:B------:R-:W-:-:S03]  /*11fa0*/  FMUL.FTZ R4, R4, 0.5 ;  /* 0x3f00000004047820 */ /* 0x000fc60000410000 */
[----:B------:R-:W-:-:S04]  /*11fb0*/  FFMA R7, -R6, R6, R7 ;  /* 0x0000000606077223 */ /* 0x000fc80000000107 */
[----:B------:R-:W-:-:S07]  /*11fc0*/  FFMA R9, R7, R4, R6 ;  /* 0x0000000407097223 */ /* 0x000fce0000000006 */
.L_x_203:
[----:B------:R-:W0:Y:S08]  /*11fd0*/  LDC.64 R6, c[0x0][0x3a0] ;  /* 0x0000e800ff067b82 */ /* 0x000e300000000a00 */
[----:B------:R-:W1:Y:S08]  /*11fe0*/  LDC.64 R4, c[0x0][0x3d0] ;  /* 0x0000f400ff047b82 */ /* 0x000e700000000a00 */
[----:B------:R-:W2:Y:S01]  /*11ff0*/  LDC.64 R10, c[0x0][0x3b8] ;  /* 0x0000ee00ff0a7b82 */ /* 0x000ea20000000a00 */
[----:B------:R-:W-:Y:S01]  /*12000*/  FADD R9, -R9, R12 ;  /* 0x0000000c09097221 */ /* 0x000fe20000000100 */
[----:B------:R-:W3:Y:S01]  /*12010*/  LDCU UR4, c[0x3][0x80] ;  /* 0x00c01000ff0477ac */ /* 0x000ee20008000800 */
[----:B------:R-:W4:Y:S01]  /*12020*/  LDCU.64 UR18, c[0x0][0x3e0] ;  /* 0x00007c00ff1277ac */ /* 0x000f220008000a00 */
[----:B0-----:R-:W5:Y:S01]  /*12030*/  LDG.E R7, desc[UR6][R6.64+0x4] ;  /* 0x0000040606077981 */ /* 0x001f62000c1e1900 */
[----:B-1----:R-:W-:-:S04]  /*12040*/  IMAD.WIDE R4, R26, 0x4, R4 ;  /* 0x000000041a047825 */ /* 0x002fc800078e0204 */
[----:B-----5:R-:W-:Y:S02]  /*12050*/  FFMA R19, R7, R9, R0 ;  /* 0x0000000907137223 */ /* 0x020fe40000000000 */
[----:B------:R-:W0:Y:S03]  /*12060*/  LDC.64 R8, c[0x0][0x3e8] ;  /* 0x0000fa00ff087b82 */ /* 0x000e260000000a00 */
[----:B------:R4:W-:Y:S04]  /*12070*/  STG.E desc[UR6][R4.64], R19 ;  /* 0x0000001304007986 */ /* 0x0009e8000c101906 */
[----:B--2---:R-:W2:Y:S02]  /*12080*/  LDG.E R10, desc[UR6][R10.64] ;  /* 0x000000060a0a7981 */ /* 0x004ea4000c1e1900 */
[----:B--2---:R-:W-:-:S04]  /*12090*/  I2FP.F32.S32 R0, R10 ;  /* 0x0000000a00007245 */ /* 0x004fc80000201400 */
[----:B---3--:R-:W-:Y:S01]  /*120a0*/  FSETP.GT.AND P0, PT, R0, UR4, PT ;  /* 0x0000000400007c0b */ /* 0x008fe2000bf04000 */
[----:B------:R-:W1:-:S12]  /*120b0*/  LDCU.64 UR4, c[0x0][0x3d8] ;  /* 0x00007b00ff0477ac */ /* 0x000e580008000a00 */
[----:B------:R-:W2:Y:S01]  /*120c0*/  @!P0 LDG.E R2, desc[UR6][R2.64] ;  /* 0x0000000602028981 */ /* 0x000ea2000c1e1900 */
[----:B------:R-:W-:Y:S02]  /*120d0*/  SHF.R.S32.HI R0, RZ, 0x1f, R26 ;  /* 0x0000001fff007819 */ /* 0x000fe4000001141a */
[C---:B----4-:R-:W-:Y:S02]  /*120e0*/  IADD3 R4, P2, PT, R26.reuse, UR18, RZ ;  /* 0x000000121a047c10 */ /* 0x050fe4000ff5e0ff */
[C---:B-1----:R-:W-:Y:S01]  /*120f0*/  IADD3 R6, P1, PT, R26.reuse, UR4, RZ ;  /* 0x000000041a067c10 */ /* 0x042fe2000ff3e0ff */
[----:B0-----:R-:W-:Y:S01]  /*12100*/  IMAD.WIDE R26, R26, 0x4, R8 ;  /* 0x000000041a1a7825 */ /* 0x001fe200078e0208 */
[C---:B------:R-:W-:Y:S02]  /*12110*/  IADD3.X R5, PT, PT, R0.reuse, UR19, RZ, P2, !PT ;  /* 0x0000001300057c10 */ /* 0x040fe400097fe4ff */
[----:B------:R-:W-:Y:S02]  /*12120*/  IADD3.X R7, PT, PT, R0, UR5, RZ, P1, !PT ;  /* 0x0000000500077c10 */ /* 0x000fe40008ffe4ff */
[----:B--2---:R-:W-:-:S04]  /*12130*/  ISETP.EQ.OR P0, PT, R2, 0x1, P0 ;  /* 0x000000010200780c */ /* 0x004fc80000702670 */
[----:B------:R-:W-:-:S05]  /*12140*/  SEL R11, RZ, 0x1, !P0 ;  /* 0x00000001ff0b7807 */ /* 0x000fca0004000000 */
[----:B------:R4:W-:Y:S04]  /*12150*/  STG.E.U8 desc[UR6][R6.64], R11 ;  /* 0x0000000b06007986 */ /* 0x0009e8000c101106 */
[----:B------:R4:W-:Y:S04]  /*12160*/  STG.E.U8 desc[UR6][R4.64], RZ ;  /* 0x000000ff04007986 */ /* 0x0009e8000c101106 */
[----:B------:R4:W-:Y:S01]  /*12170*/  STG.E desc[UR6][R26.64], RZ ;  /* 0x000000ff1a007986 */ /* 0x0009e2000c101906 */
[----:B------:R-:W-:Y:S05]  /*12180*/  BRA `(.L_x_204) ;  /* 0x000000a8008c7947 */ /* 0x000fea0003800000 */
.L_x_97:
[----:B------:R-:W-:-:S13]  /*12190*/  ISETP.GE.U32.AND P0, PT, R13, UR9, PT ;  /* 0x000000090d007c0c */ /* 0x000fda000bf06070 */
[----:B------:R-:W-:Y:S05]  /*121a0*/  @P0 BRA `(.L_x_204) ;  /* 0x000000a800840947 */ /* 0x000fea0003800000 */
[----:B-1----:R-:W-:Y:S01]  /*121b0*/  LDS R3, [UR16] ;  /* 0x00000010ff037984 */ /* 0x002fe20008000800 */
[----:B------:R-:W1:Y:S01]  /*121c0*/  LDC.64 R24, c[0x0][0x3c8] ;  /* 0x0000f200ff187b82 */ /* 0x000e620000000a00 */
[----:B------:R-:W-:Y:S02]  /*121d0*/  BSSY.RECONVERGENT B3, `(.L_x_205) ;  /* 0x0000016000037945 */ /* 0x000fe40003800200 */
[----:B------:R-:W2:Y:S04]  /*121e0*/  LDS R22, [R18] ;  /* 0x0000000012167984 */ /* 0x000ea80000000800 */
[----:B------:R-:W-:Y:S04]  /*121f0*/  LDS R2, [UR16+0x4] ;  /* 0x00000410ff027984 */ /* 0x000fe80008000800 */
[----:B------:R-:W4:Y:S04]  /*12200*/  LDS R21, [R18+0x4] ;  /* 0x0000040012157984 */ /* 0x000f280000000800 */
[----:B0-----:R0:W0:Y:S01]  /*12210*/  LDS R23, [R18+0x8] ;  /* 0x0000080012177984 */ /* 0x0010220000000800 */
[----:B-1----:R-:W-:-:S04]  /*12220*/  IMAD.WIDE R24, R5, 0x4, R24 ;  /* 0x0000000405187825 */ /* 0x002fc800078e0218 */
[----:B--2---:R-:W-:Y:S01]  /*12230*/  FADD R3, R3, -R22 ;  /* 0x8000001603037221 */ /* 0x004fe20000000000 */
[----:B----4-:R-:W-:-:S05]  /*12240*/  FADD R2, R2, -R21 ;  /* 0x8000001502027221 */ /* 0x010fca0000000000 */
[----:B------:R-:W-:-:S04]  /*12250*/  FSETP.GT.AND P1, PT, |R2|, |R3|, PT ;  /* 0x400000030200720b */ /* 0x000fc80003f24200 */
[----:B------:R-:W-:Y:S02]  /*12260*/  FSEL R14, |R2|, |R3|, P1 ;  /* 0x40000003020e7208 */ /* 0x000fe40000800200 */
[----:B------:R-:W-:Y:S02]  /*12270*/  FSEL R11, |R3|, |R2|, P1 ;  /* 0x40000002030b7208 */ /* 0x000fe40000800200 */
[----:B------:R-:W1:Y:S08]  /*12280*/  MUFU.RCP R7, R14 ;  /* 0x0000000e00077308 */ /* 0x000e700000001000 */
[----:B------:R-:W2:Y:S01]  /*12290*/  FCHK P0, R11, R14 ;  /* 0x0000000e0b007302 */ /* 0x000ea20000000000 */
[----:B-1----:R-:W-:-:S04]  /*122a0*/  FFMA R0, -R14, R7, 1 ;  /* 0x3f8000000e007423 */ /* 0x002fc80000000107 */
[----:B------:R-:W-:-:S04]  /*122b0*/  FFMA R0, R7, R0, R7 ;  /* 0x0000000007007223 */ /* 0x000fc80000000007 */
[----:B------:R-:W-:-:S04]  /*122c0*/  FFMA R7, R11, R0, RZ ;  /* 0x000000000b077223 */ /* 0x000fc800000000ff */
[----:B------:R-:W-:-:S04]  /*122d0*/  FFMA R4, -R14, R7, R11 ;  /* 0x000000070e047223 */ /* 0x000fc8000000010b */
[----:B------:R-:W-:Y:S01]  /*122e0*/  FFMA R0, R0, R4, R7 ;  /* 0x0000000400007223 */ /* 0x000fe20000000007 */
[----:B0-2---:R-:W-:Y:S06]  /*122f0*/  @!P0 BRA `(.L_x_206) ;  /* 0x00000000000c8947 */ /* 0x005fec0003800000 */
[----:B------:R-:W-:-:S07]  /*12300*/  MOV R32, 0x12320 ;  /* 0x0001232000207802 */ /* 0x000fce0000000f00 */
[----:B---3--:R-:W-:Y:S05]  /*12310*/  CALL.REL.NOINC `($__internal_1_$__cuda_sm3x_div_rn_noftz_f32_slowpath) ;  /* 0x000000b4002c7944 */ /* 0x008fea0003c00000 */
[----:B------:R-:W-:-:S07]  /*12320*/  IMAD.MOV.U32 R0, RZ, RZ, R11 ;  /* 0x000000ffff007224 */ /* 0x000fce00078e000b */
.L_x_206:
[----:B------:R-:W-:Y:S05]  /*12330*/  BSYNC.RECONVERGENT B3 ;  /* 0x0000000000037941 */ /* 0x000fea0003800200 */
.L_x_205:
[----:B------:R-:W-:Y:S02]  /*12340*/  IMAD.MOV.U32 R5, RZ, RZ, 0x3b33710b ;  /* 0x3b33710bff057424 */ /* 0x000fe400078e00ff */
[----:B------:R-:W-:Y:S01]  /*12350*/  FMUL R4, R0, R0 ;  /* 0x0000000000047220 */ /* 0x000fe20000400000 */
[----:B------:R-:W-:Y:S01]  /*12360*/  FMUL R6, R23, -0.63661974668502807617 ;  /* 0xbf22f98317067820 */ /* 0x000fe20000400000 */
[C---:B------:R-:W-:Y:S01]  /*12370*/  ISETP.GE.AND P0, PT, R3.reuse, RZ, PT ;  /* 0x000000ff0300720c */ /* 0x040fe20003f06270 */
[----:B------:R-:W-:Y:S01]  /*12380*/  BSSY.RECONVERGENT B1, `(.L_x_207) ;  /* 0x000005c000017945 */ /* 0x000fe20003800200 */
[C---:B------:R-:W-:Y:S01]  /*12390*/  FFMA R5, R4.reuse, R5, -0.015681877732276916504 ;  /* 0xbc80774804057423 */ /* 0x040fe20000000005 */
[----:B------:R-:W-:Y:S01]  /*123a0*/  FSETP.NEU.AND P2, PT, |R3|, |R2|, PT ;  /* 0x400000020300720b */ /* 0x000fe20003f4d200 */
[----:B------:R-:W-:Y:S01]  /*123b0*/  FADD R10, -R23, -RZ ;  /* 0x800000ff170a7221 */ /* 0x000fe20000000100 */
        /* <DEDUP_REMOVED lines=27> */
[----:B------:R-:W-:-:S03]  /*12570*/  LOP3.LUT R7, R7, 0x80000000, R2, 0xb8, !PT ;  /* 0x8000000007077812 */ /* 0x000fc600078eb802 */
        /* <DEDUP_REMOVED lines=10> */
[----:B---3--:R-:W-:Y:S02]  /*12620*/  VIADD R12, R1, 0x20 ;  /* 0x00000020010c7836 */ /* 0x008fe40000000000 */
[----:B------:R-:W-:Y:S01]  /*12630*/  IMAD.MOV.U32 R8, RZ, RZ, RZ ;  /* 0x000000ffff087224 */ /* 0x000fe200078e00ff */
[----:B------:R-:W-:Y:S01]  /*12640*/  LOP3.LUT R9, R4, 0x80000000, RZ, 0xfc, !PT ;  /* 0x8000000004097812 */ /* 0x000fe200078efcff */
[----:B------:R-:W-:Y:S01]  /*12650*/  IMAD.MOV.U32 R11, RZ, RZ, R12 ;  /* 0x000000ffff0b7224 */ /* 0x000fe200078e000c */
[----:B------:R-:W-:Y:S01]  /*12660*/  UMOV UR5, URZ ;  /* 0x000000ff00057c82 */ /* 0x000fe20008000000 */
[----:B------:R-:W-:-:S05]  /*12670*/  UMOV UR4, URZ ;  /* 0x000000ff00047c82 */ /* 0x000fca0008000000 */
.L_x_209:
        /* <DEDUP_REMOVED lines=39> */
[----:B------:R-:W-:-:S04]  /*128f0*/  IMAD.MOV R4, RZ, RZ, -R6 ;  /* 0x000000ffff047224 */ /* 0x000fc800078e0a06 */
[----:B------:R-:W-:Y:S01]  /*12900*/  @!P1 IMAD.MOV.U32 R6, RZ, RZ, R4 ;  /* 0x000000ffff069224 */ /* 0x000fe200078e0004 */
[----:B0-----:R-:W-:-:S10]  /*12910*/  DMUL R8, R26, UR4 ;  /* 0x000000041a087c28 */ /* 0x001fd40008000000 */
[----:B------:R-:W0:Y:S02]  /*12920*/  F2F.F32.F64 R8, R8 ;  /* 0x0000000800087310 */ /* 0x000e240000301000 */
[----:B0-----:R-:W-:-:S07]  /*12930*/  FSEL R4, -R8, R8, !P2 ;  /* 0x0000000808047208 */ /* 0x001fce0005000100 */
.L_x_208:
[----:B------:R-:W-:Y:S05]  /*12940*/  BSYNC.RECONVERGENT B1 ;  /* 0x0000000000017941 */ /* 0x000fea0003800200 */
.L_x_207:
        /* <DEDUP_REMOVED lines=8> */
[----:B---3--:R-:W-:Y:S01]  /*129d0*/  IMAD.MOV.U32 R12, RZ, RZ, 0x3e2aaaa8 ;  /* 0x3e2aaaa8ff0c7424 */ /* 0x008fe200078e00ff */
        /* <DEDUP_REMOVED lines=8> */
[----:B------:R-:W-:Y:S01]  /*12a60*/  FFMA R26, R7, R6, R4 ;  /* 0x00000006071a7223 */ /* 0x000fe20000000004 */
[----:B------:R-:W-:Y:S02]  /*12a70*/  IMAD.MOV.U32 R7, RZ, RZ, R20 ;  /* 0x000000ffff077224 */ /* 0x000fe400078e0014 */
[----:B------:R-:W-:Y:S02]  /*12a80*/  IMAD.MOV.U32 R4, RZ, RZ, R19 ;  /* 0x000000ffff047224 */ /* 0x000fe400078e0013 */
        /* <DEDUP_REMOVED lines=14> */
.L_x_212:
        /* <DEDUP_REMOVED lines=44> */
.L_x_211:
[----:B------:R-:W-:Y:S05]  /*12e30*/  BSYNC.RECONVERGENT B1 ;  /* 0x0000000000017941 */ /* 0x000fea0003800200 */
.L_x_210:
        /* <DEDUP_REMOVED lines=34> */
.L_x_215:
        /* <DEDUP_REMOVED lines=44> */
.L_x_214:
[----:B------:R-:W-:Y:S05]  /*13320*/  BSYNC.RECONVERGENT B1 ;  /* 0x0000000000017941 */ /* 0x000fea0003800200 */
.L_x_213:
[----:B------:R-:W-:Y:S01]  /*13330*/  LOP3.LUT R4, R7, 0x1, RZ, 0xc0, !PT ;  /* 0x0000000107047812 */ /* 0x000fe200078ec0ff */
[----:B------:R-:W-:Y:S01]  /*13340*/  FMUL R6, R5, R5 ;  /* 0x0000000505067220 */ /* 0x000fe20000400000 */
[----:B------:R-:W-:Y:S01]  /*13350*/  LOP3.LUT P2, RZ, R7, 0x2, RZ, 0xc0, !PT ;  /* 0x0000000207ff7812 */ /* 0x000fe2000784c0ff */
[----:B------:R-:W-:Y:S01]  /*13360*/  BSSY.RECONVERGENT B1, `(.L_x_216) ;  /* 0x0000048000017945 */ /* 0x000fe20003800200 */
[----:B------:R-:W-:Y:S01]  /*13370*/  ISETP.NE.U32.AND P1, PT, R4, 0x1, PT ;  /* 0x000000010400780c */ /* 0x000fe20003f25070 */
[----:B------:R-:W-:Y:S01]  /*13380*/  FFMA R4, R6, R9, -0.0013887860113754868507 ;  /* 0xbab607ed06047423 */ /* 0x000fe20000000009 */
[----:B------:R-:W-:Y:S02]  /*13390*/  IMAD.MOV.U32 R7, RZ, RZ, R20 ;  /* 0x000000ffff077224 */ /* 0x000fe400078e0014 */
[----:B------:R-:W-:Y:S02]  /*133a0*/  FSEL R31, R31, 0.0083327032625675201416, !P1 ;  /* 0x3c0885e41f1f7808 */ /* 0x000fe40004800000 */
[----:B------:R-:W-:-:S02]  /*133b0*/  FSEL R29, R4, -0.00019574658654164522886, !P1 ;  /* 0xb94d4153041d7808 */ /* 0x000fc40004800000 */
[----:B------:R-:W-:Y:S02]  /*133c0*/  FSEL R4, R5, 1, P1 ;  /* 0x3f80000005047808 */ /* 0x000fe40000800000 */
[----:B------:R-:W-:Y:S01]  /*133d0*/  FSEL R30, -R30, -0.16666662693023681641, !P1 ;  /* 0xbe2aaaa81e1e7808 */ /* 0x000fe20004800100 */
[C---:B------:R-:W-:Y:S02]  /*133e0*/  FFMA R29, R6.reuse, R29, R31 ;  /* 0x0000001d061d7223 */ /* 0x040fe4000000001f */
[C---:B------:R-:W-:Y:S02]  /*133f0*/  FFMA R5, R6.reuse, R4, RZ ;  /* 0x0000000406057223 */ /* 0x040fe400000000ff */
[----:B------:R-:W-:-:S04]  /*13400*/  FFMA R29, R6, R29, R30 ;  /* 0x0000001d061d7223 */ /* 0x000fc8000000001e */
        /* <DEDUP_REMOVED lines=17> */
.L_x_218:
        /* <DEDUP_REMOVED lines=44> */
.L_x_217:
[----:B------:R-:W-:Y:S05]  /*137e0*/  BSYNC.RECONVERGENT B1 ;  /* 0x0000000000017941 */ /* 0x000fea0003800200 */
.L_x_216:
[----:B------:R-:W-:Y:S01]  /*137f0*/  LOP3.LUT R3, R7, 0x1, RZ, 0xc0, !PT ;  /* 0x0000000107037812 */ /* 0x000fe200078ec0ff */
[----:B------:R-:W-:Y:S01]  /*13800*/  FMUL R6, R5, R5 ;  /* 0x0000000505067220 */ /* 0x000fe20000400000 */
[----:B------:R-:W-:Y:S01]  /*13810*/  IMAD.MOV.U32 R4, RZ, RZ, 0x38d1b717 ;  /* 0x38d1b717ff047424 */ /* 0x000fe200078e00ff */
[----:B------:R-:W-:Y:S01]  /*13820*/  BSSY.RECONVERGENT B3, `(.L_x_219) ;  /* 0x000001b000037945 */ /* 0x000fe20003800200 */
[----:B------:R-:W-:Y:S01]  /*13830*/  ISETP.NE.U32.AND P0, PT, R3, 0x1, PT ;  /* 0x000000010300780c */ /* 0x000fe20003f05070 */
[----:B------:R-:W-:Y:S01]  /*13840*/  FFMA R9, R6, R9, -0.0013887860113754868507 ;  /* 0xbab607ed06097423 */ /* 0x000fe20000000009 */
[----:B------:R-:W-:Y:S02]  /*13850*/  IMAD.MOV.U32 R3, RZ, RZ, 0x461c4000 ;  /* 0x461c4000ff037424 */ /* 0x000fe400078e00ff */
[----:B------:R-:W-:Y:S01]  /*13860*/  FSEL R11, R11, 0.041666727513074874878, !P0 ;  /* 0x3d2aaabb0b0b7808 */ /* 0x000fe20004000000 */
[----:B------:R-:W-:Y:S01]  /*13870*/  VIADD R8, R7, 0x1 ;  /* 0x0000000107087836 */ /* 0x000fe20000000000 */
[----:B------:R-:W-:Y:S01]  /*13880*/  FSEL R9, R9, -0.00019574658654164522886, P0 ;  /* 0xb94d415309097808 */ /* 0x000fe20000000000 */
[----:B------:R-:W-:Y:S01]  /*13890*/  FFMA R31, R4, -R3, 1 ;  /* 0x3f800000041f7423 */ /* 0x000fe20000000803 */
[----:B------:R-:W-:-:S02]  /*138a0*/  FSEL R7, -R12, -0.4999999701976776123, !P0 ;  /* 0xbeffffff0c077808 */ /* 0x000fc40004000100 */
[----:B------:R-:W-:Y:S01]  /*138b0*/  FSEL R3, R5, 1, !P0 ;  /* 0x3f80000005037808 */ /* 0x000fe20004000000 */
[----:B------:R-:W-:Y:S01]  /*138c0*/  FFMA R9, R6, R9, R11 ;  /* 0x0000000906097223 */ /* 0x000fe2000000000b */
[----:B------:R-:W-:Y:S01]  /*138d0*/  LOP3.LUT P1, RZ, R8, 0x2, RZ, 0xc0, !PT ;  /* 0x0000000208ff7812 */ /* 0x000fe2000782c0ff */
[----:B------:R-:W0:Y:S01]  /*138e0*/  FCHK P0, R27, 10000 ;  /* 0x461c40001b007902 */ /* 0x000e220000000000 */
[----:B------:R-:W-:Y:S01]  /*138f0*/  FFMA R4, R31, R4, 9.9999997473787516356e-05 ;  /* 0x38d1b7171f047423 */ /* 0x000fe20000000004 */
[C---:B------:R-:W-:Y:S01]  /*13900*/  FFMA R7, R6.reuse, R9, R7 ;  /* 0x0000000906077223 */ /* 0x040fe20000000007 */
[----:B------:R-:W-:Y:S02]  /*13910*/  FFMA R6, R6, R3, RZ ;  /* 0x0000000306067223 */ /* 0x000fe400000000ff */
[----:B------:R-:W-:Y:S02]  /*13920*/  FFMA R5, R4, R27, RZ ;  /* 0x0000001b04057223 */ /* 0x000fe400000000ff */
[----:B------:R-:W-:-:S02]  /*13930*/  FFMA R3, R6, R7, R3 ;  /* 0x0000000706037223 */ /* 0x000fc40000000003 */
        /* <DEDUP_REMOVED lines=9> */
.L_x_220:
[----:B------:R-:W-:Y:S05]  /*139d0*/  BSYNC.RECONVERGENT B3 ;  /* 0x0000000000037941 */ /* 0x000fea0003800200 */
.L_x_219:
        /* <DEDUP_REMOVED lines=16> */
.L_x_222:
[----:B------:R-:W-:Y:S05]  /*13ae0*/  BSYNC.RECONVERGENT B3 ;  /* 0x0000000000037941 */ /* 0x000fea0003800200 */
.L_x_221:
        /* <DEDUP_REMOVED lines=24> */
.L_x_225:
        /* <DEDUP_REMOVED lines=44> */
.L_x_224:
[----:B------:R-:W-:Y:S05]  /*13f30*/  BSYNC.RECONVERGENT B1 ;  /* 0x0000000000017941 */ /* 0x000fea0003800200 */
.L_x_223:
        /* <DEDUP_REMOVED lines=26> */
[----:B------:R-:W-:Y:S01]  /*140e0*/  CS2R R6, SRZ ;  /* 0x0000000000067805 */ /* 0x000fe2000001ff00 */
[----:B------:R-:W-:-:S03]  /*140f0*/  UMOV UR4, URZ ;  /* 0x000000ff00047c82 */ /* 0x000fc60008000000 */
[----:B------:R-:W-:-:S07]  /*14100*/  LOP3.LUT R11, R2, 0x80000000, RZ, 0xfc, !PT ;  /* 0x80000000020b7812 */ /* 0x000fce00078efcff */
.L_x_228:
[----:B0-----:R-:W0:Y:S02]  /*14110*/  LDC.64 R4, c[0x4][0x40] ;  /* 0x01001000ff047b82 */ /* 0x001e240000000a00 */
[----:B0-----:R-:W-:-:S05]  /*14120*/  IMAD.WIDE.U32 R4, R7, 0x4, R4 ;  /* 0x0000000407047825 */ /* 0x001fca00078e0004 */
        /* <DEDUP_REMOVED lines=15> */
[----:B------:R-:W-:-:S05]  /*14220*/  IMAD.SHL.U32 R2, R2, 0x4, RZ ;  /* 0x0000000402027824 */ /* 0x000fca00078e00ff */
[----:B------:R-:W-:-:S05]  /*14230*/  IADD3 R7, PT, PT, -R2, 0x20, R1 ;  /* 0x0000002002077810 */ /* 0x000fca0007ffe101 */
[----:B------:R-:W3:Y:S04]  /*14240*/  LDL R2, [R7+0x18] ;  /* 0x0000180007027983 */ /* 0x000ee80000100800 */
[----:B------:R-:W3:Y:S04]  /*14250*/  LDL R3, [R7+0x14] ;  /* 0x0000140007037983 */ /* 0x000ee80000100800 */
[----:B------:R-:W4:Y:S01]  /*14260*/  @P0 LDL R4, [R7+0x10] ;  /* 0x0000100007040983 */ /* 0x000f220000100800 */
[----:B------:R-:W-:Y:S01]  /*14270*/  LOP3.LUT R5, R5, 0x1f, RZ, 0xc0, !PT ;  /* 0x0000001f05057812 */ /* 0x000fe200078ec0ff */
[----:B------:R-:W-:Y:S01]  /*14280*/  UMOV UR4, 0x54442d19 ;  /* 0x54442d1900047882 */ /* 0x000fe20000000000 */
[----:B------:R-:W-:Y:S01]  /*14290*/  UMOV UR5, 0x3bf921fb ;  /* 0x3bf921fb00057882 */ /* 0x000fe20000000000 */
[----:B------:R-:W-:-:S02]  /*142a0*/  ISETP.GE.AND P1, PT, R0, RZ, PT ;  /* 0x000000ff0000720c */ /* 0x000fc40003f26270 */
[-C--:B---3--:R-:W-:Y:S02]  /*142b0*/  @P0 SHF.L.W.U32.HI R2, R3, R5.reuse, R2 ;  /* 0x0000000503020219 */ /* 0x088fe40000010e02 */
[----:B----4-:R-:W-:-:S04]  /*142c0*/  @P0 SHF.L.W.U32.HI R3, R4, R5, R3 ;  /* 0x0000000504030219 */ /* 0x010fc80000010e03 */
[C-C-:B------:R-:W-:Y:S01]  /*142d0*/  SHF.L.W.U32.HI R5, R3.reuse, 0x2, R2.reuse ;  /* 0x0000000203057819 */ /* 0x140fe20000010e02 */
[----:B------:R-:W-:Y:S01]  /*142e0*/  IMAD.SHL.U32 R3, R3, 0x4, RZ ;  /* 0x0000000403037824 */ /* 0x000fe200078e00ff */
[----:B------:R-:W-:Y:S02]  /*142f0*/  SHF.R.U32.HI R2, RZ, 0x1e, R2 ;  /* 0x0000001eff027819 */ /* 0x000fe40000011602 */
[----:B------:R-:W-:Y:S02]  /*14300*/  SHF.R.S32.HI R4, RZ, 0x1f, R5 ;  /* 0x0000001fff047819 */ /* 0x000fe40000011405 */
[----:B------:R-:W-:Y:S02]  /*14310*/  LOP3.LUT R0, R5, R0, RZ, 0x3c, !PT ;  /* 0x0000000005007212 */ /* 0x000fe400078e3cff */
[C---:B-1----:R-:W-:Y:S02]  /*14320*/  LOP3.LUT R8, R4.reuse, R3, RZ, 0x3c, !PT ;  /* 0x0000000304087212 */ /* 0x042fe400078e3cff */
        /* <DEDUP_REMOVED lines=8> */
[----:B0-2---:R-:W-:-:S07]  /*143b0*/  FSEL R7, -R28, R28, !P0 ;  /* 0x0000001c1c077208 */ /* 0x005fce0004000100 */
.L_x_227:
[----:B------:R-:W-:Y:S05]  /*143c0*/  BSYNC.RECONVERGENT B1 ;  /* 0x0000000000017941 */ /* 0x000fea0003800200 */
.L_x_226:
[----:B------:R-:W-:Y:S01]  /*143d0*/  FMUL R3, R7, R7 ;  /* 0x0000000707037220 */ /* 0x000fe20000400000 */
[C---:B------:R-:W-:Y:S01]  /*143e0*/  LOP3.LUT R0, R11.reuse, 0x1, RZ, 0xc0, !PT ;  /* 0x000000010b007812 */ /* 0x040fe200078ec0ff */
[----:B------:R-:W-:Y:S01]  /*143f0*/  VIADD R11, R11, 0x1 ;  /* 0x000000010b0b7836 */ /* 0x000fe20000000000 */
[----:B------:R-:W1:Y:S01]  /*14400*/  LDCU UR4, c[0x0][0x3b0] ;  /* 0x00007600ff0477ac */ /* 0x000e620008000800 */
        /* <DEDUP_REMOVED lines=8> */
[C---:B0-----:R-:W-:Y:S02]  /*14490*/  FFMA R5, R3.reuse, R0, RZ ;  /* 0x0000000003057223 */ /* 0x041fe400000000ff */
[----:B------:R-:W-:Y:S01]  /*144a0*/  FFMA R7, R3, R14, R7 ;  /* 0x0000000e03077223 */ /* 0x000fe20000000007 */
[----:B------:R-:W-:Y:S01]  /*144b0*/  IMAD.MOV.U32 R3, RZ, RZ, -0x40800000 ;  /* 0xbf800000ff037424 */ /* 0x000fe200078e00ff */
[----:B-1----:R-:W-:Y:S02]  /*144c0*/  UISETP.GT.U32.AND UP0, UPT, UR17, UR4, UPT ;  /* 0x000000041100728c */ /* 0x002fe4000bf04070 */
[----:B------:R-:W-:-:S02]  /*144d0*/  FFMA R5, R5, R7, R0 ;  /* 0x0000000705057223 */ /* 0x000fc40000000000 */
[----:B------:R0:W-:Y:S02]  /*144e0*/  STG.E desc[UR6][R24.64+0x10], R3 ;  /* 0x0000100318007986 */ /* 0x0001e4000c101906 */
[----:B------:R-:W-:-:S05]  /*144f0*/  @P1 FADD R5, RZ, -R5 ;  /* 0x80000005ff051221 */ /* 0x000fca0000000000 */
[----:B------:R0:W-:Y:S01]  /*14500*/  STG.E desc[UR6][R24.64+0xc], R5 ;  /* 0x00000c0518007986 */ /* 0x0001e2000c101906 */
[----:B------:R-:W-:Y:S05]  /*14510*/  BRA.U !UP0, `(.L_x_229) ;  /* 0x0000002108187547 */ /* 0x000fea000b800000 */
[----:B0-----:R-:W-:Y:S01]  /*14520*/  SHF.R.U32.HI R3, RZ, 0x17, R10 ;  /* 0x00000017ff037819 */ /* 0x001fe2000001160a */
[----:B------:R-:W0:Y:S01]  /*14530*/  LDCU UR4, c[0x0][0x3b0] ;  /* 0x00007600ff0477ac */ /* 0x000e220008000800 */
[----:B------:R-:W-:Y:S02]  /*14540*/  IMAD.SHL.U32 R4, R10, 0x100, RZ ;  /* 0x000001000a047824 */ /* 0x000fe400078e00ff */
[----:B------:R-:W-:Y:S01]  /*14550*/  LOP3.LUT R0, R3, 0xe0, RZ, 0xc0, !PT ;  /* 0x000000e003007812 */ /* 0x000fe200078ec0ff */
[----:B------:R-:W-:Y:S01]  /*14560*/  VIADD R5, R1, 0x20 ;  /* 0x0000002001057836 */ /* 0x000fe20000000000 */
[----:B------:R-:W-:Y:S02]  /*14570*/  LOP3.LUT R3, R3, 0x1f, RZ, 0xc0, !PT ;  /* 0x0000001f03037812 */ /* 0x000fe400078ec0ff */
[----:B------:R-:W-:Y:S01]  /*14580*/  LOP3.LUT R4, R4, 0x80000000, RZ, 0xfc, !PT ;  /* 0x8000000004047812 */ /* 0x000fe200078efcff */
[----:B------:R-:W-:Y:S01]  /*14590*/  VIADD R0, R0, 0xffffff80 ;  /* 0xffffff8000007836 */ /* 0x000fe20000000000 */
[----:B------:R-:W-:-:S04]  /*145a0*/  IADD3 R9, PT, PT, -R3, 0x20, RZ ;  /* 0x0000002003097810 */ /* 0x000fc80007ffe1ff */
[----:B------:R-:W-:Y:S01]  /*145b0*/  SHF.R.U32.HI R2, RZ, 0x5, R0 ;  /* 0x00000005ff027819 */ /* 0x000fe20000011600 */
[----:B------:R-:W-:Y:S01]  /*145c0*/  FMUL R0, RZ, -R23 ;  /* 0x80000017ff007220 */ /* 0x000fe20000400000 */
[----:B0-----:R-:W-:-:S03]  /*145d0*/  IMAD.U32 R12, RZ, RZ, UR4 ;  /* 0x00000004ff0c7e24 */ /* 0x001fc6000f8e00ff */
[----:B------:R-:W-:-:S07]  /*145e0*/  IMAD R2, R2, -0x4, R5 ;  /* 0xfffffffc02027824 */ /* 0x000fce00078e0205 */
.L_x_256:
        /* <DEDUP_REMOVED lines=29> */
.L_x_233:
[----:B------:R-:W-:Y:S05]  /*147c0*/  BSYNC.RECONVERGENT B4 ;  /* 0x0000000000047941 */ /* 0x000fea0003800200 */
.L_x_232:
        /* <DEDUP_REMOVED lines=19> */
[----:B------:R-:W-:Y:S01]  /*14900*/  FSETP.NEU.AND P1, PT, R14, RZ, PT ;  /* 0x000000ff0e00720b */ /* 0x000fe20003f2d000 */
[----:B------:R-:W-:Y:S02]  /*14910*/  FADD R14, |R8|, |R7| ;  /* 0x40000007080e7221 */ /* 0x000fe40000000200 */
[----:B------:R-:W-:Y:S01]  /*14920*/  @!P0 FFMA R6, R26, 1.6832555532455444336, R11 ;  /* 0x3fd774eb1a068823 */ /* 0x000fe2000000000b */
[----:B------:R-:W-:-:S05]  /*14930*/  IMAD.MOV.U32 R11, RZ, RZ, 0x4016cbe4 ;  /* 0x4016cbe4ff0b7424 */ /* 0x000fca00078e00ff */
[----:B------:R-:W-:Y:S02]  /*14940*/  @!P3 FSEL R6, R11, 0.78539818525314331055, !P0 ;  /* 0x3f490fdb0b06b808 */ /* 0x000fe40004000000 */
[----:B------:R-:W-:Y:S02]  /*14950*/  SEL R11, R20, RZ, !P2 ;  /* 0x000000ff140b7207 */ /* 0x000fe40005000000 */
[----:B------:R-:W-:Y:S02]  /*14960*/  @!P1 FSEL R6, RZ, 3.1415927410125732422, P0 ;  /* 0x40490fdbff069808 */ /* 0x000fe40000000000 */
[----:B------:R-:W-:Y:S01]  /*14970*/  FSETP.EQ.OR P0, PT, |R23|, +INF , !P2 ;  /* 0x7f8000001700780b */ /* 0x000fe20005702600 */
[----:B------:R-:W-:Y:S01]  /*14980*/  IMAD.MOV.U32 R32, RZ, RZ, R11 ;  /* 0x000000ffff207224 */ /* 0x000fe200078e000b */
[----:B------:R-:W-:Y:S02]  /*14990*/  FSETP.NAN.AND P1, PT, R14, R14, PT ;  /* 0x0000000e0e00720b */ /* 0x000fe40003f28000 */
[----:B------:R-:W-:-:S04]  /*149a0*/  LOP3.LUT R27, R6, 0x80000000, R7, 0xb8, !PT ;  /* 0x80000000061b7812 */ /* 0x000fc800078eb807 */
[----:B------:R-:W-:Y:S02]  /*149b0*/  FSEL R6, R14, R27, P1 ;  /* 0x0000001b0e067208 */ /* 0x000fe40000800000 */
[----:B------:R-:W-:-:S03]  /*149c0*/  FSEL R14, R19, R0, !P2 ;  /* 0x00000000130e7208 */ /* 0x000fc60005000000 */
[----:B------:R-:W-:Y:S02]  /*149d0*/  FADD R6, -R23, R6 ;  /* 0x0000000617067221 */ /* 0x000fe40000000100 */
[----:B------:R-:W-:Y:S01]  /*149e0*/  IMAD.MOV.U32 R33, RZ, RZ, R14 ;  /* 0x000000ffff217224 */ /* 0x000fe200078e000e */
[----:B------:R-:W-:Y:S06]  /*149f0*/  @P0 BRA `(.L_x_235) ;  /* 0x0000000000a80947 */ /* 0x000fec0003800000 */
[----:B------:R-:W-:Y:S01]  /*14a00*/  IMAD.MOV.U32 R33, RZ, RZ, RZ ;  /* 0x000000ffff217224 */ /* 0x000fe200078e00ff */
[----:B------:R-:W-:Y:S01]  /*14a10*/  UMOV UR4, URZ ;  /* 0x000000ff00047c82 */ /* 0x000fe20008000000 */
[----:B------:R-:W-:-:S07]  /*14a20*/  IMAD.MOV.U32 R30, RZ, RZ, RZ ;  /* 0x000000ffff1e7224 */ /* 0x000fce00078e00ff */
.L_x_236:
        /* <DEDUP_REMOVED lines=25> */
[C-C-:B------:R-:W-:Y:S01]  /*14bc0*/  SHF.L.W.U32.HI R31, R26.reuse, 0x2, R30.reuse ;  /* 0x000000021a1f7819 */ /* 0x140fe20000010e1e */
[----:B------:R-:W-:Y:S01]  /*14bd0*/  IMAD.SHL.U32 R26, R26, 0x4, RZ ;  /* 0x000000041a1a7824 */ /* 0x000fe200078e00ff */
[----:B------:R-:W-:Y:S02]  /*14be0*/  SHF.R.U32.HI R30, RZ, 0x1e, R30 ;  /* 0x0000001eff1e7819 */ /* 0x000fe4000001161e */
[----:B------:R-:W-:Y:S02]  /*14bf0*/  SHF.R.S32.HI R27, RZ, 0x1f, R31 ;  /* 0x0000001fff1b7819 */ /* 0x000fe4000001141f */
[----:B------:R-:W-:Y:S02]  /*14c00*/  LOP3.LUT R32, R31, R10, RZ, 0x3c, !PT ;  /* 0x0000000a1f207212 */ /* 0x000fe400078e3cff */
[C---:B------:R-:W-:Y:S02]  /*14c10*/  LOP3.LUT R26, R27.reuse, R26, RZ, 0x3c, !PT ;  /* 0x0000001a1b1a7212 */ /* 0x040fe400078e3cff */
[----:B------:R-:W-:-:S02]  /*14c20*/  LOP3.LUT R27, R27, R31, RZ, 0x3c, !PT ;  /* 0x0000001f1b1b7212 */ /* 0x000fc400078e3cff */
[----:B------:R-:W-:Y:S02]  /*14c30*/  ISETP.GE.AND P1, PT, R32, RZ, PT ;  /* 0x000000ff2000720c */ /* 0x000fe40003f26270 */
[----:B------:R-:W-:Y:S02]  /*14c40*/  LEA.HI R32, R31, R30, RZ, 0x1 ;  /* 0x0000001e1f207211 */ /* 0x000fe400078f08ff */
[----:B------:R-:W0:Y:S03]  /*14c50*/  I2F.F64.S64 R26, R26 ;  /* 0x0000001a001a7312 */ /* 0x000e260000301c00 */
[----:B------:R-:W-:Y:S01]  /*14c60*/  @!P2 IMAD.MOV R32, RZ, RZ, -R32 ;  /* 0x000000ffff20a224 */ /* 0x000fe200078e0a20 */
[----:B0-----:R-:W-:-:S10]  /*14c70*/  DMUL R28, R26, UR4 ;  /* 0x000000041a1c7c28 */ /* 0x001fd40008000000 */
[----:B------:R-:W1:Y:S02]  /*14c80*/  F2F.F32.F64 R28, R28 ;  /* 0x0000001c001c7310 */ /* 0x000e640000301000 */
[----:B-1----:R-:W-:-:S07]  /*14c90*/  FSEL R33, -R28, R28, !P1 ;  /* 0x0000001c1c217208 */ /* 0x002fce0004800100 */
.L_x_235:
[----:B------:R-:W-:Y:S05]  /*14ca0*/  BSYNC.RECONVERGENT B1 ;  /* 0x0000000000017941 */ /* 0x000fea0003800200 */
.L_x_234:
        /* <DEDUP_REMOVED lines=14> */
[C---:B------:R-:W-:Y:S01]  /*14d90*/  FFMA R28, R27.reuse, R28, R34 ;  /* 0x0000001c1b1c7223 */ /* 0x040fe20000000022 */
[----:B------:R-:W-:Y:S01]  /*14da0*/  FSEL R29, -R32, -0.4999999701976776123, !P1 ;  /* 0xbeffffff201d7808 */ /* 0x000fe20004800100 */
[----:B------:R-:W-:Y:S02]  /*14db0*/  IMAD.MOV.U32 R34, RZ, RZ, R14 ;  /* 0x000000ffff227224 */ /* 0x000fe400078e000e */
[C---:B------:R-:W-:Y:S02]  /*14dc0*/  FFMA R33, R27.reuse, R26, RZ ;  /* 0x0000001a1b217223 */ /* 0x040fe400000000ff */
[----:B------:R-:W-:-:S04]  /*14dd0*/  FFMA R28, R27, R28, R29 ;  /* 0x0000001c1b1c7223 */ /* 0x000fc8000000001d */
[----:B------:R-:W-:-:S04]  /*14de0*/  FFMA R33, R33, R28, R26 ;  /* 0x0000001c21217223 */ /* 0x000fc8000000001a */
[----:B------:R-:W-:Y:S01]  /*14df0*/  @P2 FADD R33, RZ, -R33 ;  /* 0x80000021ff212221 */ /* 0x000fe20000000000 */
[----:B------:R-:W-:Y:S06]  /*14e00*/  @P0 BRA `(.L_x_238) ;  /* 0x0000000000a80947 */ /* 0x000fec0003800000 */
[----:B------:R-:W-:Y:S01]  /*14e10*/  IMAD.MOV.U32 R37, RZ, RZ, RZ ;  /* 0x000000ffff257224 */ /* 0x000fe200078e00ff */
[----:B------:R-:W-:Y:S01]  /*14e20*/  UMOV UR4, URZ ;  /* 0x000000ff00047c82 */ /* 0x000fe20008000000 */
[----:B------:R-:W-:-:S07]  /*14e30*/  IMAD.MOV.U32 R34, RZ, RZ, RZ ;  /* 0x000000ffff227224 */ /* 0x000fce00078e00ff */
.L_x_239:
        /* <DEDUP_REMOVED lines=35> */
[----:B------:R-:W-:Y:S01]  /*15070*/  @!P2 IMAD.MOV R35, RZ, RZ, -R35 ;  /* 0x000000ffff23a224 */ /* 0x000fe200078e0a23 */
[----:B0-----:R-:W-:-:S10]  /*15080*/  DMUL R28, R26, UR4 ;  /* 0x000000041a1c7c28 */ /* 0x001fd40008000000 */
[----:B------:R-:W0:Y:S02]  /*15090*/  F2F.F32.F64 R28, R28 ;  /* 0x0000001c001c7310 */ /* 0x000e240000301000 */
[----:B01----:R-:W-:-:S07]  /*150a0*/  FSEL R34, -R28, R28, !P1 ;  /* 0x0000001c1c227208 */ /* 0x003fce0004800100 */
.L_x_238:
[----:B------:R-:W-:Y:S05]  /*150b0*/  BSYNC.RECONVERGENT B1 ;  /* 0x0000000000017941 */ /* 0x000fea0003800200 */
.L_x_237:
        /* <DEDUP_REMOVED lines=8> */
[----:B------:R-:W-:Y:S01]  /*15140*/  FSEL R26, R34, 1, P1 ;  /* 0x3f800000221a7808 */ /* 0x000fe20000800000 */
[----:B------:R-:W-:Y:S01]  /*15150*/  IMAD.MOV.U32 R34, RZ, RZ, R14 ;  /* 0x000000ffff227224 */ /* 0x000fe200078e000e */
[----:B------:R-:W-:Y:S01]  /*15160*/  FSEL R35, -R32, -0.4999999701976776123, P1 ;  /* 0xbeffffff20237808 */ /* 0x000fe20000800100 */
        /* <DEDUP_REMOVED lines=12> */
.L_x_242:
        /* <DEDUP_REMOVED lines=39> */
.L_x_241:
[----:B------:R-:W-:Y:S05]  /*154a0*/  BSYNC.RECONVERGENT B1 ;  /* 0x0000000000017941 */ /* 0x000fea0003800200 */
.L_x_240:
        /* <DEDUP_REMOVED lines=20> */
.L_x_245:
        /* <DEDUP_REMOVED lines=33> */
[----:B------:R-:W0:Y:S01]  /*15800*/  I2F.F64.S64 R26, R26 ;  /* 0x0000001a001a7312 */ /* 0x000e220000301c00 */
[----:B------:R-:W-:Y:S02]  /*15810*/  ISETP.GE.AND P0, PT, R14, RZ, PT ;  /* 0x000000ff0e00720c */ /* 0x000fe40003f06270 */
[----:B------:R-:W-:Y:S01]  /*15820*/  @!P1 IMAD.MOV R11, RZ, RZ, -R11 ;  /* 0x000000ffff0b9224 */ /* 0x000fe200078e0a0b */
[----:B0-----:R-:W-:-:S10]  /*15830*/  DMUL R28, R26, UR4 ;  /* 0x000000041a1c7c28 */ /* 0x001fd40008000000 */
[----:B------:R-:W0:Y:S02]  /*15840*/  F2F.F32.F64 R28, R28 ;  /* 0x0000001c001c7310 */ /* 0x000e240000301000 */
[----:B01----:R-:W-:-:S07]  /*15850*/  FSEL R14, -R28, R28, !P0 ;  /* 0x0000001c1c0e7208 */ /* 0x003fce0004000100 */
.L_x_244:
[----:B------:R-:W-:Y:S05]  /*15860*/  BSYNC.RECONVERGENT B1 ;  /* 0x0000000000017941 */ /* 0x000fea0003800200 */
.L_x_243:
[C---:B------:R-:W-:Y:S01]  /*15870*/  LOP3.LUT R8, R11.reuse, 0x1, RZ, 0xc0, !PT ;  /* 0x000000010b087812 */ /* 0x040fe200078ec0ff */
[----:B------:R-:W-:Y:S01]  /*15880*/  FMUL R27, R14, R14 ;  /* 0x0000000e0e1b7220 */ /* 0x000fe20000400000 */
[----:B------:R-:W0:Y:S01]  /*15890*/  LDCU UR4, c[0x0][0x3b0] ;  /* 0x00007600ff0477ac */ /* 0x000e220008000800 */
[----:B------:R-:W-:Y:S01]  /*158a0*/  VIADD R11, R11, 0x1 ;  /* 0x000000010b0b7836 */ /* 0x000fe20000000000 */
[----:B------:R-:W-:Y:S01]  /*158b0*/  ISETP.NE.U32.AND P0, PT, R8, 0x1, PT ;  /* 0x000000010800780c */ /* 0x000fe20003f05070 */
[----:B------:R-:W-:Y:S01]  /*158c0*/  FFMA R30, R27, R30, -0.0013887860113754868507 ;  /* 0xbab607ed1b1e7423 */ /* 0x000fe2000000001e */
[----:B------:R-:W-:Y:S01]  /*158d0*/  IMAD.MOV.U32 R26, RZ, RZ, 0x38d1b717 ;  /* 0x38d1b717ff1a7424 */ /* 0x000fe200078e00ff */
[----:B------:R-:W-:Y:S01]  /*158e0*/  BSSY.RECONVERGENT B4, `(.L_x_246) ;  /* 0x000001c000047945 */ /* 0x000fe20003800200 */
[----:B------:R-:W-:Y:S01]  /*158f0*/  FSEL R8, R31, 0.041666727513074874878, !P0 ;  /* 0x3d2aaabb1f087808 */ /* 0x000fe20004000000 */
[----:B------:R-:W-:Y:S01]  /*15900*/  IMAD.MOV.U32 R29, RZ, RZ, 0x461c4000 ;  /* 0x461c4000ff1d7424 */ /* 0x000fe200078e00ff */
[----:B------:R-:W-:-:S02]  /*15910*/  FSEL R30, R30, -0.00019574658654164522886, P0 ;  /* 0xb94d41531e1e7808 */ /* 0x000fc40000000000 */
[----:B------:R-:W-:Y:S01]  /*15920*/  FSEL R32, -R32, -0.4999999701976776123, !P0 ;  /* 0xbeffffff20207808 */ /* 0x000fe20004000100 */
[----:B------:R-:W-:Y:S01]  /*15930*/  FFMA R29, R26, -R29, 1 ;  /* 0x3f8000001a1d7423 */ /* 0x000fe2000000081d */
[----:B------:R-:W-:Y:S01]  /*15940*/  FSEL R14, R14, 1, !P0 ;  /* 0x3f8000000e0e7808 */ /* 0x000fe20004000000 */
[----:B------:R-:W-:Y:S01]  /*15950*/  FFMA R30, R27, R30, R8 ;  /* 0x0000001e1b1e7223 */ /* 0x000fe20000000008 */
[----:B------:R-:W-:Y:S01]  /*15960*/  LOP3.LUT P1, RZ, R11, 0x2, RZ, 0xc0, !PT ;  /* 0x000000020bff7812 */ /* 0x000fe2000782c0ff */
[----:B------:R-:W1:Y:S01]  /*15970*/  FCHK P0, R33, 10000 ;  /* 0x461c400021007902 */ /* 0x000e620000000000 */
[----:B------:R-:W-:Y:S01]  /*15980*/  FFMA R8, R29, R26, 9.9999997473787516356e-05 ;  /* 0x38d1b7171d087423 */ /* 0x000fe2000000001a */
[C---:B------:R-:W-:Y:S01]  /*15990*/  FFMA R30, R27.reuse, R30, R32 ;  /* 0x0000001e1b1e7223 */ /* 0x040fe20000000020 */
[----:B------:R-:W-:Y:S01]  /*159a0*/  FFMA R27, R27, R14, RZ ;  /* 0x0000000e1b1b7223 */ /* 0x000fe200000000ff */
[----:B0-----:R-:W-:Y:S02]  /*159b0*/  VIADD R11, R12, -UR4 ;  /* 0x800000040c0b7c36 */ /* 0x001fe40008000000 */
[----:B------:R-:W-:Y:S01]  /*159c0*/  FFMA R26, R8, R33, RZ ;  /* 0x00000021081a7223 */ /* 0x000fe200000000ff */
[----:B------:R-:W-:Y:S01]  /*159d0*/  FFMA R14, R27, R30, R14 ;  /* 0x0000001e1b0e7223 */ /* 0x000fe2000000000e */
[----:B------:R-:W-:-:S02]  /*159e0*/  IMAD.SHL.U32 R11, R11, 0x4, RZ ;  /* 0x000000040b0b7824 */ /* 0x000fc400078e00ff */
[----:B------:R-:W-:Y:S02]  /*159f0*/  FFMA R27, R26, -10000, R33 ;  /* 0xc61c40001a1b7823 */ /* 0x000fe40000000021 */
[----:B------:R-:W-:Y:S02]  /*15a00*/  @P1 FADD R14, RZ, -R14 ;  /* 0x8000000eff0e1221 */ /* 0x000fe40000000000 */
[----:B------:R-:W-:Y:S01]  /*15a10*/  FFMA R29, R8, R27, R26 ;  /* 0x0000001b081d7223 */ /* 0x000fe2000000001a */
[----:B------:R-:W-:-:S04]  /*15a20*/  IMAD.WIDE R26, R11, 0x4, R24 ;  /* 0x000000040b1a7825 */ /* 0x000fc800078e0218 */
[----:B------:R-:W-:Y:S01]  /*15a30*/  FFMA R7, R7, R14, R34 ;  /* 0x0000000e07077223 */ /* 0x000fe20000000022 */
[----:B-1----:R-:W-:Y:S06]  /*15a40*/  @!P0 BRA `(.L_x_247) ;  /* 0x0000000000148947 */ /* 0x002fec0003800000 */
[----:B------:R-:W-:Y:S01]  /*15a50*/  IMAD.MOV.U32 R11, RZ, RZ, R33 ;  /* 0x000000ffff0b7224 */ /* 0x000fe200078e0021 */
[----:B------:R-:W-:Y:S01]  /*15a60*/  MOV R32, 0x15a90 ;  /* 0x00015a9000207802 */ /* 0x000fe20000000f00 */
[----:B------:R-:W-:-:S07]  /*15a70*/  IMAD.MOV.U32 R14, RZ, RZ, 0x461c4000 ;  /* 0x461c4000ff0e7424 */ /* 0x000fce00078e00ff */
[----:B------:R-:W-:Y:S05]  /*15a80*/  CALL.REL.NOINC `($__internal_1_$__cuda_sm3x_div_rn_noftz_f32_slowpath) ;  /* 0x0000007c00507944 */ /* 0x000fea0003c00000 */
[----:B------:R-:W-:-:S07]  /*15a90*/  IMAD.MOV.U32 R29, RZ, RZ, R11 ;  /* 0x000000ffff1d7224 */ /* 0x000fce00078e000b */
.L_x_247:
[----:B------:R-:W-:Y:S05]  /*15aa0*/  BSYNC.RECONVERGENT B4 ;  /* 0x0000000000047941 */ /* 0x000fea0003800200 */
.L_x_246:
        /* <DEDUP_REMOVED lines=15> */
.L_x_249:
[----:B------:R-:W-:Y:S05]  /*15ba0*/  BSYNC.RECONVERGENT B4 ;  /* 0x0000000000047941 */ /* 0x000fea0003800200 */
.L_x_248:
        /* <DEDUP_REMOVED lines=21> */
.L_x_252:
[----:B0-----:R-:W0:Y:S02]  /*15d00*/  LDC.64 R28, c[0x4][0x40] ;  /* 0x01001000ff1c7b82 */ /* 0x001e240000000a00 */
[----:B0-----:R-:W-:-:S06]  /*15d10*/  IMAD.WIDE.U32 R28, R8, 0x4, R28 ;  /* 0x00000004081c7825 */ /* 0x001fcc00078e001c */
        /* <DEDUP_REMOVED lines=9> */
[----:B0-----:R-:W-:Y:S01]  /*15db0*/  SHF.R.U32.HI R14, RZ, 0x17, R6 ;  /* 0x00000017ff0e7819 */ /* 0x001fe20000011606 */
        /* <DEDUP_REMOVED lines=22> */
[----:B------:R-:W1:Y:S01]  /*15f20*/  I2F.F64.S64 R28, R28 ;  /* 0x0000001c001c7312 */ /* 0x000e620000301c00 */
[----:B------:R-:W-:Y:S02]  /*15f30*/  LEA.HI R7, R11, R8, RZ, 0x1 ;  /* 0x000000080b077211 */ /* 0x000fe400078f08ff */
[----:B------:R-:W-:-:S03]  /*15f40*/  ISETP.GE.AND P1, PT, R14, RZ, PT ;  /* 0x000000ff0e00720c */ /* 0x000fc60003f26270 */
[----:B------:R-:W-:-:S04]  /*15f50*/  IMAD.MOV R8, RZ, RZ, -R7 ;  /* 0x000000ffff087224 */ /* 0x000fc800078e0a07 */
[----:B------:R-:W-:Y:S01]  /*15f60*/  @!P0 IMAD.MOV.U32 R7, RZ, RZ, R8 ;  /* 0x000000ffff078224 */ /* 0x000fe200078e0008 */
[----:B-1----:R-:W-:-:S10]  /*15f70*/  DMUL R30, R28, UR4 ;  /* 0x000000041c1e7c28 */ /* 0x002fd40008000000 */
[----:B------:R-:W1:Y:S02]  /*15f80*/  F2F.F32.F64 R30, R30 ;  /* 0x0000001e001e7310 */ /* 0x000e640000301000 */
[----:B01----:R-:W-:-:S07]  /*15f90*/  FSEL R8, -R30, R30, !P1 ;  /* 0x0000001e1e087208 */ /* 0x003fce0004800100 */
.L_x_251:
[----:B------:R-:W-:Y:S05]  /*15fa0*/  BSYNC.RECONVERGENT B1 ;  /* 0x0000000000017941 */ /* 0x000fea0003800200 */
.L_x_250:
        /* <DEDUP_REMOVED lines=28> */
[----:B0-----:R-:W-:Y:S01]  /*16170*/  IMAD.MOV.U32 R7, RZ, RZ, RZ ;  /* 0x000000ffff077224 */ /* 0x001fe200078e00ff */
[----:B------:R-:W-:-:S07]  /*16180*/  LOP3.LUT R33, R8, 0x80000000, RZ, 0xfc, !PT ;  /* 0x8000000008217812 */ /* 0x000fce00078efcff */
.L_x_255:
        /* <DEDUP_REMOVED lines=16> */
[----:B0-----:R-:W-:-:S05]  /*16290*/  SHF.R.U32.HI R8, RZ, 0x5, R7 ;  /* 0x00000005ff087819 */ /* 0x001fca0000011607 */
        /* <DEDUP_REMOVED lines=10> */
[--C-:B-1----:R-:W-:Y:S02]  /*16340*/  SHF.R.U32.HI R32, RZ, 0x1e, R7.reuse ;  /* 0x0000001eff207819 */ /* 0x102fe40000011607 */
        /* <DEDUP_REMOVED lines=14> */
.L_x_254:
[----:B------:R-:W-:Y:S05]  /*16430*/  BSYNC.RECONVERGENT B1 ;  /* 0x0000000000017941 */ /* 0x000fea0003800200 */
.L_x_253:
        /* <DEDUP_REMOVED lines=16> */
.L_x_231:
[----:B------:R-:W-:Y:S05]  /*16540*/  BSYNC.RECONVERGENT B3 ;  /* 0x0000000000037941 */ /* 0x000fea0003800200 */
.L_x_230:
[----:B------:R-:W-:-:S05]  /*16550*/  VIADD R12, R12, 0x1 ;  /* 0x000000010c0c7836 */ /* 0x000fca0000000000 */
[----:B------:R-:W-:-:S13]  /*16560*/  ISETP.NE.AND P0, PT, R12, UR17, PT ;  /* 0x000000110c007c0c */ /* 0x000fda000bf05270 */
[----:B------:R-:W-:Y:S05]  /*16570*/  @P0 BRA `(.L_x_256) ;  /* 0xffffffe0001c0947 */ /* 0x000fea000383ffff */
.L_x_229:
[----:B------:R-:W1:Y:S02]  /*16580*/  LDCU UR4, c[0x0][0x3b0] ;  /* 0x00007600ff0477ac */ /* 0x000e640008000800 */
[----:B-1----:R-:W-:-:S09]  /*16590*/  UISETP.GE.AND UP0, UPT, UR4, 0x1, UPT ;  /* 0x000000010400788c */ /* 0x002fd2000bf06270 */
        /* <DEDUP_REMOVED lines=13> */
.L_x_284:
[----:B------:R-:W-:Y:S01]  /*16670*/  ISETP.NE.AND P0, PT, R12, R13, PT ;  /* 0x0000000d0c00720c */ /* 0x000fe20003f05270 */
[----:B------:R-:W-:-:S12]  /*16680*/  BSSY.RECONVERGENT B3, `(.L_x_258) ;  /* 0x00001f7000037945 */ /* 0x000fd80003800200 */
[----:B01----:R-:W-:Y:S05]  /*16690*/  @!P0 BRA `(.L_x_259) ;  /* 0x0000001c00d48947 */ /* 0x003fea0003800000 */
        /* <DEDUP_REMOVED lines=26> */
.L_x_261:
[----:B------:R-:W-:Y:S05]  /*16840*/  BSYNC.RECONVERGENT B4 ;  /* 0x0000000000047941 */ /* 0x000fea0003800200 */
.L_x_260:
        /* <DEDUP_REMOVED lines=36> */
[----:B------:R-:W0:Y:S01]  /*16a90*/  LDCU.64 UR18, c[0x4][0x40] ;  /* 0x01000800ff1277ac */ /* 0x000e220008000a00 */
[----:B------:R-:W-:Y:S01]  /*16aa0*/  IMAD.MOV.U32 R31, RZ, RZ, R6 ;  /* 0x000000ffff1f7224 */ /* 0x000fe200078e0006 */
[----:B------:R-:W-:Y:S01]  /*16ab0*/  UMOV UR5, URZ ;  /* 0x000000ff00057c82 */ /* 0x000fe20008000000 */
[----:B------:R-:W-:-:S05]  /*16ac0*/  UMOV UR4, URZ ;  /* 0x000000ff00047c82 */ /* 0x000fca0008000000 */
.L_x_264:
        /* <DEDUP_REMOVED lines=41> */
.L_x_263:
[----:B------:R-:W-:Y:S05]  /*16d60*/  BSYNC.RECONVERGENT B1 ;  /* 0x0000000000017941 */ /* 0x000fea0003800200 */
.L_x_262:
        /* <DEDUP_REMOVED lines=17> */
[----:B------:R-:W-:Y:S01]  /*16e80*/  FFMA R28, R27, R28, R33 ;  /* 0x0000001c1b1c7223 */ /* 0x000fe20000000021 */
[----:B------:R-:W-:-:S03]  /*16e90*/  IMAD.MOV.U32 R33, RZ, RZ, R14 ;  /* 0x000000ffff217224 */ /* 0x000fc600078e000e */
[----:B------:R-:W-:-:S04]  /*16ea0*/  FFMA R34, R29, R28, R26 ;  /* 0x0000001c1d227223 */ /* 0x000fc8000000001a */
[----:B------:R-:W-:Y:S01]  /*16eb0*/  @P2 FADD R34, RZ, -R34 ;  /* 0x80000022ff222221 */ /* 0x000fe20000000000 */
[----:B------:R-:W-:Y:S06]  /*16ec0*/  @P0 BRA `(.L_x_266) ;  /* 0x0000000000a80947 */ /* 0x000fec0003800000 */
[----:B------:R-:W-:Y:S01]  /*16ed0*/  IMAD.MOV.U32 R36, RZ, RZ, RZ ;  /* 0x000000ffff247224 */ /* 0x000fe200078e00ff */
[----:B------:R-:W-:Y:S01]  /*16ee0*/  UMOV UR4, URZ ;  /* 0x000000ff00047c82 */ /* 0x000fe20008000000 */
[----:B------:R-:W-:-:S07]  /*16ef0*/  IMAD.MOV.U32 R33, RZ, RZ, RZ ;  /* 0x000000ffff217224 */ /* 0x000fce00078e00ff */
.L_x_267:
        /* <DEDUP_REMOVED lines=39> */
.L_x_266:
[----:B------:R-:W-:Y:S05]  /*17170*/  BSYNC.RECONVERGENT B1 ;  /* 0x0000000000017941 */ /* 0x000fea0003800200 */
.L_x_265:
        /* <DEDUP_REMOVED lines=20> */
[----:B------:R-:W-:Y:S01]  /*172c0*/  CS2R R34, SRZ ;  /* 0x0000000000227805 */ /* 0x000fe2000001ff00 */
[----:B------:R-:W-:-:S06]  /*172d0*/  UMOV UR4, URZ ;  /* 0x000000ff00047c82 */ /* 0x000fcc0008000000 */
.L_x_270:
        /* <DEDUP_REMOVED lines=39> */
.L_x_269:
[----:B------:R-:W-:Y:S05]  /*17550*/  BSYNC.RECONVERGENT B1 ;  /* 0x0000000000017941 */ /* 0x000fea0003800200 */
.L_x_268:
        /* <DEDUP_REMOVED lines=20> */
.L_x_273:
        /* <DEDUP_REMOVED lines=30> */
[----:B------:R-:W-:Y:S02]  /*17880*/  LOP3.LUT R11, R37, R10, RZ, 0x3c, !PT ;  /* 0x0000000a250b7212 */ /* 0x000fe400078e3cff */
[----:B------:R-:W-:Y:S02]  /*17890*/  SHF.R.U32.HI R14, RZ, 0x1e, R9 ;  /* 0x0000001eff0e7819 */ /* 0x000fe40000011609 */
[----:B------:R-:W0:Y:S01]  /*178a0*/  I2F.F64.S64 R26, R26 ;  /* 0x0000001a001a7312 */ /* 0x000e220000301c00 */
[----:B------:R-:W-:Y:S02]  /*178b0*/  ISETP.GE.AND P0, PT, R11, RZ, PT ;  /* 0x000000ff0b00720c */ /* 0x000fe40003f06270 */
[----:B------:R-:W-:-:S05]  /*178c0*/  LEA.HI R11, R37, R14, RZ, 0x1 ;  /* 0x0000000e250b7211 */ /* 0x000fca00078f08ff */
[----:B------:R-:W-:Y:S01]  /*178d0*/  @!P1 IMAD.MOV R11, RZ, RZ, -R11 ;  /* 0x000000ffff0b9224 */ /* 0x000fe200078e0a0b */
[----:B0-----:R-:W-:-:S10]  /*178e0*/  DMUL R28, R26, UR4 ;  /* 0x000000041a1c7c28 */ /* 0x001fd40008000000 */
[----:B------:R-:W0:Y:S02]  /*178f0*/  F2F.F32.F64 R28, R28 ;  /* 0x0000001c001c7310 */ /* 0x000e240000301000 */
[----:B01----:R-:W-:-:S07]  /*17900*/  FSEL R14, -R28, R28, !P0 ;  /* 0x0000001c1c0e7208 */ /* 0x003fce0004000100 */
.L_x_272:
[----:B------:R-:W-:Y:S05]  /*17910*/  BSYNC.RECONVERGENT B1 ;  /* 0x0000000000017941 */ /* 0x000fea0003800200 */
.L_x_271:
        /* <DEDUP_REMOVED lines=11> */
[----:B------:R-:W-:Y:S02]  /*179d0*/  FSEL R32, -R32, -0.4999999701976776123, !P0 ;  /* 0xbeffffff20207808 */ /* 0x000fe40004000100 */
[----:B------:R-:W-:Y:S01]  /*179e0*/  FSEL R14, R14, 1, !P0 ;  /* 0x3f8000000e0e7808 */ /* 0x000fe20004000000 */
[----:B------:R-:W-:Y:S01]  /*179f0*/  FFMA R30, R9, R30, R26 ;  /* 0x0000001e091e7223 */ /* 0x000fe2000000001a */
[----:B------:R-:W-:Y:S01]  /*17a00*/  LOP3.LUT P1, RZ, R11, 0x2, RZ, 0xc0, !PT ;  /* 0x000000020bff7812 */ /* 0x000fe2000782c0ff */
[----:B------:R-:W-:Y:S01]  /*17a10*/  FFMA R26, R27, -R28, 1 ;  /* 0x3f8000001b1a7423 */ /* 0x000fe2000000081c */
[----:B------:R-:W1:Y:S01]  /*17a20*/  FCHK P0, R33, 10000 ;  /* 0x461c400021007902 */ /* 0x000e620000000000 */
[C---:B------:R-:W-:Y:S01]  /*17a30*/  FFMA R30, R9.reuse, R30, R32 ;  /* 0x0000001e091e7223 */ /* 0x040fe20000000020 */
[----:B------:R-:W-:Y:S01]  /*17a40*/  FFMA R11, R9, R14, RZ ;  /* 0x0000000e090b7223 */ /* 0x000fe200000000ff */
[----:B------:R-:W-:Y:S01]  /*17a50*/  FFMA R26, R26, R27, 9.9999997473787516356e-05 ;  /* 0x38d1b7171a1a7423 */ /* 0x000fe2000000001b */
[----:B0-----:R-:W-:-:S02]  /*17a60*/  VIADD R9, R12, UR4 ;  /* 0x000000040c097c36 */ /* 0x001fc40008000000 */
[----:B------:R-:W-:Y:S01]  /*17a70*/  FFMA R11, R11, R30, R14 ;  /* 0x0000001e0b0b7223 */ /* 0x000fe2000000000e */
[----:B------:R-:W-:Y:S01]  /*17a80*/  FFMA R27, R26, R33, RZ ;  /* 0x000000211a1b7223 */ /* 0x000fe200000000ff */
[----:B------:R-:W-:-:S03]  /*17a90*/  IMAD.SHL.U32 R9, R9, 0x4, RZ ;  /* 0x0000000409097824 */ /* 0x000fc600078e00ff */
[----:B------:R-:W-:Y:S01]  /*17aa0*/  FFMA R14, R27, -10000, R33 ;  /* 0xc61c40001b0e7823 */ /* 0x000fe20000000021 */
[----:B------:R-:W-:-:S03]  /*17ab0*/  @P1 FADD R11, RZ, -R11 ;  /* 0x8000000bff0b1221 */ /* 0x000fc60000000000 */
[----:B------:R-:W-:Y:S01]  /*17ac0*/  FFMA R29, R26, R14, R27 ;  /* 0x0000000e1a1d7223 */ /* 0x000fe2000000001b */
[----:B------:R-:W-:Y:S01]  /*17ad0*/  FFMA R8, R8, R11, R35 ;  /* 0x0000000b08087223 */ /* 0x000fe20000000023 */
[----:B------:R-:W-:Y:S01]  /*17ae0*/  IMAD.WIDE R26, R9, 0x4, R24 ;  /* 0x00000004091a7825 */ /* 0x000fe200078e0218 */
[----:B-1----:R-:W-:Y:S06]  /*17af0*/  @!P0 BRA `(.L_x_275) ;  /* 0x0000000000148947 */ /* 0x002fec0003800000 */
[----:B------:R-:W-:Y:S01]  /*17b00*/  IMAD.MOV.U32 R11, RZ, RZ, R33 ;  /* 0x000000ffff0b7224 */ /* 0x000fe200078e0021 */
[----:B------:R-:W-:Y:S01]  /*17b10*/  MOV R32, 0x17b40 ;  /* 0x00017b4000207802 */ /* 0x000fe20000000f00 */
[----:B------:R-:W-:-:S07]  /*17b20*/  IMAD.MOV.U32 R14, RZ, RZ, 0x461c4000 ;  /* 0x461c4000ff0e7424 */ /* 0x000fce00078e00ff */
[----:B------:R-:W-:Y:S05]  /*17b30*/  CALL.REL.NOINC `($__internal_1_$__cuda_sm3x_div_rn_noftz_f32_slowpath) ;  /* 0x0000005c00247944 */ /* 0x000fea0003c00000 */
[----:B------:R-:W-:-:S07]  /*17b40*/  IMAD.MOV.U32 R29, RZ, RZ, R11 ;  /* 0x000000ffff1d7224 */ /* 0x000fce00078e000b */
.L_x_275:
[----:B------:R-:W-:Y:S05]  /*17b50*/  BSYNC.RECONVERGENT B4 ;  /* 0x0000000000047941 */ /* 0x000fea0003800200 */
.L_x_274:
        /* <DEDUP_REMOVED lines=15> */
.L_x_277:
[----:B------:R-:W-:Y:S05]  /*17c50*/  BSYNC.RECONVERGENT B4 ;  /* 0x0000000000047941 */ /* 0x000fea0003800200 */
.L_x_276:
[C---:B------:R-:W-:Y:S01]  /*17c60*/  FMUL R8, R7.reuse, 0.63661974668502807617 ;  /* 0x3f22f98307087820 */ /* 0x040fe20000400000 */
[----:B------:R0:W-:Y:S01]  /*17c70*/  STG.E desc[UR6][R26.64+0x18], R11 ;  /* 0x0000180b1a007986 */ /* 0x0001e2000c101906 */
[----:B------:R-:W-:Y:S01]  /*17c80*/  FSETP.GE.AND P0, PT, |R7|, 105615, PT ;  /* 0x47ce47800700780b */ /* 0x000fe20003f06200 */
[----:B------:R-:W-:Y:S01]  /*17c90*/  BSSY.RECONVERGENT B1, `(.L_x_278) ;  /* 0x000003c000017945 */ /* 0x000fe20003800200 */
        /* <DEDUP_REMOVED lines=17> */
.L_x_280:
        /* <DEDUP_REMOVED lines=33> */
[----:B------:R-:W-:Y:S01]  /*17fc0*/  LOP3.LUT R9, R9, R14, RZ, 0x3c, !PT ;  /* 0x0000000e09097212 */ /* 0x000fe200078e3cff */
[----:B------:R-:W-:Y:S01]  /*17fd0*/  IMAD.MOV R11, RZ, RZ, -R35 ;  /* 0x000000ffff0b7224 */ /* 0x000fe200078e0a23 */
[----:B0-----:R-:W-:-:S03]  /*17fe0*/  LOP3.LUT R32, R14, R7, RZ, 0x3c, !PT ;  /* 0x000000070e207212 */ /* 0x001fc600078e3cff */
[----:B------:R-:W-:Y:S01]  /*17ff0*/  @!P0 IMAD.MOV.U32 R35, RZ, RZ, R11 ;  /* 0x000000ffff238224 */ /* 0x000fe200078e000b */
[----:B------:R-:W0:Y:S01]  /*18000*/  I2F.F64.S64 R8, R8 ;  /* 0x0000000800087312 */ /* 0x000e220000301c00 */
[----:B------:R-:W-:Y:S01]  /*18010*/  ISETP.GE.AND P1, PT, R32, RZ, PT ;  /* 0x000000ff2000720c */ /* 0x000fe20003f26270 */
[----:B0-----:R-:W-:-:S10]  /*18020*/  DMUL R28, R8, UR4 ;  /* 0x00000004081c7c28 */ /* 0x001fd40008000000 */
[----:B------:R-:W0:Y:S02]  /*18030*/  F2F.F32.F64 R28, R28 ;  /* 0x0000001c001c7310 */ /* 0x000e240000301000 */
[----:B0-----:R-:W-:-:S07]  /*18040*/  FSEL R9, -R28, R28, !P1 ;  /* 0x0000001c1c097208 */ /* 0x001fce0004800100 */
.L_x_279:
[----:B------:R-:W-:Y:S05]  /*18050*/  BSYNC.RECONVERGENT B1 ;  /* 0x0000000000017941 */ /* 0x000fea0003800200 */
.L_x_278:
        /* <DEDUP_REMOVED lines=30> */
.L_x_283:
        /* <DEDUP_REMOVED lines=34> */
[----:B0-----:R-:W-:Y:S02]  /*18460*/  LEA.HI R30, R14, R11, RZ, 0x1 ;  /* 0x0000000b0e1e7211 */ /* 0x001fe400078f08ff */
[----:B------:R-:W-:Y:S02]  /*18470*/  ISETP.GE.AND P0, PT, R7, RZ, PT ;  /* 0x000000ff0700720c */ /* 0x000fe40003f06270 */
[----:B------:R-:W0:Y:S01]  /*18480*/  I2F.F64.S64 R8, R8 ;  /* 0x0000000800087312 */ /* 0x000e220000301c00 */
[----:B------:R-:W-:-:S04]  /*18490*/  IMAD.MOV R7, RZ, RZ, -R30 ;  /* 0x000000ffff077224 */ /* 0x000fc800078e0a1e */
[----:B------:R-:W-:Y:S01]  /*184a0*/  @!P1 IMAD.MOV.U32 R30, RZ, RZ, R7 ;  /* 0x000000ffff1e9224 */ /* 0x000fe200078e0007 */
[----:B0-----:R-:W-:-:S10]  /*184b0*/  DMUL R28, R8, UR4 ;  /* 0x00000004081c7c28 */ /* 0x001fd40008000000 */
[----:B------:R-:W0:Y:S02]  /*184c0*/  F2F.F32.F64 R28, R28 ;  /* 0x0000001c001c7310 */ /* 0x000e240000301000 */
[----:B0-----:R-:W-:-:S07]  /*184d0*/  FSEL R31, -R28, R28, !P0 ;  /* 0x0000001c1c1f7208 */ /* 0x001fce0004000100 */
.L_x_282:
[----:B------:R-:W-:Y:S05]  /*184e0*/  BSYNC.RECONVERGENT B1 ;  /* 0x0000000000017941 */ /* 0x000fea0003800200 */
.L_x_281:
[----:B------:R-:W-:Y:S01]  /*184f0*/  FMUL R8, R31, R31 ;  /* 0x0000001f1f087220 */ /* 0x000fe20000400000 */
[C---:B------:R-:W-:Y:S01]  /*18500*/  LOP3.LUT R7, R30.reuse, 0x1, RZ, 0xc0, !PT ;  /* 0x000000011e077812 */ /* 0x040fe200078ec0ff */
        /* <DEDUP_REMOVED lines=14> */
.L_x_259:
[----:B------:R-:W-:Y:S05]  /*185f0*/  BSYNC.RECONVERGENT B3 ;  /* 0x0000000000037941 */ /* 0x000fea0003800200 */
.L_x_258:
[----:B------:R-:W2:Y:S01]  /*18600*/  LDCU UR4, c[0x0][0x3b0] ;  /* 0x00007600ff0477ac */ /* 0x000ea20008000800 */
[----:B------:R-:W-:-:S05]  /*18610*/  VIADD R12, R12, 0x1 ;  /* 0x000000010c0c7836 */ /* 0x000fca0000000000 */
[----:B--2---:R-:W-:-:S13]  /*18620*/  ISETP.NE.AND P0, PT, R12, UR4, PT ;  /* 0x000000040c007c0c */ /* 0x004fda000bf05270 */
[----:B------:R-:W-:Y:S05]  /*18630*/  @P0 BRA `(.L_x_284) ;  /* 0xffffffe0000c0947 */ /* 0x000fea000383ffff */
.L_x_257:
        /* <DEDUP_REMOVED lines=10> */
[----:B------:R-:W2:Y:S01]  /*186e0*/  FCHK P0, R11, R14 ;  /* 0x0000000e0b007302 */ /* 0x000ea20000000000 */
[----:B0-----:R-:W-:-:S04]  /*186f0*/  FFMA R2, -R14, R3, 1 ;  /* 0x3f8000000e027423 */ /* 0x001fc80000000103 */
[----:B------:R-:W-:-:S04]  /*18700*/  FFMA R2, R3, R2, R3 ;  /* 0x0000000203027223 */ /* 0x000fc80000000003 */
[----:B------:R-:W-:-:S04]  /*18710*/  FFMA R3, R11, R2, RZ ;  /* 0x000000020b037223 */ /* 0x000fc800000000ff */
[----:B------:R-:W-:-:S04]  /*18720*/  FFMA R4, -R14, R3, R11 ;  /* 0x000000030e047223 */ /* 0x000fc8000000010b */
[----:B------:R-:W-:Y:S01]  /*18730*/  FFMA R2, R2, R4, R3 ;  /* 0x0000000402027223 */ /* 0x000fe20000000003 */
[----:B--2---:R-:W-:Y:S06]  /*18740*/  @!P0 BRA `(.L_x_286) ;  /* 0x00000000000c8947 */ /* 0x004fec0003800000 */
[----:B------:R-:W-:-:S07]  /*18750*/  MOV R32, 0x18770 ;  /* 0x0001877000207802 */ /* 0x000fce0000000f00 */
[----:B-1----:R-:W-:Y:S05]  /*18760*/  CALL.REL.NOINC `($__internal_1_$__cuda_sm3x_div_rn_noftz_f32_slowpath) ;  /* 0x0000005000187944 */ /* 0x002fea0003c00000 */
[----:B------:R-:W-:-:S07]  /*18770*/  IMAD.MOV.U32 R2, RZ, RZ, R11 ;  /* 0x000000ffff027224 */ /* 0x000fce00078e000b */
.L_x_286:
[----:B------:R-:W-:Y:S05]  /*18780*/  BSYNC.RECONVERGENT B3 ;  /* 0x0000000000037941 */ /* 0x000fea0003800200 */
.L_x_285:
[----:B------:R-:W-:Y:S02]  /*18790*/  IMAD.MOV.U32 R4, RZ, RZ, 0x3b33710b ;  /* 0x3b33710bff047424 */ /* 0x000fe400078e00ff */
[----:B------:R-:W-:Y:S01]  /*187a0*/  FMUL R3, R2, R2 ;  /* 0x0000000202037220 */ /* 0x000fe20000400000 */
[C---:B------:R-:W-:Y:S01]  /*187b0*/  ISETP.GE.AND P0, PT, R0.reuse, RZ, PT ;  /* 0x000000ff0000720c */ /* 0x040fe20003f06270 */
[----:B------:R-:W-:Y:S01]  /*187c0*/  BSSY.RECONVERGENT B1, `(.L_x_287) ;  /* 0x0000056000017945 */ /* 0x000fe20003800200 */
[----:B------:R-:W-:Y:S01]  /*187d0*/  FSETP.NEU.AND P2, PT, |R0|, |R21|, PT ;  /* 0x400000150000720b */ /* 0x000fe20003f4d200 */
[----:B------:R-:W-:Y:S01]  /*187e0*/  FFMA R4, R3, R4, -0.015681877732276916504 ;  /* 0xbc80774803047423 */ /* 0x000fe20000000004 */
[----:B------:R-:W-:-:S03]  /*187f0*/  IMAD.MOV.U32 R5, RZ, RZ, R20 ;  /* 0x000000ffff057224 */ /* 0x000fc600078e0014 */
        /* <DEDUP_REMOVED lines=38> */
.L_x_289:
[----:B0-----:R-:W-:Y:S02]  /*18a60*/  IMAD.U32 R6, RZ, RZ, UR18 ;  /* 0x00000012ff067e24 */ /* 0x001fe4000f8e00ff */
[----:B-1----:R-:W-:-:S05]  /*18a70*/  IMAD.U32 R7, RZ, RZ, UR19 ;  /* 0x00000013ff077e24 */ /* 0x002fca000f8e00ff */
        /* <DEDUP_REMOVED lines=42> */
.L_x_288:
[----:B------:R-:W-:Y:S05]  /*18d20*/  BSYNC.RECONVERGENT B1 ;  /* 0x0000000000017941 */ /* 0x000fea0003800200 */
.L_x_287:
[----:B------:R-:W-:Y:S02]  /*18d30*/  IMAD.MOV.U32 R9, RZ, RZ, 0x37cbac00 ;  /* 0x37cbac00ff097424 */ /* 0x000fe400078e00ff */
[----:B------:R-:W-:Y:S01]  /*18d40*/  FMUL R4, R3, R3 ;  /* 0x0000000303047220 */ /* 0x000fe20000400000 */
[C---:B-1----:R-:W-:Y:S01]  /*18d50*/  LOP3.LUT R7, R5.reuse, 0x1, RZ, 0xc0, !PT ;  /* 0x0000000105077812 */ /* 0x042fe200078ec0ff */
[----:B------:R-:W-:Y:S01]  /*18d60*/  IMAD.MOV.U32 R11, RZ, RZ, 0x3c0885e4 ;  /* 0x3c0885e4ff0b7424 */ /* 0x000fe200078e00ff */
[----:B------:R-:W-:Y:S01]  /*18d70*/  BSSY.RECONVERGENT B1, `(.L_x_290) ;  /* 0x000004b000017945 */ /* 0x000fe20003800200 */
[----:B------:R-:W-:Y:S01]  /*18d80*/  FFMA R6, R4, R9, -0.0013887860113754868507 ;  /* 0xbab607ed04067423 */ /* 0x000fe20000000009 */
[----:B------:R-:W-:Y:S01]  /*18d90*/  VIADD R8, R5, 0x1 ;  /* 0x0000000105087836 */ /* 0x000fe20000000000 */
[----:B------:R-:W-:Y:S01]  /*18da0*/  ISETP.NE.U32.AND P0, PT, R7, 0x1, PT ;  /* 0x000000010700780c */ /* 0x000fe20003f05070 */
[----:B------:R-:W-:-:S03]  /*18db0*/  IMAD.MOV.U32 R12, RZ, RZ, 0x3e2aaaa8 ;  /* 0x3e2aaaa8ff0c7424 */ /* 0x000fc600078e00ff */
[----:B------:R-:W-:Y:S02]  /*18dc0*/  FSEL R5, R6, -0.00019574658654164522886, P0 ;  /* 0xb94d415306057808 */ /* 0x000fe40000000000 */
[----:B------:R-:W-:Y:S02]  /*18dd0*/  FSEL R7, R11, 0.041666727513074874878, !P0 ;  /* 0x3d2aaabb0b077808 */ /* 0x000fe40004000000 */
[----:B------:R-:W-:Y:S02]  /*18de0*/  LOP3.LUT P1, RZ, R8, 0x2, RZ, 0xc0, !PT ;  /* 0x0000000208ff7812 */ /* 0x000fe4000782c0ff */
[----:B------:R-:W-:Y:S01]  /*18df0*/  FSEL R3, R3, 1, !P0 ;  /* 0x3f80000003037808 */ /* 0x000fe20004000000 */
[----:B------:R-:W-:Y:S01]  /*18e00*/  FFMA R5, R4, R5, R7 ;  /* 0x0000000504057223 */ /* 0x000fe20000000007 */
[----:B------:R-:W-:Y:S02]  /*18e10*/  FSEL R8, -R12, -0.4999999701976776123, !P0 ;  /* 0xbeffffff0c087808 */ /* 0x000fe40004000100 */
[----:B------:R-:W-:Y:S01]  /*18e20*/  FSETP.GE.AND P0, PT, |R23|, 105615, PT ;  /* 0x47ce47801700780b */ /* 0x000fe20003f06200 */
[----:B------:R-:W-:-:S02]  /*18e30*/  FFMA R6, R4, R3, RZ ;  /* 0x0000000304067223 */ /* 0x000fc400000000ff */
        /* <DEDUP_REMOVED lines=18> */
.L_x_292:
        /* <DEDUP_REMOVED lines=44> */
.L_x_291:
[----:B------:R-:W-:Y:S05]  /*19220*/  BSYNC.RECONVERGENT B1 ;  /* 0x0000000000017941 */ /* 0x000fea0003800200 */
.L_x_290:
        /* <DEDUP_REMOVED lines=34> */
.L_x_295:
        /* <DEDUP_REMOVED lines=44> */
.L_x_294:
[----:B------:R-:W-:Y:S05]  /*19710*/  BSYNC.RECONVERGENT B1 ;  /* 0x0000000000017941 */ /* 0x000fea0003800200 */
.L_x_293:
        /* <DEDUP_REMOVED lines=31> */
.L_x_298:
        /* <DEDUP_REMOVED lines=39> */
[----:B------:R-:W-:-:S04]  /*19b80*/  IMAD.MOV R0, RZ, RZ, -R5 ;  /* 0x000000ffff007224 */ /* 0x000fc800078e0a05 */
[----:B------:R-:W-:Y:S01]  /*19b90*/  @!P1 IMAD.MOV.U32 R5, RZ, RZ, R0 ;  /* 0x000000ffff059224 */ /* 0x000fe200078e0000 */
[----:B0-----:R-:W-:-:S10]  /*19ba0*/  DMUL R6, R26, UR4 ;  /* 0x000000041a067c28 */ /* 0x001fd40008000000 */
[----:B------:R-:W0:Y:S02]  /*19bb0*/  F2F.F32.F64 R6, R6 ;  /* 0x0000000600067310 */ /* 0x000e240000301000 */
[----:B0-----:R-:W-:-:S07]  /*19bc0*/  FSEL R4, -R6, R6, !P0 ;  /* 0x0000000606047208 */ /* 0x001fce0004000100 */
.L_x_297:
[----:B------:R-:W-:Y:S05]  /*19bd0*/  BSYNC.RECONVERGENT B1 ;  /* 0x0000000000017941 */ /* 0x000fea0003800200 */
.L_x_296:
        /* <DEDUP_REMOVED lines=30> */
.L_x_300:
[----:B------:R-:W-:Y:S05]  /*19dc0*/  BSYNC.RECONVERGENT B3 ;  /* 0x0000000000037941 */ /* 0x000fea0003800200 */
.L_x_299:
        /* <DEDUP_REMOVED lines=16> */
.L_x_302:
[----:B------:R-:W-:Y:S05]  /*19ed0*/  BSYNC.RECONVERGENT B3 ;  /* 0x0000000000037941 */ /* 0x000fea0003800200 */
.L_x_301:
        /* <DEDUP_REMOVED lines=24> */
.L_x_305:
        /* <DEDUP_REMOVED lines=44> */
.L_x_304:
[----:B------:R-:W-:Y:S05]  /*1a320*/  BSYNC.RECONVERGENT B1 ;  /* 0x0000000000017941 */ /* 0x000fea0003800200 */
.L_x_303:
        /* <DEDUP_REMOVED lines=33> */
.L_x_308:
        /* <DEDUP_REMOVED lines=44> */
.L_x_307:
[----:B------:R-:W-:Y:S05]  /*1a800*/  BSYNC.RECONVERGENT B1 ;  /* 0x0000000000017941 */ /* 0x000fea0003800200 */
.L_x_306:
        /* <DEDUP_REMOVED lines=34> */
.L_x_310:
[----:B------:R-:W-:Y:S05]  /*1aa30*/  BSYNC.RECONVERGENT B3 ;  /* 0x0000000000037941 */ /* 0x000fea0003800200 */
.L_x_309:
        /* <DEDUP_REMOVED lines=45> */
.L_x_313:
        /* <DEDUP_REMOVED lines=44> */
.L_x_312:
[----:B------:R-:W-:Y:S05]  /*1afd0*/  BSYNC.RECONVERGENT B1 ;  /* 0x0000000000017941 */ /* 0x000fea0003800200 */
.L_x_311:
[----:B------:R-:W-:Y:S02]  /*1afe0*/  IMAD.MOV.U32 R7, RZ, RZ, 0x37cbac00 ;  /* 0x37cbac00ff077424 */ /* 0x000fe400078e00ff */
[----:B------:R-:W-:Y:S01]  /*1aff0*/  FMUL R3, R2, R2 ;  /* 0x0000000202037220 */ /* 0x000fe20000400000 */
[----:B------:R-:W-:Y:S01]  /*1b000*/  LOP3.LUT R6, R5, 0x1, RZ, 0xc0, !PT ;  /* 0x0000000105067812 */ /* 0x000fe200078ec0ff */
        /* <DEDUP_REMOVED lines=14> */
[----:B------:R-:W-:Y:S01]  /*1b0f0*/  FFMA R4, R3, R4, R5 ;  /* 0x0000000403047223 */ /* 0x000fe20000000005 */
[----:B------:R-:W-:-:S03]  /*1b100*/  IMAD.MOV.U32 R5, RZ, RZ, R20 ;  /* 0x000000ffff057224 */ /* 0x000fc600078e0014 */
[----:B------:R-:W-:Y:S01]  /*1b110*/  FFMA R27, R27, R4, R2 ;  /* 0x000000041b1b7223 */ /* 0x000fe20000000002 */
[----:B------:R-:W-:-:S03]  /*1b120*/  IMAD.MOV.U32 R2, RZ, RZ, R19 ;  /* 0x000000ffff027224 */ /* 0x000fc600078e0013 */
[----:B------:R-:W-:Y:S02]  /*1b130*/  @P1 FADD R27, RZ, -R27 ;  /* 0x8000001bff1b1221 */ /* 0x000fe40000000000 */
[----:B------:R-:W-:Y:S05]  /*1b140*/  @!P0 BRA `(.L_x_315) ;  /* 0x0000000000e08947 */ /* 0x000fea0003800000 */
        /* <DEDUP_REMOVED lines=12> */
.L_x_316:
        /* <DEDUP_REMOVED lines=44> */
.L_x_315:
[----:B------:R-:W-:Y:S05]  /*1b4d0*/  BSYNC.RECONVERGENT B1 ;  /* 0x0000000000017941 */ /* 0x000fea0003800200 */
.L_x_314:
        /* <DEDUP_REMOVED lines=34> */
.L_x_319:
        /* <DEDUP_REMOVED lines=44> */
.L_x_318:
[----:B------:R-:W-:Y:S05]  /*1b9c0*/  BSYNC.RECONVERGENT B1 ;  /* 0x0000000000017941 */ /* 0x000fea0003800200 */
.L_x_317:
        /* <DEDUP_REMOVED lines=29> */
.L_x_322:
        /* <DEDUP_REMOVED lines=44> */
.L_x_321:
[----:B------:R-:W-:Y:S05]  /*1be60*/  BSYNC.RECONVERGENT B1 ;  /* 0x0000000000017941 */ /* 0x000fea0003800200 */
.L_x_320:
        /* <DEDUP_REMOVED lines=30> */
.L_x_324:
[----:B------:R-:W-:Y:S05]  /*1c050*/  BSYNC.RECONVERGENT B3 ;  /* 0x0000000000037941 */ /* 0x000fea0003800200 */
.L_x_323:
        /* <DEDUP_REMOVED lines=16> */
.L_x_326:
[----:B------:R-:W-:Y:S05]  /*1c160*/  BSYNC.RECONVERGENT B3 ;  /* 0x0000000000037941 */ /* 0x000fea0003800200 */
.L_x_325:
        /* <DEDUP_REMOVED lines=24> */
.L_x_329:
        /* <DEDUP_REMOVED lines=44> */
.L_x_328:
[----:B------:R-:W-:Y:S05]  /*1c5b0*/  BSYNC.RECONVERGENT B1 ;  /* 0x0000000000017941 */ /* 0x000fea0003800200 */
.L_x_327:
        /* <DEDUP_REMOVED lines=33> */
.L_x_332:
[----:B-1----:R-:W-:Y:S02]  /*1c7d0*/  IMAD.U32 R4, RZ, RZ, UR18 ;  /* 0x00000012ff047e24 */ /* 0x002fe4000f8e00ff */
[----:B0-----:R-:W-:-:S05]  /*1c7e0*/  IMAD.U32 R5, RZ, RZ, UR19 ;  /* 0x00000013ff057e24 */ /* 0x001fca000f8e00ff */
        /* <DEDUP_REMOVED lines=42> */
.L_x_331:
[----:B------:R-:W-:Y:S05]  /*1ca90*/  BSYNC.RECONVERGENT B1 ;  /* 0x0000000000017941 */ /* 0x000fea0003800200 */
.L_x_330:
[----:B------:R-:W-:Y:S01]  /*1caa0*/  FMUL R2, R7, R7 ;  /* 0x0000000707027220 */ /* 0x000fe20000400000 */
[----:B------:R-:W-:Y:S01]  /*1cab0*/  LOP3.LUT R0, R10, 0x1, RZ, 0xc0, !PT ;  /* 0x000000010a007812 */ /* 0x000fe200078ec0ff */
[----:B------:R-:W-:Y:S02]  /*1cac0*/  IMAD.MOV.U32 R3, RZ, RZ, 0x3c0885e4 ;  /* 0x3c0885e4ff037424 */ /* 0x000fe400078e00ff */
[----:B------:R-:W-:Y:S01]  /*1cad0*/  FFMA R11, R2, R11, -0.0013887860113754868507 ;  /* 0xbab607ed020b7423 */ /* 0x000fe2000000000b */
[----:B------:R-:W-:Y:S01]  /*1cae0*/  ISETP.NE.U32.AND P0, PT, R0, 0x1, PT ;  /* 0x000000010000780c */ /* 0x000fe20003f05070 */
[----:B------:R-:W-:Y:S02]  /*1caf0*/  VIADD R10, R10, 0x1 ;  /* 0x000000010a0a7836 */ /* 0x000fe40000000000 */
[----:B------:R-:W-:Y:S01]  /*1cb00*/  IMAD.MOV.U32 R4, RZ, RZ, 0x3e2aaaa8 ;  /* 0x3e2aaaa8ff047424 */ /* 0x000fe200078e00ff */
[----:B------:R-:W-:Y:S02]  /*1cb10*/  FSEL R11, R11, -0.00019574658654164522886, P0 ;  /* 0xb94d41530b0b7808 */ /* 0x000fe40000000000 */
[----:B------:R-:W-:-:S02]  /*1cb20*/  FSEL R3, R3, 0.041666727513074874878, !P0 ;  /* 0x3d2aaabb03037808 */ /* 0x000fc40004000000 */
[----:B------:R-:W-:Y:S02]  /*1cb30*/  LOP3.LUT P1, RZ, R10, 0x2, RZ, 0xc0, !PT ;  /* 0x000000020aff7812 */ /* 0x000fe4000782c0ff */
[----:B------:R-:W-:Y:S01]  /*1cb40*/  FSEL R0, R7, 1, !P0 ;  /* 0x3f80000007007808 */ /* 0x000fe20004000000 */
[----:B------:R-:W-:Y:S01]  /*1cb50*/  FFMA R11, R2, R11, R3 ;  /* 0x0000000b020b7223 */ /* 0x000fe20000000003 */
[----:B------:R-:W-:-:S03]  /*1cb60*/  FSEL R4, -R4, -0.4999999701976776123, !P0 ;  /* 0xbeffffff04047808 */ /* 0x000fc60004000100 */
[C---:B------:R-:W-:Y:S02]  /*1cb70*/  FFMA R3, R2.reuse, R0, RZ ;  /* 0x0000000002037223 */ /* 0x040fe400000000ff */
[----:B------:R-:W-:-:S04]  /*1cb80*/  FFMA R4, R2, R11, R4 ;  /* 0x0000000b02047223 */ /* 0x000fc80000000004 */
[----:B------:R-:W-:-:S04]  /*1cb90*/  FFMA R3, R3, R4, R0 ;  /* 0x0000000403037223 */ /* 0x000fc80000000000 */
[----:B------:R-:W-:-:S05]  /*1cba0*/  @P1 FADD R3, RZ, -R3 ;  /* 0x80000003ff031221 */ /* 0x000fca0000000000 */
[----:B------:R2:W-:Y:S02]  /*1cbb0*/  STG.E desc[UR6][R24.64+0x20], R3 ;  /* 0x0000200318007986 */ /* 0x0005e4000c101906 */
.L_x_204:
[----:B------:R-:W-:Y:S05]  /*1cbc0*/  BSYNC.RECONVERGENT B0 ;  /* 0x0000000000007941 */ /* 0x000fea0003800200 */
.L_x_96:
[----:B-1--4-:R-:W1:Y:S08]  /*1cbd0*/  LDC R6, c[0x0][0x388] ;  /* 0x0000e200ff067b82 */ /* 0x012e700000000800 */
[----:B------:R-:W-:Y:S01]  /*1cbe0*/  BAR.SYNC.DEFER_BLOCKING 0x0 ;  /* 0x0000000000007b1d */ /* 0x000fe20000010000 */
[----:B-1----:R-:W-:-:S13]  /*1cbf0*/  ISETP.GE.AND P0, PT, R6, 0x1, PT ;  /* 0x000000010600780c */ /* 0x002fda0003f06270 */
[----:B------:R-:W-:Y:S05]  /*1cc00*/  @!P0 BRA `(.L_x_333) ;  /* 0x00000004003c8947 */ /* 0x000fea0003800000 */
[C---:B------:R-:W-:Y:S01]  /*1cc10*/  ISETP.GE.U32.AND P0, PT, R6.reuse, 0x8, PT ;  /* 0x000000080600780c */ /* 0x040fe20003f06070 */
[----:B------:R-:W-:Y:S01]  /*1cc20*/  IMAD.MOV.U32 R0, RZ, RZ, RZ ;  /* 0x000000ffff007224 */ /* 0x000fe200078e00ff */
[----:B------:R-:W-:-:S04]  /*1cc30*/  LOP3.LUT R8, R6, 0x7, RZ, 0xc0, !PT ;  /* 0x0000000706087812 */ /* 0x000fc800078ec0ff */
[----:B------:R-:W-:-:S07]  /*1cc40*/  ISETP.NE.AND P1, PT, R8, RZ, PT ;  /* 0x000000ff0800720c */ /* 0x000fce0003f25270 */
[----:B------:R-:W-:Y:S06]  /*1cc50*/  @!P0 BRA `(.L_x_334) ;  /* 0x0000000000908947 */ /* 0x000fec0003800000 */
[----:B------:R-:W1:Y:S01]  /*1cc60*/  S2UR UR5, SR_CgaCtaId ;  /* 0x00000000000579c3 */ /* 0x000e620000008800 */
[----:B------:R-:W4:Y:S01]  /*1cc70*/  LDCU.64 UR16, c[0x0][0x380] ;  /* 0x00007000ff1077ac */ /* 0x000f220008000a00 */
[----:B------:R-:W-:Y:S01]  /*1cc80*/  LOP3.LUT R0, R6, 0x7ffffff8, RZ, 0xc0, !PT ;  /* 0x7ffffff806007812 */ /* 0x000fe200078ec0ff */
[----:B------:R-:W-:Y:S01]  /*1cc90*/  VIADD R7, R13, UR12 ;  /* 0x0000000c0d077c36 */ /* 0x000fe20008000000 */
[----:B------:R-:W-:-:S03]  /*1cca0*/  UMOV UR4, 0x400 ;  /* 0x0000040000047882 */ /* 0x000fc60000000000 */
[----:B------:R-:W-:Y:S02]  /*1ccb0*/  IMAD R7, R7, R6, RZ ;  /* 0x0000000607077224 */ /* 0x000fe400078e02ff */
[----:B0-----:R-:W-:Y:S01]  /*1ccc0*/  IMAD.MOV R4, RZ, RZ, -R0 ;  /* 0x000000ffff047224 */ /* 0x001fe200078e0a00 */
[----:B-1----:R-:W-:Y:S02]  /*1ccd0*/  ULEA UR8, UR5, UR4, 0x18 ;  /* 0x0000000405087291 */ /* 0x002fe4000f8ec0ff */
[----:B----4-:R-:W-:-:S04]  /*1cce0*/  UIADD3 UR4, UP0, UPT, UR16, 0x10, URZ ;  /* 0x0000001010047890 */ /* 0x010fc8000ff1e0ff */
[----:B------:R-:W-:Y:S01]  /*1ccf0*/  LEA R18, R15, UR8, 0x2 ;  /* 0x000000080f127c11 */ /* 0x000fe2000f8e10ff */
[----:B------:R-:W-:-:S04]  /*1cd00*/  UIADD3.X UR5, UPT, UPT, URZ, UR17, URZ, UP0, !UPT ;  /* 0x00000011ff057290 */ /* 0x000fc800087fe4ff */
[----:B------:R-:W-:-:S08]  /*1cd10*/  VIADD R5, R18, 0x10 ;  /* 0x0000001012057836 */ /* 0x000fd00000000000 */
.L_x_335:
[----:B0-----:R-:W0:Y:S01]  /*1cd20*/  LDS R9, [R5+-0x10] ;  /* 0xfffff00005097984 */ /* 0x001e220000000800 */
[----:B------:R-:W-:Y:S02]  /*1cd30*/  IMAD.U32 R2, RZ, RZ, UR4 ;  /* 0x00000004ff027e24 */ /* 0x000fe4000f8e00ff */
[----:B--2---:R-:W-:Y:S01]  /*1cd40*/  IMAD.U32 R3, RZ, RZ, UR5 ;  /* 0x00000005ff037e24 */ /* 0x004fe2000f8e00ff */
[----:B------:R-:W1:Y:S01]  /*1cd50*/  LDS R11, [R5+-0xc] ;  /* 0xfffff400050b7984 */ /* 0x000e620000000800 */
[----:B------:R-:W-:Y:S02]  /*1cd60*/  VIADD R4, R4, 0x8 ;  /* 0x0000000804047836 */ /* 0x000fe40000000000 */
[C---:B------:R-:W-:Y:S01]  /*1cd70*/  IMAD.WIDE R2, R7.reuse, 0x4, R2 ;  /* 0x0000000407027825 */ /* 0x040fe200078e0202 */
[----:B------:R-:W2:Y:S02]  /*1cd80*/  LDS R15, [R5+-0x8] ;  /* 0xfffff800050f7984 */ /* 0x000ea40000000800 */
[----:B------:R-:W-:Y:S01]  /*1cd90*/  ISETP.NE.AND P0, PT, R4, RZ, PT ;  /* 0x000000ff0400720c */ /* 0x000fe20003f05270 */
[----:B------:R-:W-:Y:S01]  /*1cda0*/  VIADD R7, R7, 0x8 ;  /* 0x0000000807077836 */ /* 0x000fe20000000000 */
[----:B------:R-:W4:Y:S04]  /*1cdb0*/  LDS R19, [R5+-0x4] ;  /* 0xfffffc0005137984 */ /* 0x000f280000000800 */
[----:B------:R-:W5:Y:S04]  /*1cdc0*/  LDS R21, [R5] ;  /* 0x0000000005157984 */ /* 0x000f680000000800 */
[----:B------:R-:W3:Y:S04]  /*1cdd0*/  LDS R23, [R5+0x4] ;  /* 0x0000040005177984 */ /* 0x000ee80000000800 */
[----:B------:R-:W3:Y:S04]  /*1cde0*/  LDS R25, [R5+0x8] ;  /* 0x0000080005197984 */ /* 0x000ee80000000800 */
[----:B------:R0:W3:Y:S02]  /*1cdf0*/  LDS R27, [R5+0xc] ;  /* 0x00000c00051b7984 */ /* 0x0000e40000000800 */
[----:B0-----:R-:W-:-:S02]  /*1ce00*/  VIADD R5, R5, 0x20 ;  /* 0x0000002005057836 */ /* 0x001fc40000000000 */
[----:B------:R0:W-:Y:S04]  /*1ce10*/  STG.E desc[UR6][R2.64+-0x10], R9 ;  /* 0xfffff00902007986 */ /* 0x0001e8000c101906 */
[----:B-1----:R0:W-:Y:S04]  /*1ce20*/  STG.E desc[UR6][R2.64+-0xc], R11 ;  /* 0xfffff40b02007986 */ /* 0x0021e8000c101906 */
[----:B--2---:R0:W-:Y:S04]  /*1ce30*/  STG.E desc[UR6][R2.64+-0x8], R15 ;  /* 0xfffff80f02007986 */ /* 0x0041e8000c101906 */
[----:B----4-:R0:W-:Y:S04]  /*1ce40*/  STG.E desc[UR6][R2.64+-0x4], R19 ;  /* 0xfffffc1302007986 */ /* 0x0101e8000c101906 */
[----:B-----5:R0:W-:Y:S04]  /*1ce50*/  STG.E desc[UR6][R2.64], R21 ;  /* 0x0000001502007986 */ /* 0x0201e8000c101906 */
[----:B---3--:R0:W-:Y:S04]  /*1ce60*/  STG.E desc[UR6][R2.64+0x4], R23 ;  /* 0x0000041702007986 */ /* 0x0081e8000c101906 */
[----:B------:R0:W-:Y:S04]  /*1ce70*/  STG.E desc[UR6][R2.64+0x8], R25 ;  /* 0x0000081902007986 */ /* 0x0001e8000c101906 */
[----:B------:R0:W-:Y:S01]  /*1ce80*/  STG.E desc[UR6][R2.64+0xc], R27 ;  /* 0x00000c1b02007986 */ /* 0x0001e2000c101906 */
[----:B------:R-:W-:Y:S05]  /*1ce90*/  @P0 BRA `(.L_x_335) ;  /* 0xfffffffc00a00947 */ /* 0x000fea000383ffff */
.L_x_334:
[----:B------:R-:W-:Y:S05]  /*1cea0*/  @!P1 BRA `(.L_x_333) ;  /* 0x0000000000949947 */ /* 0x000fea0003800000 */
[----:B------:R-:W-:Y:S02]  /*1ceb0*/  ISETP.GE.U32.AND P0, PT, R8, 0x4, PT ;  /* 0x000000040800780c */ /* 0x000fe40003f06070 */
[----:B------:R-:W-:-:S04]  /*1cec0*/  LOP3.LUT R10, R6, 0x3, RZ, 0xc0, !PT ;  /* 0x00000003060a7812 */ /* 0x000fc800078ec0ff */
[----:B------:R-:W-:-:S07]  /*1ced0*/  ISETP.NE.AND P1, PT, R10, RZ, PT ;  /* 0x000000ff0a00720c */ /* 0x000fce0003f25270 */
[----:B------:R-:W-:Y:S06]  /*1cee0*/  @!P0 BRA `(.L_x_336) ;  /* 0x0000000000348947 */ /* 0x000fec0003800000 */
[C---:B0-----:R-:W-:Y:S01]  /*1cef0*/  IMAD R4, R0.reuse, 0x4, R18 ;  /* 0x0000000400047824 */ /* 0x041fe200078e0212 */
[----:B--2---:R-:W0:Y:S01]  /*1cf00*/  LDC.64 R2, c[0x0][0x380] ;  /* 0x0000e000ff027b82 */ /* 0x004e220000000a00 */
[----:B------:R-:W-:Y:S02]  /*1cf10*/  IMAD.IADD R7, R17, 0x1, R0 ;  /* 0x0000000111077824 */ /* 0x000fe400078e0200 */
[----:B------:R-:W-:Y:S01]  /*1cf20*/  VIADD R0, R0, 0x4 ;  /* 0x0000000400007836 */ /* 0x000fe20000000000 */
[----:B------:R-:W1:Y:S04]  /*1cf30*/  LDS R5, [R4] ;  /* 0x0000000004057984 */ /* 0x000e680000000800 */
[----:B------:R-:W2:Y:S04]  /*1cf40*/  LDS R9, [R4+0x4] ;  /* 0x0000040004097984 */ /* 0x000ea80000000800 */
[----:B------:R-:W4:Y:S04]  /*1cf50*/  LDS R11, [R4+0x8] ;  /* 0x00000800040b7984 */ /* 0x000f280000000800 */
[----:B------:R-:W5:Y:S01]  /*1cf60*/  LDS R15, [R4+0xc] ;  /* 0x00000c00040f7984 */ /* 0x000f620000000800 */
[----:B0-----:R-:W-:-:S05]  /*1cf70*/  IMAD.WIDE R2, R7, 0x4, R2 ;  /* 0x0000000407027825 */ /* 0x001fca00078e0202 */
[----:B-1----:R1:W-:Y:S04]  /*1cf80*/  STG.E desc[UR6][R2.64], R5 ;  /* 0x0000000502007986 */ /* 0x0023e8000c101906 */
[----:B--2---:R1:W-:Y:S04]  /*1cf90*/  STG.E desc[UR6][R2.64+0x4], R9 ;  /* 0x0000040902007986 */ /* 0x0043e8000c101906 */
[----:B----4-:R1:W-:Y:S04]  /*1cfa0*/  STG.E desc[UR6][R2.64+0x8], R11 ;  /* 0x0000080b02007986 */ /* 0x0103e8000c101906 */
[----:B-----5:R1:W-:Y:S02]  /*1cfb0*/  STG.E desc[UR6][R2.64+0xc], R15 ;  /* 0x00000c0f02007986 */ /* 0x0203e4000c101906 */
.L_x_336:
[----:B------:R-:W-:Y:S05]  /*1cfc0*/  @!P1 BRA `(.L_x_333) ;  /* 0x00000000004c9947 */ /* 0x000fea0003800000 */
[----:B------:R-:W-:Y:S02]  /*1cfd0*/  ISETP.NE.AND P0, PT, R10, 0x1, PT ;  /* 0x000000010a00780c */ /* 0x000fe40003f05270 */
[----:B01----:R-:W-:-:S04]  /*1cfe0*/  LOP3.LUT R2, R6, 0x1, RZ, 0xc0, !PT ;  /* 0x0000000106027812 */ /* 0x003fc800078ec0ff */
[----:B------:R-:W-:-:S07]  /*1cff0*/  ISETP.NE.U32.AND P1, PT, R2, 0x1, PT ;  /* 0x000000010200780c */ /* 0x000fce0003f25070 */
[----:B------:R-:W-:Y:S06]  /*1d000*/  @!P0 BRA `(.L_x_337) ;  /* 0x0000000000248947 */ /* 0x000fec0003800000 */
[C---:B------:R-:W-:Y:S01]  /*1d010*/  IMAD R4, R0.reuse, 0x4, R18 ;  /* 0x0000000400047824 */ /* 0x040fe200078e0212 */
[----:B--2---:R-:W0:Y:S01]  /*1d020*/  LDC.64 R2, c[0x0][0x380] ;  /* 0x0000e000ff027b82 */ /* 0x004e220000000a00 */
[----:B------:R-:W-:Y:S02]  /*1d030*/  IMAD.IADD R7, R17, 0x1, R0 ;  /* 0x0000000111077824 */ /* 0x000fe400078e0200 */
[----:B------:R-:W-:Y:S01]  /*1d040*/  VIADD R0, R0, 0x2 ;  /* 0x0000000200007836 */ /* 0x000fe20000000000 */
[----:B------:R-:W1:Y:S04]  /*1d050*/  LDS R5, [R4] ;  /* 0x0000000004057984 */ /* 0x000e680000000800 */
[----:B------:R-:W2:Y:S01]  /*1d060*/  LDS R9, [R4+0x4] ;  /* 0x0000040004097984 */ /* 0x000ea20000000800 */
[----:B0-----:R-:W-:-:S05]  /*1d070*/  IMAD.WIDE R2, R7, 0x4, R2 ;  /* 0x0000000407027825 */ /* 0x001fca00078e0202 */
[----:B-1----:R0:W-:Y:S04]  /*1d080*/  STG.E desc[UR6][R2.64], R5 ;  /* 0x0000000502007986 */ /* 0x0021e8000c101906 */
[----:B--2---:R0:W-:Y:S02]  /*1d090*/  STG.E desc[UR6][R2.64+0x4], R9 ;  /* 0x0000040902007986 */ /* 0x0041e4000c101906 */
.L_x_337:
[----:B------:R-:W-:Y:S01]  /*1d0a0*/  @!P1 IMAD R18, R0, 0x4, R18 ;  /* 0x0000000400129824 */ /* 0x000fe200078e0212 */
[----:B0-2---:R-:W0:Y:S01]  /*1d0b0*/  @!P1 LDC.64 R2, c[0x0][0x380] ;  /* 0x0000e000ff029b82 */ /* 0x005e220000000a00 */
[----:B------:R-:W-:-:S03]  /*1d0c0*/  @!P1 IMAD.IADD R17, R17, 0x1, R0 ;  /* 0x0000000111119824 */ /* 0x000fc600078e0200 */
[----:B------:R-:W1:Y:S01]  /*1d0d0*/  @!P1 LDS R5, [R18] ;  /* 0x0000000012059984 */ /* 0x000e620000000800 */
[----:B0-----:R-:W-:-:S05]  /*1d0e0*/  @!P1 IMAD.WIDE R2, R17, 0x4, R2 ;  /* 0x0000000411029825 */ /* 0x001fca00078e0202 */
[----:B-1----:R4:W-:Y:S02]  /*1d0f0*/  @!P1 STG.E desc[UR6][R2.64], R5 ;  /* 0x0000000502009986 */ /* 0x0029e4000c101906 */
.L_x_333:
[----:B------:R-:W5:Y:S02]  /*1d100*/  LDC R0, c[0x0][0x398] ;  /* 0x0000e600ff007b82 */ /* 0x000f640000000800 */
[----:B-----5:R-:W-:-:S13]  /*1d110*/  ISETP.GE.AND P0, PT, R0, 0x1, PT ;  /* 0x000000010000780c */ /* 0x020fda0003f06270 */
[----:B------:R-:W-:Y:S05]  /*1d120*/  @!P0 EXIT ;  /* 0x000000000000894d */ /* 0x000fea0003800000 */
[C---:B------:R-:W-:Y:S01]  /*1d130*/  ISETP.GE.U32.AND P0, PT, R0.reuse, 0x8, PT ;  /* 0x000000080000780c */ /* 0x040fe20003f06070 */
[----:B01--4-:R-:W-:Y:S01]  /*1d140*/  IMAD.MOV.U32 R5, RZ, RZ, RZ ;  /* 0x000000ffff057224 */ /* 0x013fe200078e00ff */
[----:B------:R-:W-:-:S04]  /*1d150*/  LOP3.LUT R8, R0, 0x7, RZ, 0xc0, !PT ;  /* 0x0000000700087812 */ /* 0x000fc800078ec0ff */
[----:B------:R-:W-:-:S07]  /*1d160*/  ISETP.NE.AND P1, PT, R8, RZ, PT ;  /* 0x000000ff0800720c */ /* 0x000fce0003f25270 */
[----:B------:R-:W-:Y:S06]  /*1d170*/  @!P0 BRA `(.L_x_338) ;  /* 0x0000000000948947 */ /* 0x000fec0003800000 */
[----:B------:R-:W0:Y:S01]  /*1d180*/  S2UR UR5, SR_CgaCtaId ;  /* 0x00000000000579c3 */ /* 0x000e220000008800 */
[----:B------:R-:W1:Y:S01]  /*1d190*/  LDCU.64 UR12, c[0x0][0x390] ;  /* 0x00007200ff0c77ac */ /* 0x000e620008000a00 */
[----:B------:R-:W-:Y:S01]  /*1d1a0*/  VIADD R2, R16, UR10 ;  /* 0x0000000a10027c36 */ /* 0x000fe20008000000 */
[----:B------:R-:W-:Y:S01]  /*1d1b0*/  LOP3.LUT R5, R0, 0x7ffffff8, RZ, 0xc0, !PT ;  /* 0x7ffffff800057812 */ /* 0x000fe200078ec0ff */
[----:B------:R-:W-:Y:S01]  /*1d1c0*/  VIADD R7, R13, UR11 ;  /* 0x0000000b0d077c36 */ /* 0x000fe20008000000 */
[----:B------:R-:W-:-:S03]  /*1d1d0*/  UMOV UR4, 0x400 ;  /* 0x0000040000047882 */ /* 0x000fc60000000000 */
[----:B------:R-:W-:Y:S02]  /*1d1e0*/  IMAD R7, R7, R0, RZ ;  /* 0x0000000007077224 */ /* 0x000fe400078e02ff */
[----:B------:R-:W-:Y:S01]  /*1d1f0*/  IMAD.MOV R4, RZ, RZ, -R5 ;  /* 0x000000ffff047224 */ /* 0x000fe200078e0a05 */
[----:B0-----:R-:W-:Y:S02]  /*1d200*/  ULEA UR8, UR5, UR4, 0x18 ;  /* 0x0000000405087291 */ /* 0x001fe4000f8ec0ff */
[----:B-1----:R-:W-:-:S04]  /*1d210*/  UIADD3 UR4, UP0, UPT, UR12, 0x10, URZ ;  /* 0x000000100c047890 */ /* 0x002fc8000ff1e0ff */
[----:B------:R-:W-:Y:S01]  /*1d220*/  LEA R2, R2, UR8, 0x2 ;  /* 0x0000000802027c11 */ /* 0x000fe2000f8e10ff */
[----:B------:R-:W-:-:S04]  /*1d230*/  UIADD3.X UR5, UPT, UPT, URZ, UR13, URZ, UP0, !UPT ;  /* 0x0000000dff057290 */ /* 0x000fc800087fe4ff */
[----:B------:R-:W-:-:S08]  /*1d240*/  VIADD R6, R2, 0x10 ;  /* 0x0000001002067836 */ /* 0x000fd00000000000 */
.L_x_339:
        /* <DEDUP_REMOVED lines=24> */
.L_x_338:
[----:B------:R-:W-:Y:S05]  /*1d3d0*/  @!P1 EXIT ;  /* 0x000000000000994d */ /* 0x000fea0003800000 */
[----:B------:R-:W-:Y:S02]  /*1d3e0*/  ISETP.GE.U32.AND P0, PT, R8, 0x4, PT ;  /* 0x000000040800780c */ /* 0x000fe40003f06070 */
[----:B------:R-:W-:-:S04]  /*1d3f0*/  LOP3.LUT R6, R0, 0x3, RZ, 0xc0, !PT ;  /* 0x0000000300067812 */ /* 0x000fc800078ec0ff */
[----:B------:R-:W-:-:S07]  /*1d400*/  ISETP.NE.AND P1, PT, R6, RZ, PT ;  /* 0x000000ff0600720c */ /* 0x000fce0003f25270 */
[----:B------:R-:W-:Y:S06]  /*1d410*/  @!P0 BRA `(.L_x_340) ;  /* 0x0000000000388947 */ /* 0x000fec0003800000 */
[----:B------:R-:W-:Y:S01]  /*1d420*/  IMAD.IADD R7, R16, 0x1, R5 ;  /* 0x0000000110077824 */ /* 0x000fe200078e0205 */
[----:B0-2---:R-:W0:Y:S01]  /*1d430*/  LDC.64 R2, c[0x0][0x390] ;  /* 0x0000e400ff027b82 */ /* 0x005e220000000a00 */
[----:B------:R-:W-:-:S03]  /*1d440*/  VIADD R5, R5, 0x4 ;  /* 0x0000000405057836 */ /* 0x000fc60000000000 */
[----:B------:R-:W-:Y:S01]  /*1d450*/  LEA R4, R7, UR15, 0x2 ;  /* 0x0000000f07047c11 */ /* 0x000fe2000f8e10ff */
[----:B------:R-:W-:-:S04]  /*1d460*/  IMAD R7, R0, UR11, R7 ;  /* 0x0000000b00077c24 */ /* 0x000fc8000f8e0207 */
        /* <DEDUP_REMOVED lines=9> */
.L_x_340:
[----:B------:R-:W-:Y:S05]  /*1d500*/  @!P1 EXIT ;  /* 0x000000000000994d */ /* 0x000fea0003800000 */
[----:B------:R-:W-:Y:S02]  /*1d510*/  ISETP.NE.AND P0, PT, R6, 0x1, PT ;  /* 0x000000010600780c */ /* 0x000fe40003f05270 */
[----:B01----:R-:W-:-:S04]  /*1d520*/  LOP3.LUT R2, R0, 0x1, RZ, 0xc0, !PT ;  /* 0x0000000100027812 */ /* 0x003fc800078ec0ff */
[----:B------:R-:W-:-:S07]  /*1d530*/  ISETP.NE.U32.AND P1, PT, R2, 0x1, PT ;  /* 0x000000010200780c */ /* 0x000fce0003f25070 */
[----:B------:R-:W-:Y:S06]  /*1d540*/  @!P0 BRA `(.L_x_341) ;  /* 0x0000000000288947 */ /* 0x000fec0003800000 */
[----:B------:R-:W-:Y:S01]  /*1d550*/  IMAD.IADD R7, R16, 0x1, R5 ;  /* 0x0000000110077824 */ /* 0x000fe200078e0205 */
[----:B--2---:R-:W0:Y:S01]  /*1d560*/  LDC.64 R2, c[0x0][0x390] ;  /* 0x0000e400ff027b82 */ /* 0x004e220000000a00 */
[----:B------:R-:W-:-:S03]  /*1d570*/  VIADD R5, R5, 0x2 ;  /* 0x0000000205057836 */ /* 0x000fc60000000000 */
[----:B------:R-:W-:Y:S01]  /*1d580*/  LEA R4, R7, UR15, 0x2 ;  /* 0x0000000f07047c11 */ /* 0x000fe2000f8e10ff */
[----:B------:R-:W-:-:S04]  /*1d590*/  IMAD R7, R0, UR11, R7 ;  /* 0x0000000b00077c24 */ /* 0x000fc8000f8e0207 */
[----:B------:R-:W1:Y:S04]  /*1d5a0*/  LDS R9, [R4] ;  /* 0x0000000004097984 */ /* 0x000e680000000800 */
[----:B------:R-:W2:Y:S01]  /*1d5b0*/  LDS R11, [R4+0x4] ;  /* 0x00000400040b7984 */ /* 0x000ea20000000800 */
[----:B0-----:R-:W-:-:S05]  /*1d5c0*/  IMAD.WIDE R2, R7, 0x4, R2 ;  /* 0x0000000407027825 */ /* 0x001fca00078e0202 */
[----:B-1----:R0:W-:Y:S04]  /*1d5d0*/  STG.E desc[UR6][R2.64], R9 ;  /* 0x0000000902007986 */ /* 0x0021e8000c101906 */
[----:B--2---:R0:W-:Y:S02]  /*1d5e0*/  STG.E desc[UR6][R2.64+0x4], R11 ;  /* 0x0000040b02007986 */ /* 0x0041e4000c101906 */
.L_x_341:
[----:B------:R-:W-:Y:S05]  /*1d5f0*/  @P1 EXIT ;  /* 0x000000000000194d */ /* 0x000fea0003800000 */
[----:B------:R-:W-:Y:S01]  /*1d600*/  IMAD.IADD R5, R16, 0x1, R5 ;  /* 0x0000000110057824 */ /* 0x000fe200078e0205 */
[----:B0-2---:R-:W0:Y:S04]  /*1d610*/  LDC.64 R2, c[0x0][0x390] ;  /* 0x0000e400ff027b82 */ /* 0x005e280000000a00 */
[----:B------:R-:W-:Y:S01]  /*1d620*/  LEA R4, R5, UR15, 0x2 ;  /* 0x0000000f05047c11 */ /* 0x000fe2000f8e10ff */
[----:B------:R-:W-:-:S04]  /*1d630*/  IMAD R5, R0, UR11, R5 ;  /* 0x0000000b00057c24 */ /* 0x000fc8000f8e0205 */
[----:B------:R-:W1:Y:S01]  /*1d640*/  LDS R7, [R4] ;  /* 0x0000000004077984 */ /* 0x000e620000000800 */
[----:B0-----:R-:W-:-:S05]  /*1d650*/  IMAD.WIDE R2, R5, 0x4, R2 ;  /* 0x0000000405027825 */ /* 0x001fca00078e0202 */
[----:B-1----:R-:W-:Y:S01]  /*1d660*/  STG.E desc[UR6][R2.64], R7 ;  /* 0x0000000702007986 */ /* 0x002fe2000c101906 */
[----:B------:R-:W-:Y:S05]  /*1d670*/  EXIT ;  /* 0x000000000000794d */ /* 0x000fea0003800000 */
        .weak           $__internal_0_$__cuda_sm20_sqrt_rn_f32_slowpath
        .type           $__internal_0_$__cuda_sm20_sqrt_rn_f32_slowpath,@function
        .size           $__internal_0_$__cuda_sm20_sqrt_rn_f32_slowpath,($__internal_1_$__cuda_sm3x_div_rn_noftz_f32_slowpath - $__internal_0_$__cuda_sm20_sqrt_rn_f32_slowpath)
$__internal_0_$__cuda_sm20_sqrt_rn_f32_slowpath:
[----:B------:R-:W-:-:S13]  /*1d680*/  LOP3.LUT P0, RZ, R7, 0x7fffffff, RZ, 0xc0, !PT ;  /* 0x7fffffff07ff7812 */ /* 0x000fda000780c0ff */
[----:B------:R-:W-:Y:S01]  /*1d690*/  @!P0 IMAD.MOV.U32 R31, RZ, RZ, R7 ;  /* 0x000000ffff1f8224 */ /* 0x000fe200078e0007 */
[----:B------:R-:W-:Y:S06]  /*1d6a0*/  @!P0 BRA `(.L_x_342) ;  /* 0x0000000000408947 */ /* 0x000fec0003800000 */
[----:B------:R-:W-:-:S13]  /*1d6b0*/  FSETP.GEU.FTZ.AND P0, PT, R7, RZ, PT ;  /* 0x000000ff0700720b */ /* 0x000fda0003f1e000 */
[----:B------:R-:W-:Y:S01]  /*1d6c0*/  @!P0 IMAD.MOV.U32 R31, RZ, RZ, 0x7fffffff ;  /* 0x7fffffffff1f8424 */ /* 0x000fe200078e00ff */
[----:B------:R-:W-:Y:S06]  /*1d6d0*/  @!P0 BRA `(.L_x_342) ;  /* 0x0000000000348947 */ /* 0x000fec0003800000 */
[----:B------:R-:W-:-:S13]  /*1d6e0*/  FSETP.GTU.FTZ.AND P0, PT, |R7|, +INF , PT ;  /* 0x7f8000000700780b */ /* 0x000fda0003f1c200 */
[----:B------:R-:W-:Y:S01]  /*1d6f0*/  @P0 FADD.FTZ R31, R7, 1 ;  /* 0x3f800000071f0421 */ /* 0x000fe20000010000 */
[----:B------:R-:W-:Y:S06]  /*1d700*/  @P0 BRA `(.L_x_342) ;  /* 0x0000000000280947 */ /* 0x000fec0003800000 */
[----:B------:R-:W-:-:S13]  /*1d710*/  FSETP.NEU.FTZ.AND P0, PT, |R7|, +INF , PT ;  /* 0x7f8000000700780b */ /* 0x000fda0003f1d200 */
[----:B------:R-:W-:-:S04]  /*1d720*/  @P0 FFMA R14, R7, 1.84467440737095516160e+19, RZ ;  /* 0x5f800000070e0823 */ /* 0x000fc800000000ff */
[----:B------:R-:W0:Y:S02]  /*1d730*/  @P0 MUFU.RSQ R33, R14 ;  /* 0x0000000e00210308 */ /* 0x000e240000001400 */
[----:B0-----:R-:W-:Y:S01]  /*1d740*/  @P0 FMUL.FTZ R9, R14, R33 ;  /* 0x000000210e090220 */ /* 0x001fe20000410000 */
[----:B------:R-:W-:-:S03]  /*1d750*/  @P0 FMUL.FTZ R10, R33, 0.5 ;  /* 0x3f000000210a0820 */ /* 0x000fc60000410000 */
[----:B------:R-:W-:-:S04]  /*1d760*/  @P0 FADD.FTZ R31, -R9, -RZ ;  /* 0x800000ff091f0221 */ /* 0x000fc80000010100 */
[----:B------:R-:W-:Y:S01]  /*1d770*/  @P0 FFMA R32, R9, R31, R14 ;  /* 0x0000001f09200223 */ /* 0x000fe2000000000e */
[----:B------:R-:W-:-:S03]  /*1d780*/  @!P0 IMAD.MOV.U32 R31, RZ, RZ, R7 ;  /* 0x000000ffff1f8224 */ /* 0x000fc600078e0007 */
[----:B------:R-:W-:-:S04]  /*1d790*/  @P0 FFMA R10, R32, R10, R9 ;  /* 0x0000000a200a0223 */ /* 0x000fc80000000009 */
[----:B------:R-:W-:-:S07]  /*1d7a0*/  @P0 FMUL.FTZ R31, R10, 2.3283064365386962891e-10 ;  /* 0x2f8000000a1f0820 */ /* 0x000fce0000410000 */
.L_x_342:
[----:B------:R-:W-:-:S04]  /*1d7b0*/  IMAD.MOV.U32 R9, RZ, RZ, 0x0 ;  /* 0x00000000ff097424 */ /* 0x000fc800078e00ff */
[----:B------:R-:W-:Y:S05]  /*1d7c0*/  RET.REL.NODEC R8 `(step) ;  /* 0xfffffe28080c7950 */ /* 0x000fea0003c3ffff */
        .weak           $__internal_1_$__cuda_sm3x_div_rn_noftz_f32_slowpath
        .type           $__internal_1_$__cuda_sm3x_div_rn_noftz_f32_slowpath,@function
        .size           $__internal_1_$__cuda_sm3x_div_rn_noftz_f32_slowpath,(.L_x_384 - $__internal_1_$__cuda_sm3x_div_rn_noftz_f32_slowpath)
$__internal_1_$__cuda_sm3x_div_rn_noftz_f32_slowpath:
[--C-:B------:R-:W-:Y:S01]  /*1d7d0*/  SHF.R.U32.HI R31, RZ, 0x17, R14.reuse ;  /* 0x00000017ff1f7819 */ /* 0x100fe2000001160e */
[----:B------:R-:W-:Y:S01]  /*1d7e0*/  BSSY.RECONVERGENT B1, `(.L_x_343) ;  /* 0x0000063000017945 */ /* 0x000fe20003800200 */
[----:B------:R-:W-:Y:S01]  /*1d7f0*/  SHF.R.U32.HI R34, RZ, 0x17, R11 ;  /* 0x00000017ff227819 */ /* 0x000fe2000001160b */
[----:B------:R-:W-:Y:S01]  /*1d800*/  IMAD.MOV.U32 R38, RZ, RZ, R14 ;  /* 0x000000ffff267224 */ /* 0x000fe200078e000e */
[----:B------:R-:W-:Y:S02]  /*1d810*/  LOP3.LUT R31, R31, 0xff, RZ, 0xc0, !PT ;  /* 0x000000ff1f1f7812 */ /* 0x000fe400078ec0ff */
[----:B------:R-:W-:-:S03]  /*1d820*/  LOP3.LUT R34, R34, 0xff, RZ, 0xc0, !PT ;  /* 0x000000ff22227812 */ /* 0x000fc600078ec0ff */
[----:B------:R-:W-:Y:S02]  /*1d830*/  VIADD R35, R31, 0xffffffff ;  /* 0xffffffff1f237836 */ /* 0x000fe40000000000 */
[----:B------:R-:W-:-:S03]  /*1d840*/  VIADD R36, R34, 0xffffffff ;  /* 0xffffffff22247836 */ /* 0x000fc60000000000 */
[----:B------:R-:W-:-:S04]  /*1d850*/  ISETP.GT.U32.AND P0, PT, R35, 0xfd, PT ;  /* 0x000000fd2300780c */ /* 0x000fc80003f04070 */
[----:B------:R-:W-:-:S13]  /*1d860*/  ISETP.GT.U32.OR P0, PT, R36, 0xfd, P0 ;  /* 0x000000fd2400780c */ /* 0x000fda0000704470 */
[----:B------:R-:W-:Y:S01]  /*1d870*/  @!P0 IMAD.MOV.U32 R33, RZ, RZ, RZ ;  /* 0x000000ffff218224 */ /* 0x000fe200078e00ff */
[----:B------:R-:W-:Y:S06]  /*1d880*/  @!P0 BRA `(.L_x_344) ;  /* 0x00000000005c8947 */ /* 0x000fec0003800000 */
[----:B------:R-:W-:Y:S02]  /*1d890*/  FSETP.GTU.FTZ.AND P3, PT, |R11|, +INF , PT ;  /* 0x7f8000000b00780b */ /* 0x000fe40003f7c200 */
[----:B------:R-:W-:-:S04]  /*1d8a0*/  FSETP.GTU.FTZ.AND P0, PT, |R14|, +INF , PT ;  /* 0x7f8000000e00780b */ /* 0x000fc80003f1c200 */
[----:B------:R-:W-:-:S13]  /*1d8b0*/  PLOP3.LUT P0, PT, P3, P0, PT, 0xf8, 0x8f ;  /* 0x00000000008f781c */ /* 0x000fda0001f01f70 */
[----:B------:R-:W-:Y:S05]  /*1d8c0*/  @P0 BRA `(.L_x_345) ;  /* 0x00000004004c0947 */ /* 0x000fea0003800000 */
[----:B------:R-:W-:-:S13]  /*1d8d0*/  LOP3.LUT P0, RZ, R38, 0x7fffffff, R11, 0xc8, !PT ;  /* 0x7fffffff26ff7812 */ /* 0x000fda000780c80b */
[----:B------:R-:W-:Y:S05]  /*1d8e0*/  @!P0 BRA `(.L_x_346) ;  /* 0x00000004003c8947 */ /* 0x000fea0003800000 */
[C---:B------:R-:W-:Y:S02]  /*1d8f0*/  FSETP.NEU.FTZ.AND P3, PT, |R11|.reuse, +INF , PT ;  /* 0x7f8000000b00780b */ /* 0x040fe40003f7d200 */
[----:B------:R-:W-:Y:S02]  /*1d900*/  FSETP.NEU.FTZ.AND P0, PT, |R14|, +INF , PT ;  /* 0x7f8000000e00780b */ /* 0x000fe40003f1d200 */
[----:B------:R-:W-:-:S11]  /*1d910*/  FSETP.NEU.FTZ.AND P5, PT, |R11|, +INF , PT ;  /* 0x7f8000000b00780b */ /* 0x000fd60003fbd200 */
[----:B------:R-:W-:Y:S05]  /*1d920*/  @!P0 BRA !P3, `(.L_x_346) ;  /* 0x00000004002c8947 */ /* 0x000fea0005800000 */
[----:B------:R-:W-:-:S04]  /*1d930*/  LOP3.LUT P3, RZ, R11, 0x7fffffff, RZ, 0xc0, !PT ;  /* 0x7fffffff0bff7812 */ /* 0x000fc8000786c0ff */
[----:B------:R-:W-:-:S13]  /*1d940*/  PLOP3.LUT P3, PT, P0, P3, PT, 0x2f, 0xf2 ;  /* 0x0000000000f2781c */ /* 0x000fda0000766577 */
[----:B------:R-:W-:Y:S05]  /*1d950*/  @P3 BRA `(.L_x_347) ;  /* 0x0000000400183947 */ /* 0x000fea0003800000 */
[----:B------:R-:W-:-:S04]  /*1d960*/  LOP3.LUT P0, RZ, R38, 0x7fffffff, RZ, 0xc0, !PT ;  /* 0x7fffffff26ff7812 */ /* 0x000fc8000780c0ff */
[----:B------:R-:W-:-:S13]  /*1d970*/  PLOP3.LUT P0, PT, P5, P0, PT, 0x2f, 0xf2 ;  /* 0x0000000000f2781c */ /* 0x000fda0002f00577 */
[----:B------:R-:W-:Y:S05]  /*1d980*/  @P0 BRA `(.L_x_348) ;  /* 0x0000000400000947 */ /* 0x000fea0003800000 */
[----:B------:R-:W-:Y:S02]  /*1d990*/  ISETP.GE.AND P0, PT, R36, RZ, PT ;  /* 0x000000ff2400720c */ /* 0x000fe40003f06270 */
[----:B------:R-:W-:-:S11]  /*1d9a0*/  ISETP.GE.AND P3, PT, R35, RZ, PT ;  /* 0x000000ff2300720c */ /* 0x000fd60003f66270 */
[----:B------:R-:W-:Y:S02]  /*1d9b0*/  @P0 IMAD.MOV.U32 R33, RZ, RZ, RZ ;  /* 0x000000ffff210224 */ /* 0x000fe400078e00ff */
[----:B------:R-:W-:Y:S01]  /*1d9c0*/  @!P0 FFMA R11, R11, 1.84467440737095516160e+19, RZ ;  /* 0x5f8000000b0b8823 */ /* 0x000fe200000000ff */
[----:B------:R-:W-:Y:S02]  /*1d9d0*/  @!P0 IMAD.MOV.U32 R33, RZ, RZ, -0x40 ;  /* 0xffffffc0ff218424 */ /* 0x000fe400078e00ff */
[----:B------:R-:W-:Y:S02]  /*1d9e0*/  @!P3 FFMA R38, R14, 1.84467440737095516160e+19, RZ ;  /* 0x5f8000000e26b823 */ /* 0x000fe400000000ff */
[----:B------:R-:W-:-:S07]  /*1d9f0*/  @!P3 VIADD R33, R33, 0x40 ;  /* 0x000000402121b836 */ /* 0x000fce0000000000 */
.L_x_344:
[----:B------:R-:W-:Y:S01]  /*1da00*/  LEA R39, R31, 0xc0800000, 0x17 ;  /* 0xc08000001f277811 */ /* 0x000fe200078eb8ff */
[----:B------:R-:W-:Y:S01]  /*1da10*/  VIADD R34, R34, 0xffffff81 ;  /* 0xffffff8122227836 */ /* 0x000fe20000000000 */
[----:B------:R-:W-:Y:S03]  /*1da20*/  BSSY.RECONVERGENT B2, `(.L_x_349) ;  /* 0x0000035000027945 */ /* 0x000fe60003800200 */
[----:B------:R-:W-:Y:S02]  /*1da30*/  IMAD.IADD R39, R38, 0x1, -R39 ;  /* 0x0000000126277824 */ /* 0x000fe400078e0a27 */
[C---:B------:R-:W-:Y:S01]  /*1da40*/  IMAD R11, R34.reuse, -0x800000, R11 ;  /* 0xff800000220b7824 */ /* 0x040fe200078e020b */
[----:B------:R-:W-:Y:S01]  /*1da50*/  IADD3 R34, PT, PT, R34, 0x7f, -R31 ;  /* 0x0000007f22227810 */ /* 0x000fe20007ffe81f */
[----:B------:R-:W0:Y:S01]  /*1da60*/  MUFU.RCP R35, R39 ;  /* 0x0000002700237308 */ /* 0x000e220000001000 */
[----:B------:R-:W-:-:S03]  /*1da70*/  FADD.FTZ R36, -R39, -RZ ;  /* 0x800000ff27247221 */ /* 0x000fc60000010100 */
[----:B------:R-:W-:Y:S02]  /*1da80*/  IMAD.IADD R34, R34, 0x1, R33 ;  /* 0x0000000122227824 */ /* 0x000fe400078e0221 */
[----:B0-----:R-:W-:-:S04]  /*1da90*/  FFMA R38, R35, R36, 1 ;  /* 0x3f80000023267423 */ /* 0x001fc80000000024 */
[----:B------:R-:W-:-:S04]  /*1daa0*/  FFMA R38, R35, R38, R35 ;  /* 0x0000002623267223 */ /* 0x000fc80000000023 */
[----:B------:R-:W-:-:S04]  /*1dab0*/  FFMA R35, R11, R38, RZ ;  /* 0x000000260b237223 */ /* 0x000fc800000000ff */
[----:B------:R-:W-:-:S04]  /*1dac0*/  FFMA R37, R36, R35, R11 ;  /* 0x0000002324257223 */ /* 0x000fc8000000000b */
[----:B------:R-:W-:-:S04]  /*1dad0*/  FFMA R37, R38, R37, R35 ;  /* 0x0000002526257223 */ /* 0x000fc80000000023 */
[----:B------:R-:W-:-:S04]  /*1dae0*/  FFMA R36, R36, R37, R11 ;  /* 0x0000002524247223 */ /* 0x000fc8000000000b */
[----:B------:R-:W-:-:S05]  /*1daf0*/  FFMA R11, R38, R36, R37 ;  /* 0x00000024260b7223 */ /* 0x000fca0000000025 */
[----:B------:R-:W-:-:S04]  /*1db00*/  SHF.R.U32.HI R31, RZ, 0x17, R11 ;  /* 0x00000017ff1f7819 */ /* 0x000fc8000001160b */
[----:B------:R-:W-:-:S05]  /*1db10*/  LOP3.LUT R31, R31, 0xff, RZ, 0xc0, !PT ;  /* 0x000000ff1f1f7812 */ /* 0x000fca00078ec0ff */
[----:B------:R-:W-:-:S04]  /*1db20*/  IMAD.IADD R31, R31, 0x1, R34 ;  /* 0x000000011f1f7824 */ /* 0x000fc800078e0222 */
[----:B------:R-:W-:-:S05]  /*1db30*/  VIADD R33, R31, 0xffffffff ;  /* 0xffffffff1f217836 */ /* 0x000fca0000000000 */
[----:B------:R-:W-:-:S13]  /*1db40*/  ISETP.GE.U32.AND P0, PT, R33, 0xfe, PT ;  /* 0x000000fe2100780c */ /* 0x000fda0003f06070 */
[----:B------:R-:W-:Y:S05]  /*1db50*/  @!P0 BRA `(.L_x_350) ;  /* 0x0000000000808947 */ /* 0x000fea0003800000 */
[----:B------:R-:W-:-:S13]  /*1db60*/  ISETP.GT.AND P0, PT, R31, 0xfe, PT ;  /* 0x000000fe1f00780c */ /* 0x000fda0003f04270 */
[----:B------:R-:W-:Y:S05]  /*1db70*/  @P0 BRA `(.L_x_351) ;  /* 0x00000000006c0947 */ /* 0x000fea0003800000 */
[----:B------:R-:W-:-:S13]  /*1db80*/  ISETP.GE.AND P0, PT, R31, 0x1, PT ;  /* 0x000000011f00780c */ /* 0x000fda0003f06270 */
[----:B------:R-:W-:Y:S05]  /*1db90*/  @P0 BRA `(.L_x_352) ;  /* 0x0000000000740947 */ /* 0x000fea0003800000 */
[----:B------:R-:W-:Y:S02]  /*1dba0*/  ISETP.GE.AND P0, PT, R31, -0x18, PT ;  /* 0xffffffe81f00780c */ /* 0x000fe40003f06270 */
[----:B------:R-:W-:-:S11]  /*1dbb0*/  LOP3.LUT R11, R11, 0x80000000, RZ, 0xc0, !PT ;  /* 0x800000000b0b7812 */ /* 0x000fd600078ec0ff */
[----:B------:R-:W-:Y:S05]  /*1dbc0*/  @!P0 BRA `(.L_x_352) ;  /* 0x0000000000688947 */ /* 0x000fea0003800000 */
[CCC-:B------:R-:W-:Y:S01]  /*1dbd0*/  FFMA.RZ R33, R38.reuse, R36.reuse, R37.reuse ;  /* 0x0000002426217223 */ /* 0x1c0fe2000000c025 */
[CCC-:B------:R-:W-:Y:S01]  /*1dbe0*/  FFMA.RP R34, R38.reuse, R36.reuse, R37.reuse ;  /* 0x0000002426227223 */ /* 0x1c0fe20000008025 */
[----:B------:R-:W-:Y:S01]  /*1dbf0*/  FFMA.RM R37, R38, R36, R37 ;  /* 0x0000002426257223 */ /* 0x000fe20000004025 */
[C---:B------:R-:W-:Y:S01]  /*1dc00*/  VIADD R35, R31.reuse, 0x20 ;  /* 0x000000201f237836 */ /* 0x040fe20000000000 */
[----:B------:R-:W-:Y:S02]  /*1dc10*/  ISETP.NE.AND P0, PT, R31, RZ, PT ;  /* 0x000000ff1f00720c */ /* 0x000fe40003f05270 */
[----:B------:R-:W-:Y:S02]  /*1dc20*/  LOP3.LUT R33, R33, 0x7fffff, RZ, 0xc0, !PT ;  /* 0x007fffff21217812 */ /* 0x000fe400078ec0ff */
[----:B------:R-:W-:Y:S01]  /*1dc30*/  ISETP.NE.AND P3, PT, R31, RZ, PT ;  /* 0x000000ff1f00720c */ /* 0x000fe20003f65270 */
[----:B------:R-:W-:Y:S01]  /*1dc40*/  IMAD.MOV R31, RZ, RZ, -R31 ;  /* 0x000000ffff1f7224 */ /* 0x000fe200078e0a1f */
[----:B------:R-:W-:-:S02]  /*1dc50*/  LOP3.LUT R36, R33, 0x800000, RZ, 0xfc, !PT ;  /* 0x0080000021247812 */ /* 0x000fc400078efcff */
[----:B------:R-:W-:Y:S02]  /*1dc60*/  FSETP.NEU.FTZ.AND P4, PT, R34, R37, PT ;  /* 0x000000252200720b */ /* 0x000fe40003f9d000 */
[----:B------:R-:W-:Y:S02]  /*1dc70*/  SHF.L.U32 R35, R36, R35, RZ ;  /* 0x0000002324237219 */ /* 0x000fe400000006ff */
[----:B------:R-:W-:Y:S02]  /*1dc80*/  SEL R31, R31, RZ, P0 ;  /* 0x000000ff1f1f7207 */ /* 0x000fe40000000000 */
[----:B------:R-:W-:Y:S02]  /*1dc90*/  ISETP.NE.AND P3, PT, R35, RZ, P3 ;  /* 0x000000ff2300720c */ /* 0x000fe40001f65270 */
[----:B------:R-:W-:Y:S02]  /*1dca0*/  SHF.R.U32.HI R36, RZ, R31, R36 ;  /* 0x0000001fff247219 */ /* 0x000fe40000011624 */
[----:B------:R-:W-:-:S02]  /*1dcb0*/  PLOP3.LUT P3, PT, P4, P3, PT, 0xf8, 0x8f ;  /* 0x00000000008f781c */ /* 0x000fc40002767f70 */
[----:B------:R-:W-:Y:S02]  /*1dcc0*/  SHF.R.U32.HI R33, RZ, 0x1, R36 ;  /* 0x00000001ff217819 */ /* 0x000fe40000011624 */
[----:B------:R-:W-:-:S04]  /*1dcd0*/  SEL R34, RZ, 0x1, !P3 ;  /* 0x00000001ff227807 */ /* 0x000fc80005800000 */
[----:B------:R-:W-:-:S04]  /*1dce0*/  LOP3.LUT R31, R34, 0x1, R33, 0xf8, !PT ;  /* 0x00000001221f7812 */ /* 0x000fc800078ef821 */
[----:B------:R-:W-:-:S05]  /*1dcf0*/  LOP3.LUT R36, R31, R36, RZ, 0xc0, !PT ;  /* 0x000000241f247212 */ /* 0x000fca00078ec0ff */
[----:B------:R-:W-:-:S05]  /*1dd00*/  IMAD.IADD R36, R33, 0x1, R36 ;  /* 0x0000000121247824 */ /* 0x000fca00078e0224 */
[----:B------:R-:W-:Y:S01]  /*1dd10*/  LOP3.LUT R11, R36, R11, RZ, 0xfc, !PT ;  /* 0x0000000b240b7212 */ /* 0x000fe200078efcff */
[----:B------:R-:W-:Y:S06]  /*1dd20*/  BRA `(.L_x_352) ;  /* 0x0000000000107947 */ /* 0x000fec0003800000 */
.L_x_351:
[----:B------:R-:W-:-:S04]  /*1dd30*/  LOP3.LUT R11, R11, 0x80000000, RZ, 0xc0, !PT ;  /* 0x800000000b0b7812 */ /* 0x000fc800078ec0ff */
[----:B------:R-:W-:Y:S01]  /*1dd40*/  LOP3.LUT R11, R11, 0x7f800000, RZ, 0xfc, !PT ;  /* 0x7f8000000b0b7812 */ /* 0x000fe200078efcff */
[----:B------:R-:W-:Y:S06]  /*1dd50*/  BRA `(.L_x_352) ;  /* 0x0000000000047947 */ /* 0x000fec0003800000 */
.L_x_350:
[----:B------:R-:W-:-:S07]  /*1dd60*/  IMAD R11, R34, 0x800000, R11 ;  /* 0x00800000220b7824 */ /* 0x000fce00078e020b */
.L_x_352:
[----:B------:R-:W-:Y:S05]  /*1dd70*/  BSYNC.RECONVERGENT B2 ;  /* 0x0000000000027941 */ /* 0x000fea0003800200 */
.L_x_349:
[----:B------:R-:W-:Y:S05]  /*1dd80*/  BRA `(.L_x_353) ;  /* 0x0000000000207947 */ /* 0x000fea0003800000 */
.L_x_348:
[----:B------:R-:W-:-:S04]  /*1dd90*/  LOP3.LUT R11, R38, 0x80000000, R11, 0x48, !PT ;  /* 0x80000000260b7812 */ /* 0x000fc800078e480b */
[----:B------:R-:W-:Y:S01]  /*1dda0*/  LOP3.LUT R11, R11, 0x7f800000, RZ, 0xfc, !PT ;  /* 0x7f8000000b0b7812 */ /* 0x000fe200078efcff */
[----:B------:R-:W-:Y:S06]  /*1ddb0*/  BRA `(.L_x_353) ;  /* 0x0000000000147947 */ /* 0x000fec0003800000 */
.L_x_347:
[----:B------:R-:W-:Y:S01]  /*1ddc0*/  LOP3.LUT R11, R38, 0x80000000, R11, 0x48, !PT ;  /* 0x80000000260b7812 */ /* 0x000fe200078e480b */
[----:B------:R-:W-:Y:S06]  /*1ddd0*/  BRA `(.L_x_353) ;  /* 0x00000000000c7947 */ /* 0x000fec0003800000 */
.L_x_346:
[----:B------:R-:W0:Y:S01]  /*1dde0*/  MUFU.RSQ R11, -QNAN ;  /* 0xffc00000000b7908 */ /* 0x000e220000001400 */
[----:B------:R-:W-:Y:S05]  /*1ddf0*/  BRA `(.L_x_353) ;  /* 0x0000000000047947 */ /* 0x000fea0003800000 */
.L_x_345:
[----:B------:R-:W-:-:S07]  /*1de00*/  FADD.FTZ R11, R11, R14 ;  /* 0x0000000e0b0b7221 */ /* 0x000fce0000010000 */
.L_x_353:
[----:B------:R-:W-:Y:S05]  /*1de10*/  BSYNC.RECONVERGENT B1 ;  /* 0x0000000000017941 */ /* 0x000fea0003800200 */
.L_x_343:
[----:B------:R-:W-:-:S04]  /*1de20*/  IMAD.MOV.U32 R33, RZ, RZ, 0x0 ;  /* 0x00000000ff217424 */ /* 0x000fc800078e00ff */
[----:B0-----:R-:W-:Y:S05]  /*1de30*/  RET.REL.NODEC R32 `(step) ;  /* 0xfffffe2020707950 */ /* 0x001fea0003c3ffff */
.L_x_354:
        /* <DEDUP_REMOVED lines=12> */
.L_x_384:


//--------------------- .text.step2               --------------------------
	.section	.text.step2,"ax",@progbits
	.align	128
        .global         step2
        .type           step2,@function
        .size           step2,(.L_x_387 - step2)
        .other          step2,@"STO_CUDA_ENTRY STV_DEFAULT"
step2:
.text.step2:
[----:B------:R-:W-:Y:S01]  /*0000*/  LDC R1, c[0x0][0x37c] ;  /* 0x0000df00ff017b82 */ /* 0x000fe20000000800 */
[----:B------:R-:W-:Y:S05]  /*0010*/  EXIT ;  /* 0x000000000000794d */ /* 0x000fea0003800000 */
.L_x_355:
        /* <DEDUP_REMOVED lines=14> */
.L_x_387:


//--------------------- .text.sample              --------------------------
	.section	.text.sample,"ax",@progbits
	.align	128
        .global         sample
        .type           sample,@function
        .size           sample,(.L_x_388 - sample)
        .other          sample,@"STO_CUDA_ENTRY STV_DEFAULT"
sample:
.text.sample:
[----:B------:R-:W0:Y:S01]  /*0000*/  LDC R1, c[0x0][0x37c] ;  /* 0x0000df00ff017b82 */ /* 0x000e220000000800 */
[----:B------:R-:W1:Y:S01]  /*0010*/  S2R R9, SR_TID.X ;  /* 0x0000000000097919 */ /* 0x000e620000002100 */
[----:B------:R-:W2:Y:S01]  /*0020*/  LDCU UR5, c[0x0][0x360] ;  /* 0x00006c00ff0577ac */ /* 0x000ea20008000800 */
[----:B0-----:R-:W-:Y:S01]  /*0030*/  VIADD R1, R1, 0xffffffd0 ;  /* 0xffffffd001017836 */ /* 0x001fe20000000000 */
[----:B--2---:R-:W-:-:S06]  /*0040*/  UIADD3 UR4, UPT, UPT, UR5, -0x1, URZ ;  /* 0xffffffff05047890 */ /* 0x004fcc000fffe0ff */
[----:B-1----:R-:W-:-:S13]  /*0050*/  ISETP.GE.U32.AND P0, PT, R9, UR4, PT ;  /* 0x0000000409007c0c */ /* 0x002fda000bf06070 */
[----:B------:R-:W-:Y:S05]  /*0060*/  @P0 EXIT ;  /* 0x000000000000094d */ /* 0x000fea0003800000 */
[----:B------:R-:W0:Y:S01]  /*0070*/  S2R R8, SR_CTAID.X ;  /* 0x0000000000087919 */ /* 0x000e220000002500 */
[----:B------:R-:W1:Y:S01]  /*0080*/  LDCU.64 UR8, c[0x0][0x388] ;  /* 0x00007100ff0877ac */ /* 0x000e620008000a00 */
[----:B------:R-:W-:Y:S01]  /*0090*/  IMAD.MOV.U32 R5, RZ, RZ, -0x266e14b1 ;  /* 0xd991eb4fff057424 */ /* 0x000fe200078e00ff */
[----:B------:R-:W-:Y:S01]  /*00a0*/  BSSY.RECONVERGENT B0, `(.L_x_356) ;  /* 0x0000269000007945 */ /* 0x000fe20003800200 */
[----:B------:R-:W2:Y:S01]  /*00b0*/  LDCU.64 UR6, c[0x0][0x358] ;  /* 0x00006b00ff0677ac */ /* 0x000ea20008000a00 */
[----:B0-----:R-:W-:-:S04]  /*00c0*/  IMAD R12, R8, UR5, R9 ;  /* 0x00000005080c7c24 */ /* 0x001fc8000f8e0209 */
[----:B-1----:R-:W-:-:S05]  /*00d0*/  VIADD R0, R12, UR9 ;  /* 0x000000090c007c36 */ /* 0x002fca0008000000 */
[----:B------:R-:W-:-:S06]  /*00e0*/  I2FP.F32.S32 R0, R0 ;  /* 0x0000000000007245 */ /* 0x000fcc0000201400 */
[----:B------:R-:W0:Y:S02]  /*00f0*/  F2I.FLOOR.NTZ R0, R0 ;  /* 0x0000000000007305 */ /* 0x000e240000207100 */
[C---:B0-----:R-:W-:Y:S02]  /*0100*/  LOP3.LUT R2, R0.reuse, 0xaad26b49, RZ, 0x3c, !PT ;  /* 0xaad26b4900027812 */ /* 0x041fe400078e3cff */
[----:B------:R-:W-:Y:S01]  /*0110*/  ISETP.GT.AND P0, PT, R0, -0x1, PT ;  /* 0xffffffff0000780c */ /* 0x000fe20003f04270 */
[----:B------:R-:W-:Y:S02]  /*0120*/  IMAD R0, R8, UR5, -R8 ;  /* 0x0000000508007c24 */ /* 0x000fe4000f8e0a08 */
[----:B------:R-:W-:Y:S01]  /*0130*/  IMAD R2, R2, 0x4182bed5, RZ ;  /* 0x4182bed502027824 */ /* 0x000fe200078e02ff */
[----:B------:R-:W-:Y:S01]  /*0140*/  SEL R5, R5, 0x8bf16996, P0 ;  /* 0x8bf1699605057807 */ /* 0x000fe20000000000 */
[----:B------:R-:W-:Y:S01]  /*0150*/  IMAD.IADD R0, R0, 0x1, R9 ;  /* 0x0000000100007824 */ /* 0x000fe200078e0209 */
[----:B------:R-:W-:Y:S01]  /*0160*/  ISETP.NE.AND P0, PT, R12, RZ, PT ;  /* 0x000000ff0c00720c */ /* 0x000fe20003f05270 */
[C---:B------:R-:W-:Y:S01]  /*0170*/  VIADD R7, R2.reuse, 0x583f19 ;  /* 0x00583f1902077836 */ /* 0x040fe20000000000 */
[C---:B------:R-:W-:Y:S01]  /*0180*/  IADD3 R4, PT, PT, R5.reuse, 0x64f0c9, R2 ;  /* 0x0064f0c905047810 */ /* 0x040fe20007ffe002 */
[C---:B------:R-:W-:Y:S01]  /*0190*/  VIADD R3, R5.reuse, 0x1f123bb5 ;  /* 0x1f123bb505037836 */ /* 0x040fe20000000000 */
[----:B------:R-:W-:Y:S01]  /*01a0*/  LOP3.LUT R6, R5, 0x5491333, RZ, 0x3c, !PT ;  /* 0x0549133305067812 */ /* 0x000fe200078e3cff */
[C---:B------:R-:W-:Y:S01]  /*01b0*/  VIADD R5, R2.reuse, 0x75bcd15 ;  /* 0x075bcd1502057836 */ /* 0x040fe20000000000 */
[----:B------:R-:W-:Y:S01]  /*01c0*/  LOP3.LUT R2, R2, 0x159a55e5, RZ, 0x3c, !PT ;  /* 0x159a55e502027812 */ /* 0x000fe200078e3cff */
[----:B------:R-:W-:-:S02]  /*01d0*/  IMAD R0, R0, UR8, RZ ;  /* 0x0000000800007c24 */ /* 0x000fc4000f8e02ff */
[----:B------:R0:W-:Y:S04]  /*01e0*/  STL.64 [R1+0x10], R6 ;  /* 0x0000100601007387 */ /* 0x0001e80000100a00 */
[----:B------:R0:W-:Y:S04]  /*01f0*/  STL.64 [R1], R4 ;  /* 0x0000000401007387 */ /* 0x0001e80000100a00 */
[----:B------:R0:W-:Y:S01]  /*0200*/  STL.64 [R1+0x8], R2 ;  /* 0x0000080201007387 */ /* 0x0001e20000100a00 */
[----:B--2---:R-:W-:Y:S05]  /*0210*/  @!P0 BRA `(.L_x_357) ;  /* 0x0000002400448947 */ /* 0x004fea0003800000 */
[----:B------:R-:W-:Y:S01]  /*0220*/  SHF.R.S32.HI R9, RZ, 0x1f, R12 ;  /* 0x0000001fff097819 */ /* 0x000fe2000001140c */
[----:B------:R-:W-:-:S07]  /*0230*/  IMAD.MOV.U32 R13, RZ, RZ, RZ ;  /* 0x000000ffff0d7224 */ /* 0x000fce00078e00ff */
.L_x_366:
[----:B0-----:R-:W-:Y:S01]  /*0240*/  LOP3.LUT R6, R12, 0x3, RZ, 0xc0, !PT ;  /* 0x000000030c067812 */ /* 0x001fe200078ec0ff */
[----:B------:R-:W-:Y:S03]  /*0250*/  BSSY.RECONVERGENT B1, `(.L_x_358) ;  /* 0x0000247000017945 */ /* 0x000fe60003800200 */
[----:B------:R-:W-:-:S04]  /*0260*/  ISETP.NE.U32.AND P0, PT, R6, RZ, PT ;  /* 0x000000ff0600720c */ /* 0x000fc80003f05070 */
[----:B------:R-:W-:-:S13]  /*0270*/  ISETP.NE.AND.EX P0, PT, RZ, RZ, PT, P0 ;  /* 0x000000ffff00720c */ /* 0x000fda0003f05300 */
[----:B------:R-:W-:Y:S05]  /*0280*/  @!P0 BRA `(.L_x_359) ;  /* 0x00000024000c8947 */ /* 0x000fea0003800000 */
[----:B------:R-:W0:Y:S01]  /*0290*/  LDC.64 R10, c[0x4][RZ] ;  /* 0x01000000ff0a7b82 */ /* 0x000e220000000a00 */
[----:B------:R-:W-:Y:S01]  /*02a0*/  IMAD.MOV.U32 R8, RZ, RZ, RZ ;  /* 0x000000ffff087224 */ /* 0x000fe200078e00ff */
[----:B------:R-:W-:Y:S02]  /*02b0*/  CS2R R6, SRZ ;  /* 0x0000000000067805 */ /* 0x000fe4000001ff00 */
[----:B------:R-:W-:Y:S01]  /*02c0*/  CS2R R2, SRZ ;  /* 0x0000000000027805 */ /* 0x000fe2000001ff00 */
[----:B------:R-:W-:Y:S02]  /*02d0*/  IMAD.MOV.U32 R5, RZ, RZ, RZ ;  /* 0x000000ffff057224 */ /* 0x000fe400078e00ff */
[----:B0-----:R-:W-:-:S07]  /*02e0*/  IMAD.WIDE.U32 R10, R13, 0xc80, R10 ;  /* 0x00000c800d0a7825 */ /* 0x001fce00078e000a */
.L_x_361:
[----:B------:R-:W-:-:S06]  /*02f0*/  IMAD R16, R8, 0x4, R1 ;  /* 0x0000000408107824 */ /* 0x000fcc00078e0201 */
[----:B------:R-:W5:Y:S01]  /*0300*/  LDL R16, [R16+0x4] ;  /* 0x0000040010107983 */ /* 0x000f620000100800 */
[----:B------:R-:W-:-:S05]  /*0310*/  UMOV UR4, URZ ;  /* 0x000000ff00047c82 */ /* 0x000fca0008000000 */
.L_x_360:
[----:B-----5:R-:W-:Y:S01]  /*0320*/  SHF.R.U32.HI R21, RZ, UR4, R16 ;  /* 0x00000004ff157c19 */ /* 0x020fe20008011610 */
[----:B------:R-:W-:-:S03]  /*0330*/  IMAD.SHL.U32 R14, R8, 0x20, RZ ;  /* 0x00000020080e7824 */ /* 0x000fc600078e00ff */
[----:B------:R-:W-:Y:S01]  /*0340*/  LOP3.LUT R15, R21, 0x1, RZ, 0xc0, !PT ;  /* 0x00000001150f7812 */ /* 0x000fe200078ec0ff */
[----:B------:R-:W-:-:S03]  /*0350*/  VIADD R14, R14, UR4 ;  /* 0x000000040e0e7c36 */ /* 0x000fc60008000000 */
[----:B------:R-:W-:Y:S01]  /*0360*/  ISETP.NE.U32.AND P0, PT, R15, 0x1, PT ;  /* 0x000000010f00780c */ /* 0x000fe20003f05070 */
[----:B------:R-:W-:-:S03]  /*0370*/  IMAD R15, R14, 0x5, RZ ;  /* 0x000000050e0f7824 */ /* 0x000fc600078e02ff */
[----:B------:R-:W-:Y:S01]  /*0380*/  R2P PR, R21, 0x7e ;  /* 0x0000007e15007804 */ /* 0x000fe20000000000 */
[----:B------:R-:W-:-:S08]  /*0390*/  IMAD.WIDE.U32 R14, R15, 0x4, R10 ;  /* 0x000000040f0e7825 */ /* 0x000fd000078e000a */
[----:B------:R-:W2:Y:S04]  /*03a0*/  @!P0 LDG.E R20, desc[UR6][R14.64+0x10] ;  /* 0x000010060e148981 */ /* 0x000ea8000c1e1900 */
[----:B------:R-:W3:Y:S04]  /*03b0*/  @P1 LDG.E R22, desc[UR6][R14.64+0x24] ;  /* 0x000024060e161981 */ /* 0x000ee8000c1e1900 */
[----:B------:R-:W4:Y:S04]  /*03c0*/  @P2 LDG.E R24, desc[UR6][R14.64+0x38] ;  /* 0x000038060e182981 */ /* 0x000f28000c1e1900 */
[----:B------:R-:W4:Y:S04]  /*03d0*/  @P3 LDG.E R26, desc[UR6][R14.64+0x4c] ;  /* 0x00004c060e1a3981 */ /* 0x000f28000c1e1900 */
[----:B------:R-:W4:Y:S04]  /*03e0*/  @P4 LDG.E R28, desc[UR6][R14.64+0x60] ;  /* 0x000060060e1c4981 */ /* 0x000f28000c1e1900 */
[----:B------:R-:W4:Y:S04]  /*03f0*/  @!P0 LDG.E R18, desc[UR6][R14.64] ;  /* 0x000000060e128981 */ /* 0x000f28000c1e1900 */
[----:B------:R-:W4:Y:S04]  /*0400*/  @!P0 LDG.E R17, desc[UR6][R14.64+0x4] ;  /* 0x000004060e118981 */ /* 0x000f28000c1e1900 */
[----:B------:R-:W4:Y:S04]  /*0410*/  @P5 LDG.E R19, desc[UR6][R14.64+0x74] ;  /* 0x000074060e135981 */ /* 0x000f28000c1e1900 */
[----:B------:R-:W4:Y:S04]  /*0420*/  @P1 LDG.E R23, desc[UR6][R14.64+0x20] ;  /* 0x000020060e171981 */ /* 0x000f28000c1e1900 */
[----:B------:R-:W4:Y:S01]  /*0430*/  @P3 LDG.E R25, desc[UR6][R14.64+0x48] ;  /* 0x000048060e193981 */ /* 0x000f22000c1e1900 */
[----:B--2---:R-:W-:-:S03]  /*0440*/  @!P0 LOP3.LUT R7, R7, R20, RZ, 0x3c, !PT ;  /* 0x0000001407078212 */ /* 0x004fc600078e3cff */
[----:B------:R-:W2:Y:S01]  /*0450*/  @P1 LDG.E R20, desc[UR6][R14.64+0x14] ;  /* 0x000014060e141981 */ /* 0x000ea2000c1e1900 */
[----:B---3--:R-:W-:-:S03]  /*0460*/  @P1 LOP3.LUT R7, R7, R22, RZ, 0x3c, !PT ;  /* 0x0000001607071212 */ /* 0x008fc600078e3cff */
[----:B------:R-:W3:Y:S01]  /*0470*/  @P1 LDG.E R22, desc[UR6][R14.64+0x1c] ;  /* 0x00001c060e161981 */ /* 0x000ee2000c1e1900 */
[----:B----4-:R-:W-:-:S03]  /*0480*/  @P2 LOP3.LUT R7, R7, R24, RZ, 0x3c, !PT ;  /* 0x0000001807072212 */ /* 0x010fc600078e3cff */
[----:B------:R-:W4:Y:S01]  /*0490*/  @P2 LDG.E R24, desc[UR6][R14.64+0x28] ;  /* 0x000028060e182981 */ /* 0x000f22000c1e1900 */
[----:B------:R-:W-:-:S03]  /*04a0*/  @P3 LOP3.LUT R7, R7, R26, RZ, 0x3c, !PT ;  /* 0x0000001a07073212 */ /* 0x000fc600078e3cff */
[----:B------:R-:W3:Y:S01]  /*04b0*/  @P6 LDG.E R26, desc[UR6][R14.64+0x88] ;  /* 0x000088060e1a6981 */ /* 0x000ee2000c1e1900 */
[----:B------:R-:W-:Y:S02]  /*04c0*/  @P4 LOP3.LUT R7, R7, R28, RZ, 0x3c, !PT ;  /* 0x0000001c07074212 */ /* 0x000fe400078e3cff */
[----:B------:R-:W-:Y:S02]  /*04d0*/  @!P0 LOP3.LUT R5, R5, R18, RZ, 0x3c, !PT ;  /* 0x0000001205058212 */ /* 0x000fe400078e3cff */
[----:B------:R-:W3:Y:S01]  /*04e0*/  @!P0 LDG.E R18, desc[UR6][R14.64+0x8] ;  /* 0x000008060e128981 */ /* 0x000ee2000c1e1900 */
[----:B------:R-:W-:-:S03]  /*04f0*/  @!P0 LOP3.LUT R2, R2, R17, RZ, 0x3c, !PT ;  /* 0x0000001102028212 */ /* 0x000fc600078e3cff */
[----:B------:R-:W3:Y:S01]  /*0500*/  @!P0 LDG.E R17, desc[UR6][R14.64+0xc] ;  /* 0x00000c060e118981 */ /* 0x000ee2000c1e1900 */
[----:B------:R-:W-:-:S03]  /*0510*/  @P5 LOP3.LUT R7, R7, R19, RZ, 0x3c, !PT ;  /* 0x0000001307075212 */ /* 0x000fc600078e3cff */
[----:B------:R-:W3:Y:S01]  /*0520*/  @P1 LDG.E R19, desc[UR6][R14.64+0x18] ;  /* 0x000018060e131981 */ /* 0x000ee2000c1e1900 */
[----:B--2---:R-:W-:-:S03]  /*0530*/  @P1 LOP3.LUT R5, R5, R20, RZ, 0x3c, !PT ;  /* 0x0000001405051212 */ /* 0x004fc600078e3cff */
[----:B------:R-:W2:Y:S01]  /*0540*/  @P3 LDG.E R20, desc[UR6][R14.64+0x3c] ;  /* 0x00003c060e143981 */ /* 0x000ea2000c1e1900 */
[----:B----4-:R-:W-:-:S03]  /*0550*/  @P2 LOP3.LUT R5, R5, R24, RZ, 0x3c, !PT ;  /* 0x0000001805052212 */ /* 0x010fc600078e3cff */
[----:B------:R-:W4:Y:S01]  /*0560*/  @P4 LDG.E R24, desc[UR6][R14.64+0x50] ;  /* 0x000050060e184981 */ /* 0x000f22000c1e1900 */
[----:B---3--:R-:W-:-:S03]  /*0570*/  @!P0 LOP3.LUT R3, R3, R18, RZ, 0x3c, !PT ;  /* 0x0000001203038212 */ /* 0x008fc600078e3cff */
[----:B------:R-:W3:Y:S01]  /*0580*/  @P2 LDG.E R18, desc[UR6][R14.64+0x30] ;  /* 0x000030060e122981 */ /* 0x000ee2000c1e1900 */
[----:B------:R-:W-:-:S03]  /*0590*/  @!P0 LOP3.LUT R6, R6, R17, RZ, 0x3c, !PT ;  /* 0x0000001106068212 */ /* 0x000fc600078e3cff */
[----:B------:R-:W3:Y:S01]  /*05a0*/  @P2 LDG.E R17, desc[UR6][R14.64+0x2c] ;  /* 0x00002c060e112981 */ /* 0x000ee2000c1e1900 */
[----:B------:R-:W-:-:S03]  /*05b0*/  @P1 LOP3.LUT R2, R2, R19, RZ, 0x3c, !PT ;  /* 0x0000001302021212 */ /* 0x000fc600078e3cff */
[----:B------:R-:W3:Y:S01]  /*05c0*/  @P2 LDG.E R19, desc[UR6][R14.64+0x34] ;  /* 0x000034060e132981 */ /* 0x000ee2000c1e1900 */
[----:B------:R-:W-:Y:S02]  /*05d0*/  @P1 LOP3.LUT R3, R3, R22, RZ, 0x3c, !PT ;  /* 0x0000001603031212 */ /* 0x000fe400078e3cff */
[----:B------:R-:W-:Y:S01]  /*05e0*/  @P1 LOP3.LUT R6, R6, R23, RZ, 0x3c, !PT ;  /* 0x0000001706061212 */ /* 0x000fe200078e3cff */
[----:B------:R-:W3:Y:S04]  /*05f0*/  @P3 LDG.E R22, desc[UR6][R14.64+0x44] ;  /* 0x000044060e163981 */ /* 0x000ee8000c1e1900 */
[----:B------:R-:W3:Y:S01]  /*0600*/  @P3 LDG.E R23, desc[UR6][R14.64+0x40] ;  /* 0x000040060e173981 */ /* 0x000ee2000c1e1900 */
[----:B--2---:R-:W-:-:S03]  /*0610*/  @P3 LOP3.LUT R5, R5, R20, RZ, 0x3c, !PT ;  /* 0x0000001405053212 */ /* 0x004fc600078e3cff */
[----:B------:R-:W2:Y:S01]  /*0620*/  @P5 LDG.E R20, desc[UR6][R14.64+0x64] ;  /* 0x000064060e145981 */ /* 0x000ea2000c1e1900 */
[----:B----4-:R-:W-:-:S03]  /*0630*/  @P4 LOP3.LUT R5, R5, R24, RZ, 0x3c, !PT ;  /* 0x0000001805054212 */ /* 0x010fc600078e3cff */
[----:B------:R-:W4:Y:S01]  /*0640*/  @P6 LDG.E R24, desc[UR6][R14.64+0x78] ;  /* 0x000078060e186981 */ /* 0x000f22000c1e1900 */
[----:B---3--:R-:W-:-:S03]  /*0650*/  @P2 LOP3.LUT R3, R3, R18, RZ, 0x3c, !PT ;  /* 0x0000001203032212 */ /* 0x008fc600078e3cff */
[----:B------:R-:W3:Y:S01]  /*0660*/  @P4 LDG.E R18, desc[UR6][R14.64+0x58] ;  /* 0x000058060e124981 */ /* 0x000ee2000c1e1900 */
[----:B------:R-:W-:-:S03]  /*0670*/  @P2 LOP3.LUT R2, R2, R17, RZ, 0x3c, !PT ;  /* 0x0000001102022212 */ /* 0x000fc600078e3cff */
[----:B------:R-:W3:Y:S01]  /*0680*/  @P4 LDG.E R17, desc[UR6][R14.64+0x54] ;  /* 0x000054060e114981 */ /* 0x000ee2000c1e1900 */
[----:B------:R-:W-:-:S03]  /*0690*/  @P2 LOP3.LUT R6, R6, R19, RZ, 0x3c, !PT ;  /* 0x0000001306062212 */ /* 0x000fc600078e3cff */
[----:B------:R-:W3:Y:S01]  /*06a0*/  @P4 LDG.E R19, desc[UR6][R14.64+0x5c] ;  /* 0x00005c060e134981 */ /* 0x000ee2000c1e1900 */
[----:B------:R-:W-:Y:S02]  /*06b0*/  @P3 LOP3.LUT R3, R3, R22, RZ, 0x3c, !PT ;  /* 0x0000001603033212 */ /* 0x000fe400078e3cff */
[----:B------:R-:W-:Y:S01]  /*06c0*/  @P3 LOP3.LUT R6, R6, R25, RZ, 0x3c, !PT ;  /* 0x0000001906063212 */ /* 0x000fe200078e3cff */
[----:B------:R-:W3:Y:S01]  /*06d0*/  @P5 LDG.E R22, desc[UR6][R14.64+0x6c] ;  /* 0x00006c060e165981 */ /* 0x000ee2000c1e1900 */
[----:B------:R-:W-:-:S03]  /*06e0*/  @P3 LOP3.LUT R2, R2, R23, RZ, 0x3c, !PT ;  /* 0x0000001702023212 */ /* 0x000fc600078e3cff */
[----:B------:R-:W3:Y:S04]  /*06f0*/  @P5 LDG.E R23, desc[UR6][R14.64+0x68] ;  /* 0x000068060e175981 */ /* 0x000ee8000c1e1900 */
[----:B------:R-:W3:Y:S01]  /*0700*/  @P5 LDG.E R25, desc[UR6][R14.64+0x70] ;  /* 0x000070060e195981 */ /* 0x000ee2000c1e1900 */
[----:B------:R-:W-:Y:S02]  /*0710*/  LOP3.LUT P0, RZ, R21, 0x80, RZ, 0xc0, !PT ;  /* 0x0000008015ff7812 */ /* 0x000fe4000780c0ff */
[----:B--2---:R-:W-:-:S11]  /*0720*/  @P5 LOP3.LUT R5, R5, R20, RZ, 0x3c, !PT ;  /* 0x0000001405055212 */ /* 0x004fd600078e3cff */
        /* <DEDUP_REMOVED lines=15> */
[----:B------:R-:W-:Y:S02]  /*0820*/  @P6 LOP3.LUT R7, R7, R26, RZ, 0x3c, !PT ;  /* 0x0000001a07076212 */ /* 0x000fe400078e3cff */
[----:B--2---:R-:W-:Y:S02]  /*0830*/  @P0 LOP3.LUT R5, R5, R20, RZ, 0x3c, !PT ;  /* 0x0000001405050212 */ /* 0x004fe400078e3cff */
[----:B----4-:R-:W-:Y:S02]  /*0840*/  @P0 LOP3.LUT R7, R7, R24, RZ, 0x3c, !PT ;  /* 0x0000001807070212 */ /* 0x010fe400078e3cff */
[----:B---3--:R-:W-:Y:S02]  /*0850*/  @P6 LOP3.LUT R3, R3, R18, RZ, 0x3c, !PT ;  /* 0x0000001203036212 */ /* 0x008fe400078e3cff */
[----:B------:R-:W-:Y:S02]  /*0860*/  @P6 LOP3.LUT R2, R2, R17, RZ, 0x3c, !PT ;  /* 0x0000001102026212 */ /* 0x000fe400078e3cff */
[----:B------:R-:W-:-:S02]  /*0870*/  @P6 LOP3.LUT R6, R6, R19, RZ, 0x3c, !PT ;  /* 0x0000001306066212 */ /* 0x000fc400078e3cff */
[----:B------:R-:W-:Y:S02]  /*0880*/  @P0 LOP3.LUT R3, R3, R22, RZ, 0x3c, !PT ;  /* 0x0000001603030212 */ /* 0x000fe400078e3cff */
[----:B------:R-:W-:Y:S02]  /*0890*/  @P0 LOP3.LUT R2, R2, R23, RZ, 0x3c, !PT ;  /* 0x0000001702020212 */ /* 0x000fe400078e3cff */
[----:B------:R-:W-:Y:S02]  /*08a0*/  @P0 LOP3.LUT R6, R6, R25, RZ, 0x3c, !PT ;  /* 0x0000001906060212 */ /* 0x000fe400078e3cff */
[----:B------:R-:W-:-:S13]  /*08b0*/  R2P PR, R21.B1, 0x7f ;  /* 0x0000007f15007804 */ /* 0x000fda0000001000 */
[----:B------:R-:W2:Y:S04]  /*08c0*/  @P0 LDG.E R18, desc[UR6][R14.64+0xa0] ;  /* 0x0000a0060e120981 */ /* 0x000ea8000c1e1900 */
[----:B------:R-:W3:Y:S04]  /*08d0*/  @P0 LDG.E R17, desc[UR6][R14.64+0xa4] ;  /* 0x0000a4060e110981 */ /* 0x000ee8000c1e1900 */
[----:B------:R-:W4:Y:S04]  /*08e0*/  @P0 LDG.E R20, desc[UR6][R14.64+0xa8] ;  /* 0x0000a8060e140981 */ /* 0x000f28000c1e1900 */
[----:B------:R-:W4:Y:S04]  /*08f0*/  @P0 LDG.E R19, desc[UR6][R14.64+0xac] ;  /* 0x0000ac060e130981 */ /* 0x000f28000c1e1900 */
[----:B------:R-:W4:Y:S04]  /*0900*/  @P0 LDG.E R22, desc[UR6][R14.64+0xb0] ;  /* 0x0000b0060e160981 */ /* 0x000f28000c1e1900 */
[----:B------:R-:W4:Y:S04]  /*0910*/  @P1 LDG.E R24, desc[UR6][R14.64+0xb4] ;  /* 0x0000b4060e181981 */ /* 0x000f28000c1e1900 */
[----:B------:R-:W4:Y:S04]  /*0920*/  @P1 LDG.E R26, desc[UR6][R14.64+0xbc] ;  /* 0x0000bc060e1a1981 */ /* 0x000f28000c1e1900 */
        /* <DEDUP_REMOVED lines=11> */
[----:B------:R-:W-:Y:S02]  /*09e0*/  @P0 LOP3.LUT R7, R7, R22, RZ, 0x3c, !PT ;  /* 0x0000001607070212 */ /* 0x000fe400078e3cff */
[----:B------:R-:W-:Y:S01]  /*09f0*/  LOP3.LUT P0, RZ, R21, 0x8000, RZ, 0xc0, !PT ;  /* 0x0000800015ff7812 */ /* 0x000fe2000780c0ff */
[----:B------:R-:W4:Y:S01]  /*0a00*/  @P2 LDG.E R22, desc[UR6][R14.64+0xd0] ;  /* 0x0000d0060e162981 */ /* 0x000f22000c1e1900 */
[----:B------:R-:W-:-:S03]  /*0a10*/  @P1 LOP3.LUT R5, R5, R24, RZ, 0x3c, !PT ;  /* 0x0000001805051212 */ /* 0x000fc600078e3cff */
[----:B------:R-:W4:Y:S01]  /*0a20*/  @P3 LDG.E R21, desc[UR6][R14.64+0xe0] ;  /* 0x0000e0060e153981 */ /* 0x000f22000c1e1900 */
[----:B------:R-:W-:-:S03]  /*0a30*/  @P1 LOP3.LUT R3, R3, R26, RZ, 0x3c, !PT ;  /* 0x0000001a03031212 */ /* 0x000fc600078e3cff */
[----:B------:R-:W4:Y:S01]  /*0a40*/  @P2 LDG.E R24, desc[UR6][R14.64+0xd8] ;  /* 0x0000d8060e182981 */ /* 0x000f22000c1e1900 */
[----:B------:R-:W-:-:S03]  /*0a50*/  @P1 LOP3.LUT R2, R2, R23, RZ, 0x3c, !PT ;  /* 0x0000001702021212 */ /* 0x000fc600078e3cff */
[----:B------:R-:W4:Y:S01]  /*0a60*/  @P3 LDG.E R26, desc[UR6][R14.64+0xdc] ;  /* 0x0000dc060e1a3981 */ /* 0x000f22000c1e1900 */
[----:B------:R-:W-:-:S03]  /*0a70*/  @P1 LOP3.LUT R7, R7, R28, RZ, 0x3c, !PT ;  /* 0x0000001c07071212 */ /* 0x000fc600078e3cff */
[----:B------:R-:W4:Y:S04]  /*0a80*/  @P3 LDG.E R28, desc[UR6][R14.64+0xe4] ;  /* 0x0000e4060e1c3981 */ /* 0x000f28000c1e1900 */
[----:B------:R-:W4:Y:S01]  /*0a90*/  @P3 LDG.E R23, desc[UR6][R14.64+0xe8] ;  /* 0x0000e8060e173981 */ /* 0x000f22000c1e1900 */
[----:B--2---:R-:W-:-:S03]  /*0aa0*/  @P2 LOP3.LUT R5, R5, R18, RZ, 0x3c, !PT ;  /* 0x0000001205052212 */ /* 0x004fc600078e3cff */
[----:B------:R-:W2:Y:S01]  /*0ab0*/  @P4 LDG.E R18, desc[UR6][R14.64+0xf0] ;  /* 0x0000f0060e124981 */ /* 0x000ea2000c1e1900 */
[----:B---3--:R-:W-:Y:S02]  /*0ac0*/  @P2 LOP3.LUT R2, R2, R17, RZ, 0x3c, !PT ;  /* 0x0000001102022212 */ /* 0x008fe400078e3cff */
[----:B------:R-:W-:Y:S01]  /*0ad0*/  @P1 LOP3.LUT R6, R6, R25, RZ, 0x3c, !PT ;  /* 0x0000001906061212 */ /* 0x000fe200078e3cff */
[----:B------:R-:W3:Y:S03]  /*0ae0*/  @P5 LDG.E R17, desc[UR6][R14.64+0x110] ;  /* 0x000110060e115981 */ /* 0x000ee6000c1e1900 */
[----:B----4-:R-:W-:Y:S02]  /*0af0*/  @P2 LOP3.LUT R6, R6, R19, RZ, 0x3c, !PT ;  /* 0x0000001306062212 */ /* 0x010fe400078e3cff */
[----:B------:R-:W4:Y:S01]  /*0b00*/  @P4 LDG.E R19, desc[UR6][R14.64+0xf4] ;  /* 0x0000f4060e134981 */ /* 0x000f22000c1e1900 */
        /* <DEDUP_REMOVED lines=12> */
[----:B--2---:R-:W-:-:S03]  /*0bd0*/  @P4 LOP3.LUT R5, R5, R18, RZ, 0x3c, !PT ;  /* 0x0000001205054212 */ /* 0x004fc600078e3cff */
[----:B------:R-:W2:Y:S01]  /*0be0*/  @P5 LDG.E R18, desc[UR6][R14.64+0x114] ;  /* 0x000114060e125981 */ /* 0x000ea2000c1e1900 */
[----:B------:R-:W-:-:S03]  /*0bf0*/  @P3 LOP3.LUT R7, R7, R20, RZ, 0x3c, !PT ;  /* 0x0000001407073212 */ /* 0x000fc600078e3cff */
[----:B------:R-:W2:Y:S01]  /*0c00*/  @P6 LDG.E R20, desc[UR6][R14.64+0x118] ;  /* 0x000118060e146981 */ /* 0x000ea2000c1e1900 */
[----:B----4-:R-:W-:-:S03]  /*0c10*/  @P4 LOP3.LUT R2, R2, R19, RZ, 0x3c, !PT ;  /* 0x0000001302024212 */ /* 0x010fc600078e3cff */
[----:B------:R-:W4:Y:S01]  /*0c20*/  @P6 LDG.E R19, desc[UR6][R14.64+0x11c] ;  /* 0x00011c060e136981 */ /* 0x000f22000c1e1900 */
[----:B---3--:R-:W-:-:S03]  /*0c30*/  @P4 LOP3.LUT R3, R3, R22, RZ, 0x3c, !PT ;  /* 0x0000001603034212 */ /* 0x008fc600078e3cff */
[----:B------:R-:W3:Y:S01]  /*0c40*/  @P6 LDG.E R22, desc[UR6][R14.64+0x120] ;  /* 0x000120060e166981 */ /* 0x000ee2000c1e1900 */
[----:B------:R-:W-:-:S03]  /*0c50*/  @P4 LOP3.LUT R6, R6, R21, RZ, 0x3c, !PT ;  /* 0x0000001506064212 */ /* 0x000fc600078e3cff */
[----:B------:R-:W3:Y:S01]  /*0c60*/  @P0 LDG.E R21, desc[UR6][R14.64+0x130] ;  /* 0x000130060e150981 */ /* 0x000ee2000c1e1900 */
[----:B------:R-:W-:Y:S02]  /*0c70*/  @P4 LOP3.LUT R7, R7, R24, RZ, 0x3c, !PT ;  /* 0x0000001807074212 */ /* 0x000fe400078e3cff */
[----:B------:R-:W-:Y:S01]  /*0c80*/  @P5 LOP3.LUT R6, R6, R17, RZ, 0x3c, !PT ;  /* 0x0000001106065212 */ /* 0x000fe200078e3cff */
[----:B------:R-:W3:Y:S01]  /*0c90*/  @P6 LDG.E R24, desc[UR6][R14.64+0x128] ;  /* 0x000128060e186981 */ /* 0x000ee2000c1e1900 */
[----:B------:R-:W-:-:S03]  /*0ca0*/  @P5 LOP3.LUT R5, R5, R26, RZ, 0x3c, !PT ;  /* 0x0000001a05055212 */ /* 0x000fc600078e3cff */
[----:B------:R-:W3:Y:S01]  /*0cb0*/  @P6 LDG.E R17, desc[UR6][R14.64+0x124] ;  /* 0x000124060e116981 */ /* 0x000ee2000c1e1900 */
[----:B------:R-:W-:-:S03]  /*0cc0*/  @P5 LOP3.LUT R3, R3, R28, RZ, 0x3c, !PT ;  /* 0x0000001c03035212 */ /* 0x000fc600078e3cff */
[----:B------:R-:W3:Y:S01]  /*0cd0*/  @P0 LDG.E R26, desc[UR6][R14.64+0x12c] ;  /* 0x00012c060e1a0981 */ /* 0x000ee2000c1e1900 */
[----:B------:R-:W-:-:S03]  /*0ce0*/  @P5 LOP3.LUT R2, R2, R23, RZ, 0x3c, !PT ;  /* 0x0000001702025212 */ /* 0x000fc600078e3cff */
[----:B------:R-:W3:Y:S04]  /*0cf0*/  @P0 LDG.E R28, desc[UR6][R14.64+0x13c] ;  /* 0x00013c060e1c0981 */ /* 0x000ee8000c1e1900 */
[----:B------:R-:W3:Y:S01]  /*0d00*/  @P0 LDG.E R23, desc[UR6][R14.64+0x138] ;  /* 0x000138060e170981 */ /* 0x000ee2000c1e1900 */
[----:B--2---:R-:W-:-:S03]  /*0d10*/  @P5 LOP3.LUT R7, R7, R18, RZ, 0x3c, !PT ;  /* 0x0000001207075212 */ /* 0x004fc600078e3cff */
[----:B------:R-:W2:Y:S01]  /*0d20*/  @P0 LDG.E R18, desc[UR6][R14.64+0x134] ;  /* 0x000134060e120981 */ /* 0x000ea2000c1e1900 */
[----:B------:R-:W-:-:S04]  /*0d30*/  UIADD3 UR4, UPT, UPT, UR4, 0x10, URZ ;  /* 0x0000001004047890 */ /* 0x000fc8000fffe0ff */
[----:B------:R-:W-:Y:S01]  /*0d40*/  UISETP.NE.AND UP0, UPT, UR4, 0x20, UPT ;  /* 0x000000200400788c */ /* 0x000fe2000bf05270 */
[----:B------:R-:W-:Y:S02]  /*0d50*/  @P6 LOP3.LUT R5, R5, R20, RZ, 0x3c, !PT ;  /* 0x0000001405056212 */ /* 0x000fe400078e3cff */
[----:B----4-:R-:W-:Y:S02]  /*0d60*/  @P6 LOP3.LUT R2, R2, R19, RZ, 0x3c, !PT ;  /* 0x0000001302026212 */ /* 0x010fe400078e3cff */
[----:B---3--:R-:W-:Y:S02]  /*0d70*/  @P6 LOP3.LUT R3, R3, R22, RZ, 0x3c, !PT ;  /* 0x0000001603036212 */ /* 0x008fe400078e3cff */
[----:B------:R-:W-:Y:S02]  /*0d80*/  @P0 LOP3.LUT R2, R2, R21, RZ, 0x3c, !PT ;  /* 0x0000001502020212 */ /* 0x000fe400078e3cff */
[----:B------:R-:W-:Y:S02]  /*0d90*/  @P6 LOP3.LUT R7, R7, R24, RZ, 0x3c, !PT ;  /* 0x0000001807076212 */ /* 0x000fe400078e3cff */
[----:B------:R-:W-:-:S02]  /*0da0*/  @P6 LOP3.LUT R6, R6, R17, RZ, 0x3c, !PT ;  /* 0x0000001106066212 */ /* 0x000fc400078e3cff */
[----:B------:R-:W-:Y:S02]  /*0db0*/  @P0 LOP3.LUT R5, R5, R26, RZ, 0x3c, !PT ;  /* 0x0000001a05050212 */ /* 0x000fe400078e3cff */
[----:B------:R-:W-:Y:S02]  /*0dc0*/  @P0 LOP3.LUT R7, R7, R28, RZ, 0x3c, !PT ;  /* 0x0000001c07070212 */ /* 0x000fe400078e3cff */
[----:B------:R-:W-:Y:S02]  /*0dd0*/  @P0 LOP3.LUT R6, R6, R23, RZ, 0x3c, !PT ;  /* 0x0000001706060212 */ /* 0x000fe400078e3cff */
[----:B--2---:R-:W-:Y:S01]  /*0de0*/  @P0 LOP3.LUT R3, R3, R18, RZ, 0x3c, !PT ;  /* 0x0000001203030212 */ /* 0x004fe200078e3cff */
[----:B------:R-:W-:Y:S06]  /*0df0*/  BRA.U UP0, `(.L_x_360) ;  /* 0xfffffff500487547 */ /* 0x000fec000b83ffff */
[----:B------:R-:W-:-:S05]  /*0e00*/  VIADD R8, R8, 0x1 ;  /* 0x0000000108087836 */ /* 0x000fca0000000000 */
[----:B------:R-:W-:-:S13]  /*0e10*/  ISETP.NE.AND P0, PT, R8, 0x5, PT ;  /* 0x000000050800780c */ /* 0x000fda0003f05270 */
[----:B------:R-:W-:Y:S05]  /*0e20*/  @P0 BRA `(.L_x_361) ;  /* 0xfffffff400300947 */ /* 0x000fea000383ffff */
[----:B------:R-:W-:Y:S01]  /*0e30*/  LOP3.LUT R8, R12, 0x3, RZ, 0xc0, !PT ;  /* 0x000000030c087812 */ /* 0x000fe200078ec0ff */
[----:B------:R0:W-:Y:S03]  /*0e40*/  STL.64 [R1+0x10], R6 ;  /* 0x0000100601007387 */ /* 0x0001e60000100a00 */
[----:B------:R-:W-:Y:S01]  /*0e50*/  ISETP.NE.U32.AND P0, PT, R8, 0x1, PT ;  /* 0x000000010800780c */ /* 0x000fe20003f05070 */
[----:B------:R0:W-:Y:S03]  /*0e60*/  STL [R1+0x4], R5 ;  /* 0x0000040501007387 */ /* 0x0001e60000100800 */
[----:B------:R-:W-:Y:S01]  /*0e70*/  ISETP.NE.AND.EX P0, PT, RZ, RZ, PT, P0 ;  /* 0x000000ffff00720c */ /* 0x000fe20003f05300 */
[----:B------:R0:W-:-:S12]  /*0e80*/  STL.64 [R1+0x8], R2 ;  /* 0x0000080201007387 */ /* 0x0001d80000100a00 */
[----:B0-----:R-:W-:Y:S05]  /*0e90*/  @!P0 BRA `(.L_x_359) ;  /* 0x0000001800088947 */ /* 0x001fea0003800000 */
[----:B------:R-:W-:Y:S01]  /*0ea0*/  UMOV UR4, URZ ;  /* 0x000000ff00047c82 */ /* 0x000fe20008000000 */
[----:B------:R-:W-:Y:S01]  /*0eb0*/  UMOV UR5, URZ ;  /* 0x000000ff00057c82 */ /* 0x000fe20008000000 */
[----:B------:R-:W-:Y:S02]  /*0ec0*/  IMAD.MOV.U32 R8, RZ, RZ, RZ ;  /* 0x000000ffff087224 */ /* 0x000fe400078e00ff */
[----:B------:R-:W-:Y:S02]  /*0ed0*/  IMAD.MOV.U32 R6, RZ, RZ, RZ ;  /* 0x000000ffff067224 */ /* 0x000fe400078e00ff */
[----:B------:R-:W-:Y:S02]  /*0ee0*/  IMAD.MOV.U32 R5, RZ, RZ, RZ ;  /* 0x000000ffff057224 */ /* 0x000fe400078e00ff */
[----:B------:R-:W-:Y:S02]  /*0ef0*/  IMAD.U32 R7, RZ, RZ, UR4 ;  /* 0x00000004ff077e24 */ /* 0x000fe4000f8e00ff */
[----:B------:R-:W-:-:S02]  /*0f00*/  IMAD.U32 R3, RZ, RZ, UR4 ;  /* 0x00000004ff037e24 */ /* 0x000fc4000f8e00ff */
[----:B------:R-:W-:-:S07]  /*0f10*/  IMAD.U32 R2, RZ, RZ, UR5 ;  /* 0x00000005ff027e24 */ /* 0x000fce000f8e00ff */
.L_x_363:
[----:B------:R-:W-:-:S06]  /*0f20*/  IMAD R16, R8, 0x4, R1 ;  /* 0x0000000408107824 */ /* 0x000fcc00078e0201 */
[----:B------:R-:W5:Y:S01]  /*0f30*/  LDL R16, [R16+0x4] ;  /* 0x0000040010107983 */ /* 0x000f620000100800 */
[----:B------:R-:W-:-:S05]  /*0f40*/  UMOV UR4, URZ ;  /* 0x000000ff00047c82 */ /* 0x000fca0008000000 */
.L_x_362:
        /* <DEDUP_REMOVED lines=178> */
[----:B------:R0:W-:Y:S03]  /*1a70*/  STL [R1+0x4], R5 ;  /* 0x0000040501007387 */ /* 0x0001e60000100800 */
[----:B------:R-:W-:Y:S01]  /*1a80*/  ISETP.NE.U32.AND P0, PT, R8, 0x3, PT ;  /* 0x000000030800780c */ /* 0x000fe20003f05070 */
[----:B------:R0:W-:Y:S03]  /*1a90*/  STL.64 [R1+0x8], R2 ;  /* 0x0000080201007387 */ /* 0x0001e60000100a00 */
[----:B------:R-:W-:Y:S01]  /*1aa0*/  ISETP.NE.AND.EX P0, PT, RZ, RZ, PT, P0 ;  /* 0x000000ffff00720c */ /* 0x000fe20003f05300 */
[----:B------:R0:W-:-:S12]  /*1ab0*/  STL.64 [R1+0x10], R6 ;  /* 0x0000100601007387 */ /* 0x0001d80000100a00 */
[----:B0-----:R-:W-:Y:S05]  /*1ac0*/  @P0 BRA `(.L_x_359) ;  /* 0x0000000800fc0947 */ /* 0x001fea0003800000 */
        /* <DEDUP_REMOVED lines=8> */
.L_x_365:
[----:B------:R-:W-:-:S06]  /*1b50*/  IMAD R16, R8, 0x4, R1 ;  /* 0x0000000408107824 */ /* 0x000fcc00078e0201 */
[----:B------:R-:W5:Y:S01]  /*1b60*/  LDL R16, [R16+0x4] ;  /* 0x0000040010107983 */ /* 0x000f620000100800 */
[----:B------:R-:W-:-:S05]  /*1b70*/  UMOV UR4, URZ ;  /* 0x000000ff00047c82 */ /* 0x000fca0008000000 */
.L_x_364:
        /* <DEDUP_REMOVED lines=177> */
[----:B------:R0:W-:Y:S04]  /*2690*/  STL [R1+0x4], R5 ;  /* 0x0000040501007387 */ /* 0x0001e80000100800 */
[----:B------:R0:W-:Y:S04]  /*26a0*/  STL.64 [R1+0x8], R2 ;  /* 0x0000080201007387 */ /* 0x0001e80000100a00 */
[----:B------:R0:W-:Y:S02]  /*26b0*/  STL.64 [R1+0x10], R6 ;  /* 0x0000100601007387 */ /* 0x0001e40000100a00 */
.L_x_359:
[----:B------:R-:W-:Y:S05]  /*26c0*/  BSYNC.RECONVERGENT B1 ;  /* 0x0000000000017941 */ /* 0x000fea0003800200 */
.L_x_358:
[C---:B------:R-:W-:Y:S01]  /*26d0*/  ISETP.GT.U32.AND P0, PT, R12.reuse, 0x3, PT ;  /* 0x000000030c00780c */ /* 0x040fe20003f04070 */
[----:B------:R-:W-:Y:S01]  /*26e0*/  VIADD R13, R13, 0x1 ;  /* 0x000000010d0d7836 */ /* 0x000fe20000000000 */
[--C-:B------:R-:W-:Y:S02]  /*26f0*/  SHF.R.U64 R12, R12, 0x2, R9.reuse ;  /* 0x000000020c0c7819 */ /* 0x100fe40000001209 */
[----:B------:R-:W-:Y:S02]  /*2700*/  ISETP.GT.U32.AND.EX P0, PT, R9, RZ, PT, P0 ;  /* 0x000000ff0900720c */ /* 0x000fe40003f04100 */
[----:B------:R-:W-:-:S11]  /*2710*/  SHF.R.U32.HI R9, RZ, 0x2, R9 ;  /* 0x00000002ff097819 */ /* 0x000fd60000011609 */
[----:B------:R-:W-:Y:S05]  /*2720*/  @P0 BRA `(.L_x_366) ;  /* 0xffffffd800c40947 */ /* 0x000fea000383ffff */
.L_x_357:
[----:B------:R-:W-:Y:S05]  /*2730*/  BSYNC.RECONVERGENT B0 ;  /* 0x0000000000007941 */ /* 0x000fea0003800200 */
.L_x_356:
[----:B0-----:R-:W-:Y:S02]  /*2740*/  SHF.R.U32.HI R6, RZ, 0x2, R5 ;  /* 0x00000002ff067819 */ /* 0x001fe40000011605 */
[----:B------:R-:W-:Y:S02]  /*2750*/  SHF.R.U32.HI R9, RZ, 0x2, R2 ;  /* 0x00000002ff097819 */ /* 0x000fe40000011602 */
[----:B------:R-:W-:Y:S01]  /*2760*/  LOP3.LUT R6, R6, R5, RZ, 0x3c, !PT ;  /* 0x0000000506067212 */ /* 0x000fe200078e3cff */
[----:B------:R-:W-:Y:S01]  /*2770*/  IMAD.SHL.U32 R5, R7, 0x10, RZ ;  /* 0x0000001007057824 */ /* 0x000fe200078e00ff */
[----:B------:R-:W-:-:S03]  /*2780*/  LOP3.LUT R9, R9, R2, RZ, 0x3c, !PT ;  /* 0x0000000209097212 */ /* 0x000fc600078e3cff */
[----:B------:R-:W-:-:S05]  /*2790*/  IMAD.SHL.U32 R8, R6, 0x2, RZ ;  /* 0x0000000206087824 */ /* 0x000fca00078e00ff */
[----:B------:R-:W-:Y:S01]  /*27a0*/  LOP3.LUT R8, R6, R8, R5, 0x96, !PT ;  /* 0x0000000806087212 */ /* 0x000fe200078e9605 */
[----:B------:R-:W-:Y:S01]  /*27b0*/  IMAD.SHL.U32 R5, R9, 0x2, RZ ;  /* 0x0000000209057824 */ /* 0x000fe200078e00ff */
[----:B------:R-:W-:Y:S02]  /*27c0*/  SHF.R.U32.HI R6, RZ, 0x2, R3 ;  /* 0x00000002ff067819 */ /* 0x000fe40000011603 */
[----:B------:R-:W-:Y:S02]  /*27d0*/  LOP3.LUT R7, R8, R7, RZ, 0x3c, !PT ;  /* 0x0000000708077212 */ /* 0x000fe400078e3cff */
[----:B------:R-:W-:-:S03]  /*27e0*/  LOP3.LUT R6, R6, R3, RZ, 0x3c, !PT ;  /* 0x0000000306067212 */ /* 0x000fc600078e3cff */
[----:B------:R-:W-:Y:S02]  /*27f0*/  IMAD.SHL.U32 R2, R7, 0x10, RZ ;  /* 0x0000001007027824 */ /* 0x000fe400078e00ff */
[----:B------:R-:W-:-:S03]  /*2800*/  IMAD.SHL.U32 R8, R6, 0x2, RZ ;  /* 0x0000000206087824 */ /* 0x000fc600078e00ff */
[----:B------:R-:W-:-:S04]  /*2810*/  LOP3.LUT R2, R9, R5, R2, 0x96, !PT ;  /* 0x0000000509027212 */ /* 0x000fc800078e9602 */
[----:B------:R-:W-:Y:S02]  /*2820*/  LOP3.LUT R5, R2, R7, RZ, 0x3c, !PT ;  /* 0x0000000702057212 */ /* 0x000fe400078e3cff */
[----:B------:R-:W0:Y:S01]  /*2830*/  LDC.64 R2, c[0x0][0x380] ;  /* 0x0000e000ff027b82 */ /* 0x000e220000000a00 */
[----:B------:R-:W-:Y:S02]  /*2840*/  IADD3 R7, PT, PT, R4, 0x587c5, R7 ;  /* 0x000587c504077810 */ /* 0x000fe40007ffe007 */
[----:B------:R-:W-:Y:S02]  /*2850*/  IMAD.SHL.U32 R9, R5, 0x10, RZ ;  /* 0x0000001005097824 */ /* 0x000fe400078e00ff */
[----:B------:R-:W-:-:S03]  /*2860*/  I2FP.F32.U32 R7, R7 ;  /* 0x0000000700077245 */ /* 0x000fc60000201000 */
[----:B------:R-:W-:Y:S01]  /*2870*/  LOP3.LUT R8, R6, R8, R9, 0x96, !PT ;  /* 0x0000000806087212 */ /* 0x000fe200078e9609 */
[----:B------:R-:W-:-:S03]  /*2880*/  IMAD.MOV.U32 R6, RZ, RZ, 0x40000000 ;  /* 0x40000000ff067424 */ /* 0x000fc600078e00ff */
[----:B------:R-:W-:Y:S01]  /*2890*/  LOP3.LUT R9, R8, R5, RZ, 0x3c, !PT ;  /* 0x0000000508097212 */ /* 0x000fe200078e3cff */
[----:B------:R-:W-:Y:S01]  /*28a0*/  IMAD.MOV.U32 R8, RZ, RZ, 0x40c90fdb ;  /* 0x40c90fdbff087424 */ /* 0x000fe200078e00ff */
[C---:B------:R-:W-:Y:S02]  /*28b0*/  IADD3 R5, PT, PT, R4.reuse, 0xb0f8a, R5 ;  /* 0x000b0f8a04057810 */ /* 0x040fe40007ffe005 */
[----:B------:R-:W-:Y:S01]  /*28c0*/  IADD3 R9, PT, PT, R4, 0x10974f, R9 ;  /* 0x0010974f04097810 */ /* 0x000fe20007ffe009 */
[----:B------:R-:W-:Y:S01]  /*28d0*/  IMAD.MOV.U32 R4, RZ, RZ, 0x2f800000 ;  /* 0x2f800000ff047424 */ /* 0x000fe200078e00ff */
[----:B------:R-:W-:Y:S02]  /*28e0*/  I2FP.F32.U32 R5, R5 ;  /* 0x0000000500057245 */ /* 0x000fe40000201000 */
[----:B------:R-:W-:Y:S01]  /*28f0*/  I2FP.F32.U32 R9, R9 ;  /* 0x0000000900097245 */ /* 0x000fe20000201000 */
[-C--:B------:R-:W-:Y:S02]  /*2900*/  FFMA R7, R7, R4.reuse, 1.1641532182693481445e-10 ;  /* 0x2f00000007077423 */ /* 0x080fe40000000004 */
[----:B------:R-:W-:Y:S01]  /*2910*/  FFMA R5, R5, R4, 1.1641532182693481445e-10 ;  /* 0x2f00000005057423 */ /* 0x000fe20000000004 */
[----:B0-----:R-:W-:-:S04]  /*2920*/  IMAD.WIDE R2, R0, 0x4, R2 ;  /* 0x0000000400027825 */ /* 0x001fc800078e0202 */
[----:B------:R-:W-:Y:S01]  /*2930*/  FFMA R9, R9, R4, 1.1641532182693481445e-10 ;  /* 0x2f00000009097423 */ /* 0x000fe20000000004 */
[-C--:B------:R-:W-:Y:S01]  /*2940*/  FFMA R7, R7, R6.reuse, -1 ;  /* 0xbf80000007077423 */ /* 0x080fe20000000006 */
[----:B------:R-:W-:Y:S02]  /*2950*/  FFMA R5, R5, R6, -1 ;  /* 0xbf80000005057423 */ /* 0x000fe40000000006 */
[----:B------:R-:W-:Y:S02]  /*2960*/  FFMA R9, R9, R8, -3.1415927410125732422 ;  /* 0xc0490fdb09097423 */ /* 0x000fe40000000008 */
[----:B------:R-:W-:Y:S04]  /*2970*/  STG.E desc[UR6][R2.64], R7 ;  /* 0x0000000702007986 */ /* 0x000fe8000c101906 */
[----:B------:R-:W-:Y:S04]  /*2980*/  STG.E desc[UR6][R2.64+0x4], R5 ;  /* 0x0000040502007986 */ /* 0x000fe8000c101906 */
[----:B------:R-:W-:Y:S01]  /*2990*/  STG.E desc[UR6][R2.64+0x8], R9 ;  /* 0x0000080902007986 */ /* 0x000fe2000c101906 */
[----:B------:R-:W-:Y:S05]  /*29a0*/  EXIT ;  /* 0x000000000000794d */ /* 0x000fea0003800000 */
.L_x_367:
        /* <DEDUP_REMOVED lines=13> */
.L_x_388:


//--------------------- .text.reset               --------------------------
	.section	.text.reset,"ax",@progbits
	.align	128
        .global         reset
        .type           reset,@function
        .size           reset,(.L_x_389 - reset)
        .other          reset,@"STO_CUDA_ENTRY STV_DEFAULT"
reset:
.text.reset:
[----:B------:R-:W0:Y:S01]  /*0000*/  LDC R1, c[0x0][0x37c] ;  /* 0x0000df00ff017b82 */ /* 0x000e220000000800 */
[----:B------:R-:W1:Y:S07]  /*0010*/  S2R R3, SR_TID.X ;  /* 0x0000000000037919 */ /* 0x000e6e0000002100 */
[----:B------:R-:W1:Y:S01]  /*0020*/  S2UR UR4, SR_CTAID.X ;  /* 0x00000000000479c3 */ /* 0x000e620000002500 */
[----:B------:R-:W2:Y:S01]  /*0030*/  LDCU UR5, c[0x0][0x3a8] ;  /* 0x00007500ff0577ac */ /* 0x000ea20008000800 */
[----:B0-----:R-:W-:Y:S01]  /*0040*/  VIADD R1, R1, 0xffffffd0 ;  /* 0xffffffd001017836 */ /* 0x001fe20000000000 */
[----:B------:R-:W-:Y:S01]  /*0050*/  BSSY.RECONVERGENT B0, `(.L_x_368) ;  /* 0x0000266000007945 */ /* 0x000fe20003800200 */
[----:B------:R-:W0:Y:S04]  /*0060*/  LDCU.64 UR6, c[0x0][0x358] ;  /* 0x00006b00ff0677ac */ /* 0x000e280008000a00 */
[----:B------:R-:W1:Y:S02]  /*0070*/  LDC R10, c[0x0][0x360] ;  /* 0x0000d800ff0a7b82 */ /* 0x000e640000000800 */
[----:B-1----:R-:W-:Y:S01]  /*0080*/  IMAD R14, R10, UR4, R3 ;  /* 0x000000040a0e7c24 */ /* 0x002fe2000f8e0203 */
[----:B------:R-:W1:Y:S01]  /*0090*/  LDCU UR4, c[0x0][0x388] ;  /* 0x00007100ff0477ac */ /* 0x000e620008000800 */
[----:B------:R-:W-:-:S02]  /*00a0*/  IMAD.MOV.U32 R3, RZ, RZ, -0x266e14b1 ;  /* 0xd991eb4fff037424 */ /* 0x000fc400078e00ff */
[----:B--2---:R-:W-:-:S05]  /*00b0*/  VIADD R2, R14, UR5 ;  /* 0x000000050e027c36 */ /* 0x004fca0008000000 */
[C---:B------:R-:W-:Y:S02]  /*00c0*/  LOP3.LUT R0, R2.reuse, 0xaad26b49, RZ, 0x3c, !PT ;  /* 0xaad26b4902007812 */ /* 0x040fe400078e3cff */
[----:B------:R-:W-:-:S03]  /*00d0*/  ISETP.GT.AND P0, PT, R2, -0x1, PT ;  /* 0xffffffff0200780c */ /* 0x000fc60003f04270 */
[----:B------:R-:W-:Y:S01]  /*00e0*/  IMAD R0, R0, 0x4182bed5, RZ ;  /* 0x4182bed500007824 */ /* 0x000fe200078e02ff */
[----:B------:R-:W-:Y:S02]  /*00f0*/  SEL R3, R3, 0x8bf16996, P0 ;  /* 0x8bf1699603037807 */ /* 0x000fe40000000000 */
[----:B------:R-:W-:Y:S01]  /*0100*/  ISETP.NE.AND P0, PT, R14, RZ, PT ;  /* 0x000000ff0e00720c */ /* 0x000fe20003f05270 */
[C---:B------:R-:W-:Y:S01]  /*0110*/  VIADD R7, R0.reuse, 0x583f19 ;  /* 0x00583f1900077836 */ /* 0x040fe20000000000 */
[C---:B------:R-:W-:Y:S01]  /*0120*/  IADD3 R4, PT, PT, R3.reuse, 0x64f0c9, R0 ;  /* 0x0064f0c903047810 */ /* 0x040fe20007ffe000 */
[C---:B------:R-:W-:Y:S01]  /*0130*/  VIADD R5, R0.reuse, 0x75bcd15 ;  /* 0x075bcd1500057836 */ /* 0x040fe20000000000 */
[C---:B------:R-:W-:Y:S01]  /*0140*/  LOP3.LUT R6, R3.reuse, 0x5491333, RZ, 0x3c, !PT ;  /* 0x0549133303067812 */ /* 0x040fe200078e3cff */
[----:B------:R-:W-:Y:S01]  /*0150*/  VIADD R3, R3, 0x1f123bb5 ;  /* 0x1f123bb503037836 */ /* 0x000fe20000000000 */
[----:B------:R-:W-:Y:S01]  /*0160*/  LOP3.LUT R2, R0, 0x159a55e5, RZ, 0x3c, !PT ;  /* 0x159a55e500027812 */ /* 0x000fe200078e3cff */
[----:B-1----:R-:W-:Y:S01]  /*0170*/  IMAD R0, R14, UR4, RZ ;  /* 0x000000040e007c24 */ /* 0x002fe2000f8e02ff */
[----:B------:R1:W-:Y:S04]  /*0180*/  STL.64 [R1], R4 ;  /* 0x0000000401007387 */ /* 0x0003e80000100a00 */
[----:B------:R1:W-:Y:S04]  /*0190*/  STL.64 [R1+0x10], R6 ;  /* 0x0000100601007387 */ /* 0x0003e80000100a00 */
[----:B------:R1:W-:Y:S01]  /*01a0*/  STL.64 [R1+0x8], R2 ;  /* 0x0000080201007387 */ /* 0x0003e20000100a00 */
[----:B0-----:R-:W-:Y:S05]  /*01b0*/  @!P0 BRA `(.L_x_369) ;  /* 0x00000024003c8947 */ /* 0x001fea0003800000 */
[----:B------:R-:W-:Y:S01]  /*01c0*/  SHF.R.S32.HI R11, RZ, 0x1f, R14 ;  /* 0x0000001fff0b7819 */ /* 0x000fe2000001140e */
[----:B------:R-:W-:-:S07]  /*01d0*/  IMAD.MOV.U32 R15, RZ, RZ, RZ ;  /* 0x000000ffff0f7224 */ /* 0x000fce00078e00ff */
.L_x_378:
[----:B------:R-:W-:Y:S01]  /*01e0*/  LOP3.LUT R21, R14, 0x3, RZ, 0xc0, !PT ;  /* 0x000000030e157812 */ /* 0x000fe200078ec0ff */
[----:B------:R-:W-:Y:S03]  /*01f0*/  BSSY.RECONVERGENT B1, `(.L_x_370) ;  /* 0x0000245000017945 */ /* 0x000fe60003800200 */
[----:B------:R-:W-:-:S04]  /*0200*/  ISETP.NE.U32.AND P0, PT, R21, RZ, PT ;  /* 0x000000ff1500720c */ /* 0x000fc80003f05070 */
[----:B------:R-:W-:-:S13]  /*0210*/  ISETP.NE.AND.EX P0, PT, RZ, RZ, PT, P0 ;  /* 0x000000ffff00720c */ /* 0x000fda0003f05300 */
[----:B0-23--:R-:W-:Y:S05]  /*0220*/  @!P0 BRA `(.L_x_371) ;  /* 0x0000002400048947 */ /* 0x00dfea0003800000 */
[----:B------:R-:W0:Y:S01]  /*0230*/  LDC.64 R8, c[0x4][RZ] ;  /* 0x01000000ff087b82 */ /* 0x000e220000000a00 */
[----:B------:R-:W-:Y:S01]  /*0240*/  IMAD.MOV.U32 R16, RZ, RZ, RZ ;  /* 0x000000ffff107224 */ /* 0x000fe200078e00ff */
[----:B-1----:R-:W-:Y:S02]  /*0250*/  CS2R R6, SRZ ;  /* 0x0000000000067805 */ /* 0x002fe4000001ff00 */
[----:B------:R-:W-:Y:S01]  /*0260*/  CS2R R2, SRZ ;  /* 0x0000000000027805 */ /* 0x000fe2000001ff00 */
[----:B------:R-:W-:Y:S02]  /*0270*/  IMAD.MOV.U32 R5, RZ, RZ, RZ ;  /* 0x000000ffff057224 */ /* 0x000fe400078e00ff */
[----:B0-----:R-:W-:-:S07]  /*0280*/  IMAD.WIDE.U32 R8, R15, 0xc80, R8 ;  /* 0x00000c800f087825 */ /* 0x001fce00078e0008 */
.L_x_373:
[----:B------:R-:W-:-:S06]  /*0290*/  IMAD R17, R16, 0x4, R1 ;  /* 0x0000000410117824 */ /* 0x000fcc00078e0201 */
[----:B------:R-:W5:Y:S01]  /*02a0*/  LDL R17, [R17+0x4] ;  /* 0x0000040011117983 */ /* 0x000f620000100800 */
[----:B------:R-:W-:Y:S01]  /*02b0*/  IMAD.SHL.U32 R18, R16, 0x20, RZ ;  /* 0x0000002010127824 */ /* 0x000fe200078e00ff */
[----:B------:R-:W-:-:S06]  /*02c0*/  UMOV UR4, URZ ;  /* 0x000000ff00047c82 */ /* 0x000fcc0008000000 */
.L_x_372:
[----:B-----5:R-:W-:Y:S01]  /*02d0*/  SHF.R.U32.HI R24, RZ, UR4, R17 ;  /* 0x00000004ff187c19 */ /* 0x020fe20008011611 */
[----:B------:R-:W-:-:S03]  /*02e0*/  VIADD R12, R18, UR4 ;  /* 0x00000004120c7c36 */ /* 0x000fc60008000000 */
[----:B------:R-:W-:-:S04]  /*02f0*/  LOP3.LUT R13, R24, 0x1, RZ, 0xc0, !PT ;  /* 0x00000001180d7812 */ /* 0x000fc800078ec0ff */
[----:B------:R-:W-:Y:S01]  /*0300*/  ISETP.NE.U32.AND P0, PT, R13, 0x1, PT ;  /* 0x000000010d00780c */ /* 0x000fe20003f05070 */
[----:B------:R-:W-:-:S03]  /*0310*/  IMAD R13, R12, 0x5, RZ ;  /* 0x000000050c0d7824 */ /* 0x000fc600078e02ff */
[----:B------:R-:W-:Y:S01]  /*0320*/  R2P PR, R24, 0x7e ;  /* 0x0000007e18007804 */ /* 0x000fe20000000000 */
[----:B------:R-:W-:-:S08]  /*0330*/  IMAD.WIDE.U32 R12, R13, 0x4, R8 ;  /* 0x000000040d0c7825 */ /* 0x000fd000078e0008 */
[----:B------:R-:W2:Y:S04]  /*0340*/  @!P0 LDG.E R22, desc[UR6][R12.64+0x10] ;  /* 0x000010060c168981 */ /* 0x000ea8000c1e1900 */
[----:B------:R-:W3:Y:S04]  /*0350*/  @P1 LDG.E R26, desc[UR6][R12.64+0x24] ;  /* 0x000024060c1a1981 */ /* 0x000ee8000c1e1900 */
[----:B------:R-:W4:Y:S04]  /*0360*/  @P2 LDG.E R28, desc[UR6][R12.64+0x38] ;  /* 0x000038060c1c2981 */ /* 0x000f28000c1e1900 */
[----:B------:R-:W4:Y:S04]  /*0370*/  @!P0 LDG.E R20, desc[UR6][R12.64] ;  /* 0x000000060c148981 */ /* 0x000f28000c1e1900 */
[----:B------:R-:W4:Y:S04]  /*0380*/  @P3 LDG.E R19, desc[UR6][R12.64+0x4c] ;  /* 0x00004c060c133981 */ /* 0x000f28000c1e1900 */
[----:B------:R-:W4:Y:S04]  /*0390*/  @!P0 LDG.E R23, desc[UR6][R12.64+0xc] ;  /* 0x00000c060c178981 */ /* 0x000f28000c1e1900 */
[----:B------:R-:W4:Y:S01]  /*03a0*/  @P4 LDG.E R25, desc[UR6][R12.64+0x54] ;  /* 0x000054060c194981 */ /* 0x000f22000c1e1900 */
[----:B--2---:R-:W-:-:S03]  /*03b0*/  @!P0 LOP3.LUT R7, R7, R22, RZ, 0x3c, !PT ;  /* 0x0000001607078212 */ /* 0x004fc600078e3cff */
[----:B------:R-:W2:Y:S01]  /*03c0*/  @P4 LDG.E R22, desc[UR6][R12.64+0x60] ;  /* 0x000060060c164981 */ /* 0x000ea2000c1e1900 */
[----:B---3--:R-:W-:-:S03]  /*03d0*/  @P1 LOP3.LUT R7, R7, R26, RZ, 0x3c, !PT ;  /* 0x0000001a07071212 */ /* 0x008fc600078e3cff */
[----:B------:R-:W3:Y:S01]  /*03e0*/  @P5 LDG.E R26, desc[UR6][R12.64+0x74] ;  /* 0x000074060c1a5981 */ /* 0x000ee2000c1e1900 */
[----:B----4-:R-:W-:Y:S02]  /*03f0*/  @P2 LOP3.LUT R7, R7, R28, RZ, 0x3c, !PT ;  /* 0x0000001c07072212 */ /* 0x010fe400078e3cff */
[----:B------:R-:W-:Y:S02]  /*0400*/  @!P0 LOP3.LUT R5, R5, R20, RZ, 0x3c, !PT ;  /* 0x0000001405058212 */ /* 0x000fe400078e3cff */
[----:B------:R-:W4:Y:S01]  /*0410*/  @!P0 LDG.E R20, desc[UR6][R12.64+0x8] ;  /* 0x000008060c148981 */ /* 0x000f22000c1e1900 */
[----:B------:R-:W-:-:S03]  /*0420*/  @P3 LOP3.LUT R7, R7, R19, RZ, 0x3c, !PT ;  /* 0x0000001307073212 */ /* 0x000fc600078e3cff */
[----:B------:R-:W3:Y:S01]  /*0430*/  @!P0 LDG.E R19, desc[UR6][R12.64+0x4] ;  /* 0x000004060c138981 */ /* 0x000ee2000c1e1900 */
[----:B------:R-:W-:-:S03]  /*0440*/  @!P0 LOP3.LUT R6, R6, R23, RZ, 0x3c, !PT ;  /* 0x0000001706068212 */ /* 0x000fc600078e3cff */
[----:B------:R-:W3:Y:S01]  /*0450*/  @P1 LDG.E R23, desc[UR6][R12.64+0x20] ;  /* 0x000020060c171981 */ /* 0x000ee2000c1e1900 */
[----:B--2---:R-:W-:-:S03]  /*0460*/  @P4 LOP3.LUT R7, R7, R22, RZ, 0x3c, !PT ;  /* 0x0000001607074212 */ /* 0x004fc600078e3cff */
[----:B------:R-:W2:Y:S01]  /*0470*/  @P1 LDG.E R22, desc[UR6][R12.64+0x1c] ;  /* 0x00001c060c161981 */ /* 0x000ea2000c1e1900 */
[----:B----4-:R-:W-:-:S03]  /*0480*/  @!P0 LOP3.LUT R3, R3, R20, RZ, 0x3c, !PT ;  /* 0x0000001403038212 */ /* 0x010fc600078e3cff */
[----:B------:R-:W4:Y:S01]  /*0490*/  @P1 LDG.E R20, desc[UR6][R12.64+0x14] ;  /* 0x000014060c141981 */ /* 0x000f22000c1e1900 */
[----:B---3--:R-:W-:-:S03]  /*04a0*/  @!P0 LOP3.LUT R2, R2, R19, RZ, 0x3c, !PT ;  /* 0x0000001302028212 */ /* 0x008fc600078e3cff */
[----:B------:R-:W3:Y:S01]  /*04b0*/  @P1 LDG.E R19, desc[UR6][R12.64+0x18] ;  /* 0x000018060c131981 */ /* 0x000ee2000c1e1900 */
[----:B------:R-:W-:-:S03]  /*04c0*/  @P5 LOP3.LUT R7, R7, R26, RZ, 0x3c, !PT ;  /* 0x0000001a07075212 */ /* 0x000fc600078e3cff */
[----:B------:R-:W3:Y:S01]  /*04d0*/  @P6 LDG.E R26, desc[UR6][R12.64+0x88] ;  /* 0x000088060c1a6981 */ /* 0x000ee2000c1e1900 */
[----:B------:R-:W-:-:S03]  /*04e0*/  @P1 LOP3.LUT R6, R6, R23, RZ, 0x3c, !PT ;  /* 0x0000001706061212 */ /* 0x000fc600078e3cff */
        /* <DEDUP_REMOVED lines=27> */
[----:B------:R-:W-:Y:S02]  /*06a0*/  @P4 LOP3.LUT R2, R2, R25, RZ, 0x3c, !PT ;  /* 0x0000001902024212 */ /* 0x000fe400078e3cff */
[----:B------:R-:W-:Y:S01]  /*06b0*/  LOP3.LUT P0, RZ, R24, 0x80, RZ, 0xc0, !PT ;  /* 0x0000008018ff7812 */ /* 0x000fe2000780c0ff */
        /* <DEDUP_REMOVED lines=20> */
[----:B------:R-:W-:Y:S02]  /*0800*/  @P0 LOP3.LUT R7, R7, R26, RZ, 0x3c, !PT ;  /* 0x0000001a07070212 */ /* 0x000fe400078e3cff */
[----:B------:R-:W-:Y:S02]  /*0810*/  @P0 LOP3.LUT R6, R6, R23, RZ, 0x3c, !PT ;  /* 0x0000001706060212 */ /* 0x000fe400078e3cff */
[----:B--2---:R-:W-:Y:S02]  /*0820*/  @P0 LOP3.LUT R3, R3, R22, RZ, 0x3c, !PT ;  /* 0x0000001603030212 */ /* 0x004fe400078e3cff */
[----:B----4-:R-:W-:Y:S02]  /*0830*/  @P0 LOP3.LUT R5, R5, R20, RZ, 0x3c, !PT ;  /* 0x0000001405050212 */ /* 0x010fe400078e3cff */
[----:B---3--:R-:W-:-:S02]  /*0840*/  @P0 LOP3.LUT R2, R2, R19, RZ, 0x3c, !PT ;  /* 0x0000001302020212 */ /* 0x008fc400078e3cff */
[----:B------:R-:W-:-:S13]  /*0850*/  R2P PR, R24.B1, 0x7f ;  /* 0x0000007f18007804 */ /* 0x000fda0000001000 */
[----:B------:R-:W2:Y:S04]  /*0860*/  @P0 LDG.E R20, desc[UR6][R12.64+0xa0] ;  /* 0x0000a0060c140981 */ /* 0x000ea8000c1e1900 */
[----:B------:R-:W3:Y:S04]  /*0870*/  @P0 LDG.E R22, desc[UR6][R12.64+0xa8] ;  /* 0x0000a8060c160981 */ /* 0x000ee8000c1e1900 */
        /* <DEDUP_REMOVED lines=12> */
[----:B------:R-:W-:-:S03]  /*0940*/  @P1 LOP3.LUT R3, R3, R26, RZ, 0x3c, !PT ;  /* 0x0000001a03031212 */ /* 0x000fc600078e3cff */
[----:B------:R-:W4:Y:S01]  /*0950*/  @P2 LDG.E R26, desc[UR6][R12.64+0xd0] ;  /* 0x0000d0060c1a2981 */ /* 0x000f22000c1e1900 */
[----:B--2---:R-:W-:Y:S02]  /*0960*/  @P0 LOP3.LUT R7, R7, R20, RZ, 0x3c, !PT ;  /* 0x0000001407070212 */ /* 0x004fe400078e3cff */
[----:B------:R-:W-:Y:S01]  /*0970*/  LOP3.LUT P0, RZ, R24, 0x8000, RZ, 0xc0, !PT ;  /* 0x0000800018ff7812 */ /* 0x000fe2000780c0ff */
[----:B------:R-:W2:Y:S01]  /*0980*/  @P2 LDG.E R20, desc[UR6][R12.64+0xd8] ;  /* 0x0000d8060c142981 */ /* 0x000ea2000c1e1900 */
[----:B---3--:R-:W-:-:S03]  /*0990*/  @P1 LOP3.LUT R5, R5, R22, RZ, 0x3c, !PT ;  /* 0x0000001605051212 */ /* 0x008fc600078e3cff */
[----:B------:R-:W3:Y:S04]  /*09a0*/  @P1 LDG.E R22, desc[UR6][R12.64+0xc4] ;  /* 0x0000c4060c161981 */ /* 0x000ee8000c1e1900 */
[----:B------:R-:W2:Y:S01]  /*09b0*/  @P2 LDG.E R24, desc[UR6][R12.64+0xc8] ;  /* 0x0000c8060c182981 */ /* 0x000ea2000c1e1900 */
[----:B------:R-:W-:Y:S02]  /*09c0*/  @P1 LOP3.LUT R2, R2, R25, RZ, 0x3c, !PT ;  /* 0x0000001902021212 */ /* 0x000fe400078e3cff */
[----:B----4-:R-:W-:Y:S01]  /*09d0*/  @P1 LOP3.LUT R6, R6, R19, RZ, 0x3c, !PT ;  /* 0x0000001306061212 */ /* 0x010fe200078e3cff */
[----:B------:R-:W4:Y:S01]  /*09e0*/  @P2 LDG.E R25, desc[UR6][R12.64+0xd4] ;  /* 0x0000d4060c192981 */ /* 0x000f22000c1e1900 */
[----:B------:R-:W-:-:S03]  /*09f0*/  @P2 LOP3.LUT R2, R2, R23, RZ, 0x3c, !PT ;  /* 0x0000001702022212 */ /* 0x000fc600078e3cff */
[----:B------:R-:W4:Y:S01]  /*0a00*/  @P3 LDG.E R19, desc[UR6][R12.64+0xe0] ;  /* 0x0000e0060c133981 */ /* 0x000f22000c1e1900 */
[----:B------:R-:W-:-:S03]  /*0a10*/  @P2 LOP3.LUT R3, R3, R26, RZ, 0x3c, !PT ;  /* 0x0000001a03032212 */ /* 0x000fc600078e3cff */
[----:B------:R-:W4:Y:S04]  /*0a20*/  @P3 LDG.E R23, desc[UR6][R12.64+0xe8] ;  /* 0x0000e8060c173981 */ /* 0x000f28000c1e1900 */
[----:B------:R-:W4:Y:S01]  /*0a30*/  @P3 LDG.E R26, desc[UR6][R12.64+0xec] ;  /* 0x0000ec060c1a3981 */ /* 0x000f22000c1e1900 */
[----:B---3--:R-:W-:-:S03]  /*0a40*/  @P1 LOP3.LUT R7, R7, R22, RZ, 0x3c, !PT ;  /* 0x0000001607071212 */ /* 0x008fc600078e3cff */
[----:B------:R-:W3:Y:S01]  /*0a50*/  @P3 LDG.E R22, desc[UR6][R12.64+0xdc] ;  /* 0x0000dc060c163981 */ /* 0x000ee2000c1e1900 */
[----:B--2---:R-:W-:-:S03]  /*0a60*/  @P2 LOP3.LUT R5, R5, R24, RZ, 0x3c, !PT ;  /* 0x0000001805052212 */ /* 0x004fc600078e3cff */
[----:B------:R-:W2:Y:S01]  /*0a70*/  @P3 LDG.E R24, desc[UR6][R12.64+0xe4] ;  /* 0x0000e4060c183981 */ /* 0x000ea2000c1e1900 */
[----:B------:R-:W-:Y:S02]  /*0a80*/  @P2 LOP3.LUT R7, R7, R20, RZ, 0x3c, !PT ;  /* 0x0000001407072212 */ /* 0x000fe400078e3cff */
[----:B----4-:R-:W-:Y:S01]  /*0a90*/  @P2 LOP3.LUT R6, R6, R25, RZ, 0x3c, !PT ;  /* 0x0000001906062212 */ /* 0x010fe200078e3cff */
        /* <DEDUP_REMOVED lines=16> */
[----:B------:R-:W-:-:S03]  /*0ba0*/  @P4 LOP3.LUT R6, R6, R23, RZ, 0x3c, !PT ;  /* 0x0000001706064212 */ /* 0x000fc600078e3cff */
[----:B------:R-:W4:Y:S01]  /*0bb0*/  @P6 LDG.E R23, desc[UR6][R12.64+0x11c] ;  /* 0x00011c060c176981 */ /* 0x000f22000c1e1900 */
[----:B------:R-:W-:-:S03]  /*0bc0*/  @P5 LOP3.LUT R5, R5, R26, RZ, 0x3c, !PT ;  /* 0x0000001a05055212 */ /* 0x000fc600078e3cff */
        /* <DEDUP_REMOVED lines=9> */
[----:B------:R-:W4:Y:S04]  /*0c60*/  @P6 LDG.E R19, desc[UR6][R12.64+0x124] ;  /* 0x000124060c136981 */ /* 0x000f28000c1e1900 */
[----:B------:R-:W4:Y:S01]  /*0c70*/  @P6 LDG.E R20, desc[UR6][R12.64+0x128] ;  /* 0x000128060c146981 */ /* 0x000f22000c1e1900 */
[----:B------:R-:W-:Y:S02]  /*0c80*/  @P6 LOP3.LUT R2, R2, R23, RZ, 0x3c, !PT ;  /* 0x0000001702026212 */ /* 0x000fe400078e3cff */
[----:B------:R-:W-:Y:S01]  /*0c90*/  @P6 LOP3.LUT R3, R3, R26, RZ, 0x3c, !PT ;  /* 0x0000001a03036212 */ /* 0x000fe200078e3cff */
[----:B------:R-:W4:Y:S04]  /*0ca0*/  @P0 LDG.E R23, desc[UR6][R12.64+0x130] ;  /* 0x000130060c170981 */ /* 0x000f28000c1e1900 */
[----:B------:R-:W4:Y:S01]  /*0cb0*/  @P0 LDG.E R26, desc[UR6][R12.64+0x13c] ;  /* 0x00013c060c1a0981 */ /* 0x000f22000c1e1900 */
[----:B---3--:R-:W-:-:S03]  /*0cc0*/  @P5 LOP3.LUT R7, R7, R22, RZ, 0x3c, !PT ;  /* 0x0000001607075212 */ /* 0x008fc600078e3cff */
[----:B------:R-:W3:Y:S01]  /*0cd0*/  @P0 LDG.E R22, desc[UR6][R12.64+0x12c] ;  /* 0x00012c060c160981 */ /* 0x000ee2000c1e1900 */
[----:B--2---:R-:W-:-:S03]  /*0ce0*/  @P6 LOP3.LUT R5, R5, R24, RZ, 0x3c, !PT ;  /* 0x0000001805056212 */ /* 0x004fc600078e3cff */
[----:B------:R-:W2:Y:S01]  /*0cf0*/  @P0 LDG.E R24, desc[UR6][R12.64+0x134] ;  /* 0x000134060c180981 */ /* 0x000ea2000c1e1900 */
[----:B------:R-:W-:-:S04]  /*0d00*/  UIADD3 UR4, UPT, UPT, UR4, 0x10, URZ ;  /* 0x0000001004047890 */ /* 0x000fc8000fffe0ff */
[----:B------:R-:W-:Y:S01]  /*0d10*/  UISETP.NE.AND UP0, UPT, UR4, 0x20, UPT ;  /* 0x000000200400788c */ /* 0x000fe2000bf05270 */
[----:B----4-:R-:W-:Y:S02]  /*0d20*/  @P6 LOP3.LUT R6, R6, R19, RZ, 0x3c, !PT ;  /* 0x0000001306066212 */ /* 0x010fe400078e3cff */
[----:B------:R-:W-:Y:S02]  /*0d30*/  @P6 LOP3.LUT R7, R7, R20, RZ, 0x3c, !PT ;  /* 0x0000001407076212 */ /* 0x000fe400078e3cff */
[----:B------:R-:W-:Y:S02]  /*0d40*/  @P0 LOP3.LUT R6, R6, R25, RZ, 0x3c, !PT ;  /* 0x0000001906060212 */ /* 0x000fe400078e3cff */
[----:B------:R-:W-:Y:S02]  /*0d50*/  @P0 LOP3.LUT R2, R2, R23, RZ, 0x3c, !PT ;  /* 0x0000001702020212 */ /* 0x000fe400078e3cff */
[----:B------:R-:W-:Y:S02]  /*0d60*/  @P0 LOP3.LUT R7, R7, R26, RZ, 0x3c, !PT ;  /* 0x0000001a07070212 */ /* 0x000fe400078e3cff */
[----:B---3--:R-:W-:-:S02]  /*0d70*/  @P0 LOP3.LUT R5, R5, R22, RZ, 0x3c, !PT ;  /* 0x0000001605050212 */ /* 0x008fc400078e3cff */
[----:B--2---:R-:W-:Y:S01]  /*0d80*/  @P0 LOP3.LUT R3, R3, R24, RZ, 0x3c, !PT ;  /* 0x0000001803030212 */ /* 0x004fe200078e3cff */
[----:B------:R-:W-:Y:S06]  /*0d90*/  BRA.U UP0, `(.L_x_372) ;  /* 0xfffffff5004c7547 */ /* 0x000fec000b83ffff */
[----:B------:R-:W-:-:S05]  /*0da0*/  VIADD R16, R16, 0x1 ;  /* 0x0000000110107836 */ /* 0x000fca0000000000 */
[----:B------:R-:W-:-:S13]  /*0db0*/  ISETP.NE.AND P0, PT, R16, 0x5, PT ;  /* 0x000000051000780c */ /* 0x000fda0003f05270 */
[----:B------:R-:W-:Y:S05]  /*0dc0*/  @P0 BRA `(.L_x_373) ;  /* 0xfffffff400300947 */ /* 0x000fea000383ffff */
[----:B------:R0:W-:Y:S01]  /*0dd0*/  STL.64 [R1+0x10], R6 ;  /* 0x0000100601007387 */ /* 0x0001e20000100a00 */
[----:B------:R-:W-:-:S03]  /*0de0*/  ISETP.NE.U32.AND P0, PT, R21, 0x1, PT ;  /* 0x000000011500780c */ /* 0x000fc60003f05070 */
[----:B------:R0:W-:Y:S01]  /*0df0*/  STL [R1+0x4], R5 ;  /* 0x0000040501007387 */ /* 0x0001e20000100800 */
[----:B------:R-:W-:-:S03]  /*0e00*/  ISETP.NE.AND.EX P0, PT, RZ, RZ, PT, P0 ;  /* 0x000000ffff00720c */ /* 0x000fc60003f05300 */
[----:B------:R0:W-:Y:S10]  /*0e10*/  STL.64 [R1+0x8], R2 ;  /* 0x0000080201007387 */ /* 0x0001f40000100a00 */
[----:B------:R-:W-:Y:S05]  /*0e20*/  @!P0 BRA `(.L_x_371) ;  /* 0x0000001800048947 */ /* 0x000fea0003800000 */
[----:B------:R-:W-:Y:S01]  /*0e30*/  UMOV UR4, URZ ;  /* 0x000000ff00047c82 */ /* 0x000fe20008000000 */
[----:B------:R-:W-:Y:S01]  /*0e40*/  UMOV UR5, URZ ;  /* 0x000000ff00057c82 */ /* 0x000fe20008000000 */
[----:B------:R-:W-:Y:S02]  /*0e50*/  IMAD.MOV.U32 R16, RZ, RZ, RZ ;  /* 0x000000ffff107224 */ /* 0x000fe400078e00ff */
[----:B0-----:R-:W-:Y:S02]  /*0e60*/  IMAD.MOV.U32 R6, RZ, RZ, RZ ;  /* 0x000000ffff067224 */ /* 0x001fe400078e00ff */
[----:B------:R-:W-:Y:S02]  /*0e70*/  IMAD.MOV.U32 R5, RZ, RZ, RZ ;  /* 0x000000ffff057224 */ /* 0x000fe400078e00ff */
[----:B------:R-:W-:Y:S02]  /*0e80*/  IMAD.U32 R7, RZ, RZ, UR4 ;  /* 0x00000004ff077e24 */ /* 0x000fe4000f8e00ff */
[----:B------:R-:W-:-:S02]  /*0e90*/  IMAD.U32 R3, RZ, RZ, UR4 ;  /* 0x00000004ff037e24 */ /* 0x000fc4000f8e00ff */
[----:B------:R-:W-:-:S07]  /*0ea0*/  IMAD.U32 R2, RZ, RZ, UR5 ;  /* 0x00000005ff027e24 */ /* 0x000fce000f8e00ff */
.L_x_375:
[----:B------:R-:W-:-:S06]  /*0eb0*/  IMAD R17, R16, 0x4, R1 ;  /* 0x0000000410117824 */ /* 0x000fcc00078e0201 */
[----:B------:R-:W5:Y:S01]  /*0ec0*/  LDL R17, [R17+0x4] ;  /* 0x0000040011117983 */ /* 0x000f620000100800 */
[----:B------:R-:W-:Y:S01]  /*0ed0*/  IMAD.SHL.U32 R18, R16, 0x20, RZ ;  /* 0x0000002010127824 */ /* 0x000fe200078e00ff */
[----:B------:R-:W-:-:S06]  /*0ee0*/  UMOV UR4, URZ ;  /* 0x000000ff00047c82 */ /* 0x000fcc0008000000 */
.L_x_374:
        /* <DEDUP_REMOVED lines=184> */
[----:B------:R-:W-:Y:S02]  /*1a70*/  IMAD.MOV.U32 R16, RZ, RZ, RZ ;  /* 0x000000ffff107224 */ /* 0x000fe400078e00ff */
[----:B--2---:R-:W-:Y:S02]  /*1a80*/  IMAD.MOV.U32 R6, RZ, RZ, RZ ;  /* 0x000000ffff067224 */ /* 0x004fe400078e00ff */
[----:B------:R-:W-:Y:S02]  /*1a90*/  IMAD.MOV.U32 R5, RZ, RZ, RZ ;  /* 0x000000ffff057224 */ /* 0x000fe400078e00ff */
[----:B------:R-:W-:Y:S02]  /*1aa0*/  IMAD.U32 R7, RZ, RZ, UR4 ;  /* 0x00000004ff077e24 */ /* 0x000fe4000f8e00ff */
[----:B------:R-:W-:-:S02]  /*1ab0*/  IMAD.U32 R3, RZ, RZ, UR4 ;  /* 0x00000004ff037e24 */ /* 0x000fc4000f8e00ff */
[----:B------:R-:W-:-:S07]  /*1ac0*/  IMAD.U32 R2, RZ, RZ, UR5 ;  /* 0x00000005ff027e24 */ /* 0x000fce000f8e00ff */
.L_x_377:
[----:B------:R-:W-:-:S06]  /*1ad0*/  IMAD R17, R16, 0x4, R1 ;  /* 0x0000000410117824 */ /* 0x000fcc00078e0201 */
[----:B------:R-:W5:Y:S01]  /*1ae0*/  LDL R17, [R17+0x4] ;  /* 0x0000040011117983 */ /* 0x000f620000100800 */
[----:B------:R-:W-:Y:S01]  /*1af0*/  IMAD.SHL.U32 R18, R16, 0x20, RZ ;  /* 0x0000002010127824 */ /* 0x000fe200078e00ff */
[----:B------:R-:W-:-:S06]  /*1b00*/  UMOV UR4, URZ ;  /* 0x000000ff00047c82 */ /* 0x000fcc0008000000 */
.L_x_376:
        /* <DEDUP_REMOVED lines=11> */
[----:B------:R-:W4:Y:S04]  /*1bc0*/  @!P0 LDG.E R19, desc[UR6][R12.64+0x4] ;  /* 0x000004060c138981 */ /* 0x000f28000c1e1900 */
[----:B------:R-:W4:Y:S04]  /*1bd0*/  @!P0 LDG.E R21, desc[UR6][R12.64+0xc] ;  /* 0x00000c060c158981 */ /* 0x000f28000c1e1900 */
[----:B------:R-:W4:Y:S01]  /*1be0*/  @P3 LDG.E R25, desc[UR6][R12.64+0x40] ;  /* 0x000040060c193981 */ /* 0x000f22000c1e1900 */
[----:B--2---:R-:W-:-:S03]  /*1bf0*/  @!P0 LOP3.LUT R7, R7, R20, RZ, 0x3c, !PT ;  /* 0x0000001407078212 */ /* 0x004fc600078e3cff */
[----:B------:R-:W2:Y:S01]  /*1c00*/  @!P0 LDG.E R20, desc[UR6][R12.64] ;  /* 0x000000060c148981 */ /* 0x000ea2000c1e1900 */
[----:B---3--:R-:W-:-:S03]  /*1c10*/  @P1 LOP3.LUT R7, R7, R22, RZ, 0x3c, !PT ;  /* 0x0000001607071212 */ /* 0x008fc600078e3cff */
[----:B------:R-:W3:Y:S01]  /*1c20*/  @!P0 LDG.E R22, desc[UR6][R12.64+0x8] ;  /* 0x000008060c168981 */ /* 0x000ee2000c1e1900 */
[----:B----4-:R-:W-:-:S03]  /*1c30*/  @P2 LOP3.LUT R7, R7, R24, RZ, 0x3c, !PT ;  /* 0x0000001807072212 */ /* 0x010fc600078e3cff */
[----:B------:R-:W4:Y:S01]  /*1c40*/  @P4 LDG.E R24, desc[UR6][R12.64+0x60] ;  /* 0x000060060c184981 */ /* 0x000f22000c1e1900 */
[----:B------:R-:W-:-:S03]  /*1c50*/  @P3 LOP3.LUT R7, R7, R26, RZ, 0x3c, !PT ;  /* 0x0000001a07073212 */ /* 0x000fc600078e3cff */
[----:B------:R-:W4:Y:S01]  /*1c60*/  @P5 LDG.E R26, desc[UR6][R12.64+0x74] ;  /* 0x000074060c1a5981 */ /* 0x000f22000c1e1900 */
[----:B------:R-:W-:-:S03]  /*1c70*/  @!P0 LOP3.LUT R2, R2, R19, RZ, 0x3c, !PT ;  /* 0x0000001302028212 */ /* 0x000fc600078e3cff */
[----:B------:R-:W4:Y:S01]  /*1c80*/  @P1 LDG.E R19, desc[UR6][R12.64+0x18] ;  /* 0x000018060c131981 */ /* 0x000f22000c1e1900 */
[----:B------:R-:W-:-:S03]  /*1c90*/  @!P0 LOP3.LUT R6, R6, R21, RZ, 0x3c, !PT ;  /* 0x0000001506068212 */ /* 0x000fc600078e3cff */
[----:B------:R-:W4:Y:S01]  /*1ca0*/  @P1 LDG.E R21, desc[UR6][R12.64+0x20] ;  /* 0x000020060c151981 */ /* 0x000f22000c1e1900 */
[----:B--2---:R-:W-:-:S03]  /*1cb0*/  @!P0 LOP3.LUT R5, R5, R20, RZ, 0x3c, !PT ;  /* 0x0000001405058212 */ /* 0x004fc600078e3cff */
[----:B------:R-:W2:Y:S01]  /*1cc0*/  @P1 LDG.E R20, desc[UR6][R12.64+0x14] ;  /* 0x000014060c141981 */ /* 0x000ea2000c1e1900 */
[----:B---3--:R-:W-:-:S03]  /*1cd0*/  @!P0 LOP3.LUT R3, R3, R22, RZ, 0x3c, !PT ;  /* 0x0000001603038212 */ /* 0x008fc600078e3cff */
[----:B------:R-:W3:Y:S01]  /*1ce0*/  @P1 LDG.E R22, desc[UR6][R12.64+0x1c] ;  /* 0x00001c060c161981 */ /* 0x000ee2000c1e1900 */
[----:B----4-:R-:W-:-:S03]  /*1cf0*/  @P4 LOP3.LUT R7, R7, R24, RZ, 0x3c, !PT ;  /* 0x0000001807074212 */ /* 0x010fc600078e3cff */
[----:B------:R-:W4:Y:S01]  /*1d00*/  @P2 LDG.E R24, desc[UR6][R12.64+0x28] ;  /* 0x000028060c182981 */ /* 0x000f22000c1e1900 */
[----:B------:R-:W-:-:S03]  /*1d10*/  @P1 LOP3.LUT R2, R2, R19, RZ, 0x3c, !PT ;  /* 0x0000001302021212 */ /* 0x000fc600078e3cff */
        /* <DEDUP_REMOVED lines=34> */
[----:B------:R-:W-:Y:S02]  /*1f40*/  @P5 LOP3.LUT R7, R7, R26, RZ, 0x3c, !PT ;  /* 0x0000001a07075212 */ /* 0x000fe400078e3cff */
[----:B------:R-:W4:Y:S01]  /*1f50*/  @P6 LDG.E R26, desc[UR6][R12.64+0x88] ;  /* 0x000088060c1a6981 */ /* 0x000f22000c1e1900 */
[----:B------:R-:W-:-:S03]  /*1f60*/  @P5 LOP3.LUT R2, R2, R19, RZ, 0x3c, !PT ;  /* 0x0000001302025212 */ /* 0x000fc600078e3cff */
[----:B------:R-:W4:Y:S01]  /*1f70*/  @P6 LDG.E R19, desc[UR6][R12.64+0x84] ;  /* 0x000084060c136981 */ /* 0x000f22000c1e1900 */
[----:B------:R-:W-:-:S04]  /*1f80*/  @P5 LOP3.LUT R6, R6, R21, RZ, 0x3c, !PT ;  /* 0x0000001506065212 */ /* 0x000fc800078e3cff */
        /* <DEDUP_REMOVED lines=11> */
[----:B------:R-:W-:Y:S02]  /*2040*/  @P0 LOP3.LUT R2, R2, R21, RZ, 0x3c, !PT ;  /* 0x0000001502020212 */ /* 0x000fe400078e3cff */
[----:B------:R-:W-:Y:S02]  /*2050*/  @P0 LOP3.LUT R6, R6, R25, RZ, 0x3c, !PT ;  /* 0x0000001906060212 */ /* 0x000fe400078e3cff */
[----:B--2---:R-:W-:Y:S02]  /*2060*/  @P0 LOP3.LUT R5, R5, R20, RZ, 0x3c, !PT ;  /* 0x0000001405050212 */ /* 0x004fe400078e3cff */
[----:B---3--:R-:W-:-:S02]  /*2070*/  @P0 LOP3.LUT R3, R3, R22, RZ, 0x3c, !PT ;  /* 0x0000001603030212 */ /* 0x008fc400078e3cff */
[----:B----4-:R-:W-:Y:S02]  /*2080*/  @P0 LOP3.LUT R7, R7, R24, RZ, 0x3c, !PT ;  /* 0x0000001807070212 */ /* 0x010fe400078e3cff */
[----:B------:R-:W-:-:S13]  /*2090*/  R2P PR, R23.B1, 0x7f ;  /* 0x0000007f17007804 */ /* 0x000fda0000001000 */
[----:B------:R-:W2:Y:S04]  /*20a0*/  @P0 LDG.E R22, desc[UR6][R12.64+0xa0] ;  /* 0x0000a0060c160981 */ /* 0x000ea8000c1e1900 */
[----:B------:R-:W3:Y:S04]  /*20b0*/  @P0 LDG.E R19, desc[UR6][R12.64+0xa4] ;  /* 0x0000a4060c130981 */ /* 0x000ee8000c1e1900 */
        /* <DEDUP_REMOVED lines=15> */
[----:B------:R-:W-:Y:S02]  /*21b0*/  LOP3.LUT P0, RZ, R23, 0x8000, RZ, 0xc0, !PT ;  /* 0x0000800017ff7812 */ /* 0x000fe4000780c0ff */
        /* <DEDUP_REMOVED lines=22> */
[----:B------:R-:W-:Y:S01]  /*2320*/  @P2 LOP3.LUT R7, R7, R24, RZ, 0x3c, !PT ;  /* 0x0000001807072212 */ /* 0x000fe200078e3cff */
[----:B------:R-:W4:Y:S04]  /*2330*/  @P4 LDG.E R23, desc[UR6][R12.64+0xfc] ;  /* 0x0000fc060c174981 */ /* 0x000f28000c1e1900 */
        /* <DEDUP_REMOVED lines=25> */
[----:B---3--:R-:W-:Y:S02]  /*24d0*/  @P5 LOP3.LUT R6, R6, R23, RZ, 0x3c, !PT ;  /* 0x0000001706065212 */ /* 0x008fe400078e3cff */
[----:B------:R-:W-:Y:S01]  /*24e0*/  @P6 LOP3.LUT R2, R2, R19, RZ, 0x3c, !PT ;  /* 0x0000001302026212 */ /* 0x000fe200078e3cff */
[----:B------:R-:W3:Y:S01]  /*24f0*/  @P0 LDG.E R23, desc[UR6][R12.64+0x138] ;  /* 0x000138060c170981 */ /* 0x000ee2000c1e1900 */
[----:B------:R-:W-:-:S03]  /*2500*/  @P5 LOP3.LUT R3, R3, R24, RZ, 0x3c, !PT ;  /* 0x0000001803035212 */ /* 0x000fc600078e3cff */
[----:B------:R-:W3:Y:S04]  /*2510*/  @P0 LDG.E R24, desc[UR6][R12.64+0x12c] ;  /* 0x00012c060c180981 */ /* 0x000ee8000c1e1900 */
[----:B------:R-:W3:Y:S01]  /*2520*/  @P0 LDG.E R19, desc[UR6][R12.64+0x130] ;  /* 0x000130060c130981 */ /* 0x000ee2000c1e1900 */
[----:B------:R-:W-:-:S04]  /*2530*/  UIADD3 UR4, UPT, UPT, UR4, 0x10, URZ ;  /* 0x0000001004047890 */ /* 0x000fc8000fffe0ff */
[----:B------:R-:W-:Y:S01]  /*2540*/  UISETP.NE.AND UP0, UPT, UR4, 0x20, UPT ;  /* 0x000000200400788c */ /* 0x000fe2000bf05270 */
[----:B------:R-:W-:-:S04]  /*2550*/  @P6 LOP3.LUT R3, R3, R20, RZ, 0x3c, !PT ;  /* 0x0000001403036212 */ /* 0x000fc800078e3cff */
[----:B------:R-:W-:Y:S02]  /*2560*/  @P0 LOP3.LUT R3, R3, R26, RZ, 0x3c, !PT ;  /* 0x0000001a03030212 */ /* 0x000fe400078e3cff */
[----:B--2---:R-:W-:-:S04]  /*2570*/  @P6 LOP3.LUT R7, R7, R22, RZ, 0x3c, !PT ;  /* 0x0000001607076212 */ /* 0x004fc800078e3cff */
[----:B------:R-:W-:Y:S02]  /*2580*/  @P0 LOP3.LUT R7, R7, R28, RZ, 0x3c, !PT ;  /* 0x0000001c07070212 */ /* 0x000fe400078e3cff */
[----:B----4-:R-:W-:-:S04]  /*2590*/  @P6 LOP3.LUT R6, R6, R21, RZ, 0x3c, !PT ;  /* 0x0000001506066212 */ /* 0x010fc800078e3cff */
[----:B---3--:R-:W-:Y:S02]  /*25a0*/  @P0 LOP3.LUT R6, R6, R23, RZ, 0x3c, !PT ;  /* 0x0000001706060212 */ /* 0x008fe400078e3cff */
[----:B------:R-:W-:Y:S02]  /*25b0*/  @P0 LOP3.LUT R5, R5, R24, RZ, 0x3c, !PT ;  /* 0x0000001805050212 */ /* 0x000fe400078e3cff */
        /* <DEDUP_REMOVED lines=8> */
.L_x_371:
[----:B------:R-:W-:Y:S05]  /*2640*/  BSYNC.RECONVERGENT B1 ;  /* 0x0000000000017941 */ /* 0x000fea0003800200 */
.L_x_370:
[C---:B------:R-:W-:Y:S01]  /*2650*/  ISETP.GT.U32.AND P0, PT, R14.reuse, 0x3, PT ;  /* 0x000000030e00780c */ /* 0x040fe20003f04070 */
[----:B------:R-:W-:Y:S01]  /*2660*/  VIADD R15, R15, 0x1 ;  /* 0x000000010f0f7836 */ /* 0x000fe20000000000 */
[--C-:B------:R-:W-:Y:S02]  /*2670*/  SHF.R.U64 R14, R14, 0x2, R11.reuse ;  /* 0x000000020e0e7819 */ /* 0x100fe4000000120b */
[----:B------:R-:W-:Y:S02]  /*2680*/  ISETP.GT.U32.AND.EX P0, PT, R11, RZ, PT, P0 ;  /* 0x000000ff0b00720c */ /* 0x000fe40003f04100 */
[----:B------:R-:W-:-:S11]  /*2690*/  SHF.R.U32.HI R11, RZ, 0x2, R11 ;  /* 0x00000002ff0b7819 */ /* 0x000fd6000001160b */
[----:B------:R-:W-:Y:S05]  /*26a0*/  @P0 BRA `(.L_x_378) ;  /* 0xffffffd800cc0947 */ /* 0x000fea000383ffff */
.L_x_369:
[----:B------:R-:W-:Y:S05]  /*26b0*/  BSYNC.RECONVERGENT B0 ;  /* 0x0000000000007941 */ /* 0x000fea0003800200 */
.L_x_368:
[----:B------:R-:W4:Y:S02]  /*26c0*/  S2R R9, SR_TID.X ;  /* 0x0000000000097919 */ /* 0x000f240000002100 */
[----:B----4-:R-:W-:-:S13]  /*26d0*/  ISETP.NE.AND P0, PT, R9, RZ, PT ;  /* 0x000000ff0900720c */ /* 0x010fda0003f05270 */
[----:B------:R-:W-:Y:S05]  /*26e0*/  @P0 BRA `(.L_x_379) ;  /* 0x0000000000340947 */ /* 0x000fea0003800000 */
[----:B0123--:R-:W0:Y:S08]  /*26f0*/  LDC.64 R2, c[0x0][0x390] ;  /* 0x0000e400ff027b82 */ /* 0x00fe300000000a00 */
[----:B------:R-:W1:Y:S01]  /*2700*/  LDC.64 R4, c[0x0][0x380] ;  /* 0x0000e000ff047b82 */ /* 0x000e620000000a00 */
[----:B0-----:R-:W-:-:S05]  /*2710*/  IMAD.WIDE.U32 R10, R10, 0x4, R2 ;  /* 0x000000040a0a7825 */ /* 0x001fca00078e0002 */
[----:B------:R-:W-:Y:S01]  /*2720*/  STG.E desc[UR6][R10.64], RZ ;  /* 0x000000ff0a007986 */ /* 0x000fe2000c101906 */
[----:B-1----:R-:W-:-:S05]  /*2730*/  IMAD.WIDE R2, R0, 0x4, R4 ;  /* 0x0000000400027825 */ /* 0x002fca00078e0204 */
[----:B------:R-:W-:Y:S04]  /*2740*/  STG.E desc[UR6][R2.64], RZ ;  /* 0x000000ff02007986 */ /* 0x000fe8000c101906 */
[----:B------:R-:W-:Y:S04]  /*2750*/  STG.E desc[UR6][R2.64+0x4], RZ ;  /* 0x000004ff02007986 */ /* 0x000fe8000c101906 */
[----:B------:R-:W-:Y:S04]  /*2760*/  STG.E desc[UR6][R2.64+0x8], RZ ;  /* 0x000008ff02007986 */ /* 0x000fe8000c101906 */
[----:B------:R-:W-:Y:S04]  /*2770*/  STG.E desc[UR6][R2.64+0xc], RZ ;  /* 0x00000cff02007986 */ /* 0x000fe8000c101906 */
[----:B------:R-:W-:Y:S04]  /*2780*/  STG.E desc[UR6][R2.64+0x10], RZ ;  /* 0x000010ff02007986 */ /* 0x000fe8000c101906 */
[----:B------:R-:W-:Y:S04]  /*2790*/  STG.E desc[UR6][R2.64+0x14], RZ ;  /* 0x000014ff02007986 */ /* 0x000fe8000c101906 */
[----:B------:R-:W-:Y:S01]  /*27a0*/  STG.E desc[UR6][R2.64+0x18], RZ ;  /* 0x000018ff02007986 */ /* 0x000fe2000c101906 */
[----:B------:R-:W-:Y:S05]  /*27b0*/  EXIT ;  /* 0x000000000000794d */ /* 0x000fea0003800000 */
.L_x_379:
[----:B0123--:R-:W0:Y:S02]  /*27c0*/  LDC R6, c[0x0][0x398] ;  /* 0x0000e600ff067b82 */ /* 0x00fe240000000800 */
[----:B0-----:R-:W-:-:S13]  /*27d0*/  ISETP.GE.U32.AND P0, PT, R9, R6, PT ;  /* 0x000000060900720c */ /* 0x001fda0003f06070 */
[----:B------:R-:W-:Y:S05]  /*27e0*/  @P0 BRA `(.L_x_380) ;  /* 0x0000000000b00947 */ /* 0x000fea0003800000 */
[----:B------:R-:W-:Y:S02]  /*27f0*/  SHF.R.U32.HI R6, RZ, 0x2, R5 ;  /* 0x00000002ff067819 */ /* 0x000fe40000011605 */
        /* <DEDUP_REMOVED lines=21> */
[----:B------:R-:W-:Y:S01]  /*2950*/  FFMA R7, R7, R6, 1.1641532182693481445e-10 ;  /* 0x2f00000007077423 */ /* 0x000fe20000000006 */
[C---:B------:R-:W-:Y:S01]  /*2960*/  IADD3 R5, PT, PT, R4.reuse, 0xb0f8a, R5 ;  /* 0x000b0f8a04057810 */ /* 0x040fe20007ffe005 */
[----:B------:R-:W-:Y:S01]  /*2970*/  IMAD.MOV.U32 R8, RZ, RZ, 0x45bb8000 ;  /* 0x45bb8000ff087424 */ /* 0x000fe200078e00ff */
[----:B------:R-:W-:Y:S01]  /*2980*/  IADD3 R9, PT, PT, R4, 0x10974f, R9 ;  /* 0x0010974f04097810 */ /* 0x000fe20007ffe009 */
[----:B------:R-:W-:Y:S01]  /*2990*/  IMAD.MOV.U32 R4, RZ, RZ, 0x458ca000 ;  /* 0x458ca000ff047424 */ /* 0x000fe200078e00ff */
[----:B------:R-:W-:Y:S02]  /*29a0*/  I2FP.F32.U32 R5, R5 ;  /* 0x0000000500057245 */ /* 0x000fe40000201000 */
[----:B------:R-:W-:Y:S01]  /*29b0*/  I2FP.F32.U32 R9, R9 ;  /* 0x0000000900097245 */ /* 0x000fe20000201000 */
[----:B------:R-:W-:Y:S02]  /*29c0*/  FFMA R7, R7, R4, -4500 ;  /* 0xc58ca00007077423 */ /* 0x000fe40000000004 */
[----:B------:R-:W-:Y:S01]  /*29d0*/  FFMA R5, R5, R6, 1.1641532182693481445e-10 ;  /* 0x2f00000005057423 */ /* 0x000fe20000000006 */
[----:B0-----:R-:W-:-:S04]  /*29e0*/  IMAD.WIDE R2, R0, 0x4, R2 ;  /* 0x0000000400027825 */ /* 0x001fc800078e0202 */
[----:B------:R-:W-:Y:S01]  /*29f0*/  FFMA R9, R9, R6, 1.1641532182693481445e-10 ;  /* 0x2f00000009097423 */ /* 0x000fe20000000006 */
[----:B------:R-:W-:Y:S01]  /*2a00*/  FFMA R5, R5, R8, -3000 ;  /* 0xc53b800005057423 */ /* 0x000fe20000000008 */
[----:B------:R-:W-:Y:S01]  /*2a10*/  IMAD.MOV.U32 R0, RZ, RZ, 0x40c90fdb ;  /* 0x40c90fdbff007424 */ /* 0x000fe200078e00ff */
[----:B------:R-:W-:Y:S03]  /*2a20*/  STG.E desc[UR6][R2.64], R7 ;  /* 0x0000000702007986 */ /* 0x000fe6000c101906 */
[----:B------:R-:W-:Y:S01]  /*2a30*/  FFMA R9, R9, R0, -3.1415927410125732422 ;  /* 0xc0490fdb09097423 */ /* 0x000fe20000000000 */
[----:B------:R-:W-:Y:S04]  /*2a40*/  STG.E desc[UR6][R2.64+0x4], R5 ;  /* 0x0000040502007986 */ /* 0x000fe8000c101906 */
[----:B------:R-:W-:Y:S04]  /*2a50*/  STG.E desc[UR6][R2.64+0xc], RZ ;  /* 0x00000cff02007986 */ /* 0x000fe8000c101906 */
[----:B------:R-:W-:Y:S04]  /*2a60*/  STG.E desc[UR6][R2.64+0x10], RZ ;  /* 0x000010ff02007986 */ /* 0x000fe8000c101906 */
[----:B------:R-:W-:Y:S04]  /*2a70*/  STG.E desc[UR6][R2.64+0x14], RZ ;  /* 0x000014ff02007986 */ /* 0x000fe8000c101906 */
[----:B------:R-:W-:Y:S04]  /*2a80*/  STG.E desc[UR6][R2.64+0x18], RZ ;  /* 0x000018ff02007986 */ /* 0x000fe8000c101906 */
[----:B------:R-:W-:Y:S01]  /*2a90*/  STG.E desc[UR6][R2.64+0x8], R9 ;  /* 0x0000080902007986 */ /* 0x000fe2000c101906 */
[----:B------:R-:W-:Y:S05]  /*2aa0*/  EXIT ;  /* 0x000000000000794d */ /* 0x000fea0003800000 */
.L_x_380:
[----:B------:R-:W0:Y:S02]  /*2ab0*/  LDCU UR4, c[0x0][0x39c] ;  /* 0x00007380ff0477ac */ /* 0x000e240008000800 */
[----:B0-----:R-:W-:-:S05]  /*2ac0*/  VIADD R6, R6, UR4 ;  /* 0x0000000406067c36 */ /* 0x001fca0008000000 */
[----:B------:R-:W-:-:S13]  /*2ad0*/  ISETP.GE.U32.AND P0, PT, R9, R6, PT ;  /* 0x000000060900720c */ /* 0x000fda0003f06070 */
        /* <DEDUP_REMOVED lines=45> */
.L_x_381:
[----:B------:R-:W0:Y:S01]  /*2db0*/  LDC.64 R2, c[0x0][0x380] ;  /* 0x0000e000ff027b82 */ /* 0x000e220000000a00 */
[----:B------:R-:W-:Y:S02]  /*2dc0*/  IMAD.MOV.U32 R5, RZ, RZ, 0x43fa0000 ;  /* 0x43fa0000ff057424 */ /* 0x000fe400078e00ff */
[----:B0-----:R-:W-:-:S05]  /*2dd0*/  IMAD.WIDE R2, R0, 0x4, R2 ;  /* 0x0000000400027825 */ /* 0x001fca00078e0202 */
[----:B------:R-:W-:Y:S04]  /*2de0*/  STG.E desc[UR6][R2.64], R5 ;  /* 0x0000000502007986 */ /* 0x000fe8000c101906 */
[----:B------:R-:W-:Y:S04]  /*2df0*/  STG.E desc[UR6][R2.64+0x4], RZ ;  /* 0x000004ff02007986 */ /* 0x000fe8000c101906 */
[----:B------:R-:W-:Y:S04]  /*2e00*/  STG.E desc[UR6][R2.64+0x8], RZ ;  /* 0x000008ff02007986 */ /* 0x000fe8000c101906 */
[----:B------:R-:W-:Y:S04]  /*2e10*/  STG.E desc[UR6][R2.64+0xc], RZ ;  /* 0x00000cff02007986 */ /* 0x000fe8000c101906 */
[----:B------:R-:W-:Y:S04]  /*2e20*/  STG.E desc[UR6][R2.64+0x10], RZ ;  /* 0x000010ff02007986 */ /* 0x000fe8000c101906 */
[----:B------:R-:W-:Y:S01]  /*2e30*/  STG.E desc[UR6][R2.64+0x14], RZ ;  /* 0x000014ff02007986 */ /* 0x000fe2000c101906 */
[----:B------:R-:W-:Y:S05]  /*2e40*/  EXIT ;  /* 0x000000000000794d */ /* 0x000fea0003800000 */
.L_x_382:
        /* <DEDUP_REMOVED lines=11> */
.L_x_389:


//--------------------- .nv.global.init           --------------------------
	.section	.nv.global.init,"aw",@progbits
	.align	4
.nv.global.init:
	.type		__cudart_i2opi_f,@object
	.size		__cudart_i2opi_f,(mrg32k3aM1SubSeq - __cudart_i2opi_f)
__cudart_i2opi_f:
        /*0000*/ 	.byte	0x41, 0x90, 0x43, 0x3c, 0x99, 0x95, 0x62, 0xdb, 0xc0, 0xdd, 0x34, 0xf5, 0xd1, 0x57, 0x27, 0xfc
        /*0010*/ 	.byte	0x29, 0x15, 0x44, 0x4e, 0x6e, 0x83, 0xf9, 0xa2
	.type		mrg32k3aM1SubSeq,@object
	.size		mrg32k3aM1SubSeq,(mrg32k3aM2SubSeq - mrg32k3aM1SubSeq)
mrg32k3aM1SubSeq:
        /*0018*/ 	.byte	0x0b, 0xcc, 0xee, 0x04, 0x73, 0x29, 0x8b, 0x6f, 0xf6, 0x53, 0x03, 0xf6, 0x23, 0xf6, 0xea, 0xda
        /* <DEDUP_REMOVED lines=125> */
	.type		mrg32k3aM2SubSeq,@object
	.size		mrg32k3aM2SubSeq,(mrg32k3aM1 - mrg32k3aM2SubSeq)
mrg32k3aM2SubSeq:
        /* <DEDUP_REMOVED lines=126> */
	.type		mrg32k3aM1,@object
	.size		mrg32k3aM1,(mrg32k3aM1Seq - mrg32k3aM1)
mrg32k3aM1:
        /* <DEDUP_REMOVED lines=144> */
	.type		mrg32k3aM1Seq,@object
	.size		mrg32k3aM1Seq,(mrg32k3aM2 - mrg32k3aM1Seq)
mrg32k3aM1Seq:
        /* <DEDUP_REMOVED lines=144> */
	.type		mrg32k3aM2,@object
	.size		mrg32k3aM2,(mrg32k3aM2Seq - mrg32k3aM2)
mrg32k3aM2:
        /* <DEDUP_REMOVED lines=144> */
	.type		mrg32k3aM2Seq,@object
	.size		mrg32k3aM2Seq,(precalc_xorwow_matrix - mrg32k3aM2Seq)
mrg32k3aM2Seq:
        /* <DEDUP_REMOVED lines=144> */
	.type		precalc_xorwow_matrix,@object
	.size		precalc_xorwow_matrix,(precalc_xorwow_offset_matrix - precalc_xorwow_matrix)
precalc_xorwow_matrix:
        /* <DEDUP_REMOVED lines=6400> */
	.type		precalc_xorwow_offset_matrix,@object
	.size		precalc_xorwow_offset_matrix,(.L_1 - precalc_xorwow_offset_matrix)
precalc_xorwow_offset_matrix:
        /* <DEDUP_REMOVED lines=6400> */
.L_1:


//--------------------- .nv.shared.test           --------------------------
	.section	.nv.shared.test,"aw",@nobits
	.sectionflags	@""
	.align	16
	.zero		1024


//--------------------- .nv.shared.reserved.0     --------------------------
	.section	.nv.shared.reserved.0,"aw",@nobits
	.weak		__nv_reservedSMEM_offset_0_alias
	.size		__nv_reservedSMEM_offset_0_alias, 0, 64
	.other		__nv_reservedSMEM_offset_0_alias,@"STO_CUDA_RESERVED_SHARED STV_DEFAULT"
__nv_reservedSMEM_offset_0_alias:
	.zero		0
	.zero		64


//--------------------- .nv.shared.step           --------------------------
	.section	.nv.shared.step,"aw",@nobits
	.sectionflags	@""
	.align	16
	.zero		1024


//--------------------- .nv.shared.step2          --------------------------
	.section	.nv.shared.step2,"aw",@nobits
	.sectionflags	@""
	.align	16
	.zero		1024


//--------------------- .nv.shared.sample         --------------------------
	.section	.nv.shared.sample,"aw",@nobits
	.sectionflags	@""
	.align	16
	.zero		1024


//--------------------- .nv.shared.reset          --------------------------
	.section	.nv.shared.reset,"aw",@nobits
	.sectionflags	@""
	.align	16
	.zero		1024


//--------------------- .nv.constant0.test        --------------------------
	.section	.nv.constant0.test,"a",@progbits
	.sectionflags	@""
	.align	4
.nv.constant0.test:
	.zero		896


//--------------------- .nv.constant0.step        --------------------------
	.section	.nv.constant0.step,"a",@progbits
	.sectionflags	@""
	.align	4
.nv.constant0.step:
	.zero		1008


//--------------------- .nv.constant0.step2       --------------------------
	.section	.nv.constant0.step2,"a",@progbits
	.sectionflags	@""
	.align	4
.nv.constant0.step2:
	.zero		1000


//--------------------- .nv.constant0.sample      --------------------------
	.section	.nv.constant0.sample,"a",@progbits
	.sectionflags	@""
	.align	4
.nv.constant0.sample:
	.zero		912


//--------------------- .nv.constant0.reset       --------------------------
	.section	.nv.constant0.reset,"a",@progbits
	.sectionflags	@""
	.align	4
.nv.constant0.reset:
	.zero		940


//--------------------- SYMBOLS --------------------------

	.type		.nv.reservedSmem.offset0,@object
	.size		.nv.reservedSmem.offset0,0x4
	.type		.nv.reservedSmem.cap,@object
	.size		.nv.reservedSmem.cap,0x4
